//
// Generated by NVIDIA NVVM Compiler
//
// Compiler Build ID: CL-36424714
// Cuda compilation tools, release 13.0, V13.0.88
// Based on NVVM 20.0.0
//

.version 9.0
.target sm_100
.address_size 64

	// .globl	_ZN3cub18CUB_300001_SM_10006detail11EmptyKernelIvEEvv
// _ZZN3cub18CUB_300001_SM_10006detail6reduce28DeviceReduceSingleTileKernelINS2_10policy_hubIdjN4cuda3std3__44plusIdEEE10Policy1000EN6thrust24THRUST_300001_SM_1000_NS18transform_iteratorI10pi_functorNSD_17counting_iteratorIlNSD_11use_defaultESH_SH_EESH_SH_EEPdjS9_ddNS7_10__identityEEEvT0_T1_T2_T3_T4_T6_E12temp_storage has been demoted
// _ZZN3cub18CUB_300001_SM_10006detail6reduce18DeviceReduceKernelINS2_10policy_hubIdjN4cuda3std3__44plusIdEEE10Policy1000EN6thrust24THRUST_300001_SM_1000_NS18transform_iteratorI10pi_functorNSD_17counting_iteratorIlNSD_11use_defaultESH_SH_EESH_SH_EEjS9_dNS7_10__identityEEEvT0_PT3_T1_NS0_13GridEvenShareISO_EET2_T4_E12temp_storage has been demoted
// _ZZN3cub18CUB_300001_SM_10006detail6reduce28DeviceReduceSingleTileKernelINS2_10policy_hubIdjN4cuda3std3__44plusIdEEE10Policy1000EPdSC_iS9_ddNS7_10__identityEEEvT0_T1_T2_T3_T4_T6_E12temp_storage has been demoted
// _ZZN3cub18CUB_300001_SM_10006detail6reduce28DeviceReduceSingleTileKernelINS2_10policy_hubIdyN4cuda3std3__44plusIdEEE10Policy1000EN6thrust24THRUST_300001_SM_1000_NS18transform_iteratorI10pi_functorNSD_17counting_iteratorIlNSD_11use_defaultESH_SH_EESH_SH_EEPdyS9_ddNS7_10__identityEEEvT0_T1_T2_T3_T4_T6_E12temp_storage has been demoted
// _ZZN3cub18CUB_300001_SM_10006detail6reduce18DeviceReduceKernelINS2_10policy_hubIdyN4cuda3std3__44plusIdEEE10Policy1000EN6thrust24THRUST_300001_SM_1000_NS18transform_iteratorI10pi_functorNSD_17counting_iteratorIlNSD_11use_defaultESH_SH_EESH_SH_EEyS9_dNS7_10__identityEEEvT0_PT3_T1_NS0_13GridEvenShareISO_EET2_T4_E12temp_storage has been demoted
// _ZZN3cub18CUB_300001_SM_10006detail6reduce28DeviceReduceSingleTileKernelINS2_10policy_hubIdyN4cuda3std3__44plusIdEEE10Policy1000EPdSC_iS9_ddNS7_10__identityEEEvT0_T1_T2_T3_T4_T6_E12temp_storage has been demoted
.global .align 1 .b8 _ZN30_INTERNAL_61a14dfc_4_k_cu_main4cuda3std3__45__cpo5beginE[1];
.global .align 1 .b8 _ZN30_INTERNAL_61a14dfc_4_k_cu_main4cuda3std3__45__cpo3endE[1];
.global .align 1 .b8 _ZN30_INTERNAL_61a14dfc_4_k_cu_main4cuda3std3__45__cpo6cbeginE[1];
.global .align 1 .b8 _ZN30_INTERNAL_61a14dfc_4_k_cu_main4cuda3std3__45__cpo4cendE[1];
.global .align 1 .b8 _ZN30_INTERNAL_61a14dfc_4_k_cu_main4cuda3std3__45__cpo6rbeginE[1];
.global .align 1 .b8 _ZN30_INTERNAL_61a14dfc_4_k_cu_main4cuda3std3__45__cpo4rendE[1];
.global .align 1 .b8 _ZN30_INTERNAL_61a14dfc_4_k_cu_main4cuda3std3__45__cpo7crbeginE[1];
.global .align 1 .b8 _ZN30_INTERNAL_61a14dfc_4_k_cu_main4cuda3std3__45__cpo5crendE[1];
.global .align 1 .b8 _ZN30_INTERNAL_61a14dfc_4_k_cu_main4cuda3std3__432_GLOBAL__N__61a14dfc_4_k_cu_main6ignoreE[1];
.global .align 1 .b8 _ZN30_INTERNAL_61a14dfc_4_k_cu_main4cuda3std3__419piecewise_constructE[1];
.global .align 1 .b8 _ZN30_INTERNAL_61a14dfc_4_k_cu_main4cuda3std3__48in_placeE[1];
.global .align 1 .b8 _ZN30_INTERNAL_61a14dfc_4_k_cu_main4cuda3std3__420unreachable_sentinelE[1];
.global .align 1 .b8 _ZN30_INTERNAL_61a14dfc_4_k_cu_main4cuda3std3__47nulloptE[1];
.global .align 1 .b8 _ZN30_INTERNAL_61a14dfc_4_k_cu_main4cuda3std3__48unexpectE[1];
.global .align 1 .b8 _ZN30_INTERNAL_61a14dfc_4_k_cu_main4cuda3std6ranges3__45__cpo4swapE[1];
.global .align 1 .b8 _ZN30_INTERNAL_61a14dfc_4_k_cu_main4cuda3std6ranges3__45__cpo9iter_moveE[1];
.global .align 1 .b8 _ZN30_INTERNAL_61a14dfc_4_k_cu_main4cuda3std6ranges3__45__cpo5beginE[1];
.global .align 1 .b8 _ZN30_INTERNAL_61a14dfc_4_k_cu_main4cuda3std6ranges3__45__cpo3endE[1];
.global .align 1 .b8 _ZN30_INTERNAL_61a14dfc_4_k_cu_main4cuda3std6ranges3__45__cpo6cbeginE[1];
.global .align 1 .b8 _ZN30_INTERNAL_61a14dfc_4_k_cu_main4cuda3std6ranges3__45__cpo4cendE[1];
.global .align 1 .b8 _ZN30_INTERNAL_61a14dfc_4_k_cu_main4cuda3std6ranges3__45__cpo7advanceE[1];
.global .align 1 .b8 _ZN30_INTERNAL_61a14dfc_4_k_cu_main4cuda3std6ranges3__45__cpo9iter_swapE[1];
.global .align 1 .b8 _ZN30_INTERNAL_61a14dfc_4_k_cu_main4cuda3std6ranges3__45__cpo4nextE[1];
.global .align 1 .b8 _ZN30_INTERNAL_61a14dfc_4_k_cu_main4cuda3std6ranges3__45__cpo4prevE[1];
.global .align 1 .b8 _ZN30_INTERNAL_61a14dfc_4_k_cu_main4cuda3std6ranges3__45__cpo4dataE[1];
.global .align 1 .b8 _ZN30_INTERNAL_61a14dfc_4_k_cu_main4cuda3std6ranges3__45__cpo5cdataE[1];
.global .align 1 .b8 _ZN30_INTERNAL_61a14dfc_4_k_cu_main4cuda3std6ranges3__45__cpo4sizeE[1];
.global .align 1 .b8 _ZN30_INTERNAL_61a14dfc_4_k_cu_main4cuda3std6ranges3__45__cpo5ssizeE[1];
.global .align 1 .b8 _ZN30_INTERNAL_61a14dfc_4_k_cu_main4cuda3std6ranges3__45__cpo8distanceE[1];
.global .align 1 .b8 _ZN30_INTERNAL_61a14dfc_4_k_cu_main6thrust24THRUST_300001_SM_1000_NS8cuda_cub3parE[1];
.global .align 1 .b8 _ZN30_INTERNAL_61a14dfc_4_k_cu_main6thrust24THRUST_300001_SM_1000_NS8cuda_cub10par_nosyncE[1];
.global .align 1 .b8 _ZN30_INTERNAL_61a14dfc_4_k_cu_main6thrust24THRUST_300001_SM_1000_NS6system6detail10sequential3seqE[1];
.global .align 1 .b8 _ZN30_INTERNAL_61a14dfc_4_k_cu_main6thrust24THRUST_300001_SM_1000_NS12placeholders2_1E[1];
.global .align 1 .b8 _ZN30_INTERNAL_61a14dfc_4_k_cu_main6thrust24THRUST_300001_SM_1000_NS12placeholders2_2E[1];
.global .align 1 .b8 _ZN30_INTERNAL_61a14dfc_4_k_cu_main6thrust24THRUST_300001_SM_1000_NS12placeholders2_3E[1];
.global .align 1 .b8 _ZN30_INTERNAL_61a14dfc_4_k_cu_main6thrust24THRUST_300001_SM_1000_NS12placeholders2_4E[1];
.global .align 1 .b8 _ZN30_INTERNAL_61a14dfc_4_k_cu_main6thrust24THRUST_300001_SM_1000_NS12placeholders2_5E[1];
.global .align 1 .b8 _ZN30_INTERNAL_61a14dfc_4_k_cu_main6thrust24THRUST_300001_SM_1000_NS12placeholders2_6E[1];
.global .align 1 .b8 _ZN30_INTERNAL_61a14dfc_4_k_cu_main6thrust24THRUST_300001_SM_1000_NS12placeholders2_7E[1];
.global .align 1 .b8 _ZN30_INTERNAL_61a14dfc_4_k_cu_main6thrust24THRUST_300001_SM_1000_NS12placeholders2_8E[1];
.global .align 1 .b8 _ZN30_INTERNAL_61a14dfc_4_k_cu_main6thrust24THRUST_300001_SM_1000_NS12placeholders2_9E[1];
.global .align 1 .b8 _ZN30_INTERNAL_61a14dfc_4_k_cu_main6thrust24THRUST_300001_SM_1000_NS12placeholders3_10E[1];
.global .align 1 .b8 _ZN30_INTERNAL_61a14dfc_4_k_cu_main6thrust24THRUST_300001_SM_1000_NS3seqE[1];

.visible .entry _ZN3cub18CUB_300001_SM_10006detail11EmptyKernelIvEEvv()
{


	ret;

}
	// .globl	_ZN3cub18CUB_300001_SM_10006detail6reduce28DeviceReduceSingleTileKernelINS2_10policy_hubIdjN4cuda3std3__44plusIdEEE10Policy1000EN6thrust24THRUST_300001_SM_1000_NS18transform_iteratorI10pi_functorNSD_17counting_iteratorIlNSD_11use_defaultESH_SH_EESH_SH_EEPdjS9_ddNS7_10__identityEEEvT0_T1_T2_T3_T4_T6_
.visible .entry _ZN3cub18CUB_300001_SM_10006detail6reduce28DeviceReduceSingleTileKernelINS2_10policy_hubIdjN4cuda3std3__44plusIdEEE10Policy1000EN6thrust24THRUST_300001_SM_1000_NS18transform_iteratorI10pi_functorNSD_17counting_iteratorIlNSD_11use_defaultESH_SH_EESH_SH_EEPdjS9_ddNS7_10__identityEEEvT0_T1_T2_T3_T4_T6_(
	.param .align 8 .b8 _ZN3cub18CUB_300001_SM_10006detail6reduce28DeviceReduceSingleTileKernelINS2_10policy_hubIdjN4cuda3std3__44plusIdEEE10Policy1000EN6thrust24THRUST_300001_SM_1000_NS18transform_iteratorI10pi_functorNSD_17counting_iteratorIlNSD_11use_defaultESH_SH_EESH_SH_EEPdjS9_ddNS7_10__identityEEEvT0_T1_T2_T3_T4_T6__param_0[16],
	.param .u64 .ptr .align 1 _ZN3cub18CUB_300001_SM_10006detail6reduce28DeviceReduceSingleTileKernelINS2_10policy_hubIdjN4cuda3std3__44plusIdEEE10Policy1000EN6thrust24THRUST_300001_SM_1000_NS18transform_iteratorI10pi_functorNSD_17counting_iteratorIlNSD_11use_defaultESH_SH_EESH_SH_EEPdjS9_ddNS7_10__identityEEEvT0_T1_T2_T3_T4_T6__param_1,
	.param .u32 _ZN3cub18CUB_300001_SM_10006detail6reduce28DeviceReduceSingleTileKernelINS2_10policy_hubIdjN4cuda3std3__44plusIdEEE10Policy1000EN6thrust24THRUST_300001_SM_1000_NS18transform_iteratorI10pi_functorNSD_17counting_iteratorIlNSD_11use_defaultESH_SH_EESH_SH_EEPdjS9_ddNS7_10__identityEEEvT0_T1_T2_T3_T4_T6__param_2,
	.param .align 1 .b8 _ZN3cub18CUB_300001_SM_10006detail6reduce28DeviceReduceSingleTileKernelINS2_10policy_hubIdjN4cuda3std3__44plusIdEEE10Policy1000EN6thrust24THRUST_300001_SM_1000_NS18transform_iteratorI10pi_functorNSD_17counting_iteratorIlNSD_11use_defaultESH_SH_EESH_SH_EEPdjS9_ddNS7_10__identityEEEvT0_T1_T2_T3_T4_T6__param_3[1],
	.param .f64 _ZN3cub18CUB_300001_SM_10006detail6reduce28DeviceReduceSingleTileKernelINS2_10policy_hubIdjN4cuda3std3__44plusIdEEE10Policy1000EN6thrust24THRUST_300001_SM_1000_NS18transform_iteratorI10pi_functorNSD_17counting_iteratorIlNSD_11use_defaultESH_SH_EESH_SH_EEPdjS9_ddNS7_10__identityEEEvT0_T1_T2_T3_T4_T6__param_4,
	.param .align 1 .b8 _ZN3cub18CUB_300001_SM_10006detail6reduce28DeviceReduceSingleTileKernelINS2_10policy_hubIdjN4cuda3std3__44plusIdEEE10Policy1000EN6thrust24THRUST_300001_SM_1000_NS18transform_iteratorI10pi_functorNSD_17counting_iteratorIlNSD_11use_defaultESH_SH_EESH_SH_EEPdjS9_ddNS7_10__identityEEEvT0_T1_T2_T3_T4_T6__param_5[1]
)
.maxntid 640
.minnctapersm 1
{
	.reg .pred 	%p<62>;
	.reg .b32 	%r<247>;
	.reg .b64 	%rd<78>;
	.reg .b64 	%fd<381>;
	// demoted variable
	.shared .align 8 .b8 _ZZN3cub18CUB_300001_SM_10006detail6reduce28DeviceReduceSingleTileKernelINS2_10policy_hubIdjN4cuda3std3__44plusIdEEE10Policy1000EN6thrust24THRUST_300001_SM_1000_NS18transform_iteratorI10pi_functorNSD_17counting_iteratorIlNSD_11use_defaultESH_SH_EESH_SH_EEPdjS9_ddNS7_10__identityEEEvT0_T1_T2_T3_T4_T6_E12temp_storage[192];
	ld.param.f64 	%fd31, [_ZN3cub18CUB_300001_SM_10006detail6reduce28DeviceReduceSingleTileKernelINS2_10policy_hubIdjN4cuda3std3__44plusIdEEE10Policy1000EN6thrust24THRUST_300001_SM_1000_NS18transform_iteratorI10pi_functorNSD_17counting_iteratorIlNSD_11use_defaultESH_SH_EESH_SH_EEPdjS9_ddNS7_10__identityEEEvT0_T1_T2_T3_T4_T6__param_0+8];
	ld.param.u64 	%rd7, [_ZN3cub18CUB_300001_SM_10006detail6reduce28DeviceReduceSingleTileKernelINS2_10policy_hubIdjN4cuda3std3__44plusIdEEE10Policy1000EN6thrust24THRUST_300001_SM_1000_NS18transform_iteratorI10pi_functorNSD_17counting_iteratorIlNSD_11use_defaultESH_SH_EESH_SH_EEPdjS9_ddNS7_10__identityEEEvT0_T1_T2_T3_T4_T6__param_0];
	ld.param.u64 	%rd8, [_ZN3cub18CUB_300001_SM_10006detail6reduce28DeviceReduceSingleTileKernelINS2_10policy_hubIdjN4cuda3std3__44plusIdEEE10Policy1000EN6thrust24THRUST_300001_SM_1000_NS18transform_iteratorI10pi_functorNSD_17counting_iteratorIlNSD_11use_defaultESH_SH_EESH_SH_EEPdjS9_ddNS7_10__identityEEEvT0_T1_T2_T3_T4_T6__param_1];
	ld.param.u32 	%r37, [_ZN3cub18CUB_300001_SM_10006detail6reduce28DeviceReduceSingleTileKernelINS2_10policy_hubIdjN4cuda3std3__44plusIdEEE10Policy1000EN6thrust24THRUST_300001_SM_1000_NS18transform_iteratorI10pi_functorNSD_17counting_iteratorIlNSD_11use_defaultESH_SH_EESH_SH_EEPdjS9_ddNS7_10__identityEEEvT0_T1_T2_T3_T4_T6__param_2];
	ld.param.f64 	%fd32, [_ZN3cub18CUB_300001_SM_10006detail6reduce28DeviceReduceSingleTileKernelINS2_10policy_hubIdjN4cuda3std3__44plusIdEEE10Policy1000EN6thrust24THRUST_300001_SM_1000_NS18transform_iteratorI10pi_functorNSD_17counting_iteratorIlNSD_11use_defaultESH_SH_EESH_SH_EEPdjS9_ddNS7_10__identityEEEvT0_T1_T2_T3_T4_T6__param_4];
	cvta.to.global.u64 	%rd1, %rd8;
	setp.ne.s32 	%p1, %r37, 0;
	@%p1 bra 	$L__BB1_3;
	mov.u32 	%r233, %tid.x;
	setp.ne.s32 	%p61, %r233, 0;
	@%p61 bra 	$L__BB1_39;
	st.global.f64 	[%rd1], %fd32;
	bra.uni 	$L__BB1_39;
$L__BB1_3:
	setp.gt.u32 	%p2, %r37, 5119;
	@%p2 bra 	$L__BB1_21;
	mov.u32 	%r1, %tid.x;
	setp.ge.u32 	%p19, %r1, %r37;
	mov.f64 	%fd372, 0d0000000000000000;
	mov.u32 	%r237, %r1;
	@%p19 bra 	$L__BB1_6;
	cvt.u64.u32 	%rd46, %r1;
	add.s64 	%rd47, %rd7, %rd46;
	cvt.rn.f64.s64 	%fd210, %rd47;
	add.f64 	%fd211, %fd210, 0d3FE0000000000000;
	mul.f64 	%fd212, %fd31, %fd211;
	fma.rn.f64 	%fd213, %fd212, %fd212, 0d3FF0000000000000;
	mov.f64 	%fd214, 0d4010000000000000;
	div.rn.f64 	%fd372, %fd214, %fd213;
	add.s32 	%r237, %r1, 640;
$L__BB1_6:
	setp.ge.u32 	%p20, %r237, %r37;
	@%p20 bra 	$L__BB1_12;
	not.b32 	%r106, %r237;
	add.s32 	%r4, %r37, %r106;
	mul.hi.u32 	%r107, %r4, -858993459;
	shr.u32 	%r108, %r107, 9;
	add.s32 	%r5, %r108, 1;
	and.b32  	%r109, %r108, 3;
	setp.eq.s32 	%p21, %r109, 3;
	@%p21 bra 	$L__BB1_10;
	cvt.u64.u32 	%rd48, %r237;
	add.s64 	%rd77, %rd7, %rd48;
	and.b32  	%r110, %r5, 3;
	neg.s32 	%r235, %r110;
$L__BB1_9:
	.pragma "nounroll";
	cvt.rn.f64.s64 	%fd216, %rd77;
	add.f64 	%fd217, %fd216, 0d3FE0000000000000;
	mul.f64 	%fd218, %fd31, %fd217;
	fma.rn.f64 	%fd219, %fd218, %fd218, 0d3FF0000000000000;
	mov.f64 	%fd220, 0d4010000000000000;
	div.rn.f64 	%fd221, %fd220, %fd219;
	add.f64 	%fd372, %fd372, %fd221;
	add.s32 	%r237, %r237, 640;
	add.s64 	%rd77, %rd77, 640;
	add.s32 	%r235, %r235, 1;
	setp.ne.s32 	%p22, %r235, 0;
	@%p22 bra 	$L__BB1_9;
$L__BB1_10:
	setp.lt.u32 	%p23, %r4, 1920;
	@%p23 bra 	$L__BB1_12;
$L__BB1_11:
	cvt.u64.u32 	%rd49, %r237;
	add.s64 	%rd50, %rd7, %rd49;
	cvt.rn.f64.s64 	%fd222, %rd50;
	add.f64 	%fd223, %fd222, 0d3FE0000000000000;
	mul.f64 	%fd224, %fd31, %fd223;
	fma.rn.f64 	%fd225, %fd224, %fd224, 0d3FF0000000000000;
	mov.f64 	%fd226, 0d4010000000000000;
	div.rn.f64 	%fd227, %fd226, %fd225;
	add.f64 	%fd228, %fd372, %fd227;
	add.s32 	%r111, %r237, 640;
	cvt.u64.u32 	%rd51, %r111;
	add.s64 	%rd52, %rd7, %rd51;
	cvt.rn.f64.s64 	%fd229, %rd52;
	add.f64 	%fd230, %fd229, 0d3FE0000000000000;
	mul.f64 	%fd231, %fd31, %fd230;
	fma.rn.f64 	%fd232, %fd231, %fd231, 0d3FF0000000000000;
	div.rn.f64 	%fd233, %fd226, %fd232;
	add.f64 	%fd234, %fd228, %fd233;
	add.s32 	%r112, %r237, 1280;
	cvt.u64.u32 	%rd53, %r112;
	add.s64 	%rd54, %rd7, %rd53;
	cvt.rn.f64.s64 	%fd235, %rd54;
	add.f64 	%fd236, %fd235, 0d3FE0000000000000;
	mul.f64 	%fd237, %fd31, %fd236;
	fma.rn.f64 	%fd238, %fd237, %fd237, 0d3FF0000000000000;
	div.rn.f64 	%fd239, %fd226, %fd238;
	add.f64 	%fd240, %fd234, %fd239;
	add.s32 	%r113, %r237, 1920;
	cvt.u64.u32 	%rd55, %r113;
	add.s64 	%rd56, %rd7, %rd55;
	cvt.rn.f64.s64 	%fd241, %rd56;
	add.f64 	%fd242, %fd241, 0d3FE0000000000000;
	mul.f64 	%fd243, %fd31, %fd242;
	fma.rn.f64 	%fd244, %fd243, %fd243, 0d3FF0000000000000;
	div.rn.f64 	%fd245, %fd226, %fd244;
	add.f64 	%fd372, %fd240, %fd245;
	add.s32 	%r237, %r237, 2560;
	setp.lt.s32 	%p24, %r237, %r37;
	@%p24 bra 	$L__BB1_11;
$L__BB1_12:
	setp.lt.u32 	%p25, %r37, 640;
	@%p25 bra 	$L__BB1_17;
	// begin inline asm
	mov.u32 %r177, %laneid;
	// end inline asm
	mov.b64 	%rd67, %fd372;
	mov.b64 	{%r179, %r184}, %rd67;
	mov.b32 	%r185, 1;
	mov.b32 	%r226, 31;
	mov.b32 	%r227, -1;
	// begin inline asm
	shfl.sync.down.b32 %r178, %r179, %r185, %r226, %r227;
	// end inline asm
	// begin inline asm
	shfl.sync.down.b32 %r183, %r184, %r185, %r226, %r227;
	// end inline asm
	mov.b64 	%rd68, {%r178, %r183};
	mov.b64 	%fd316, %rd68;
	setp.gt.s32 	%p53, %r177, 30;
	add.f64 	%fd317, %fd372, %fd316;
	selp.f64 	%fd318, %fd372, %fd317, %p53;
	mov.b64 	%rd69, %fd318;
	mov.b64 	{%r189, %r194}, %rd69;
	mov.b32 	%r195, 2;
	// begin inline asm
	shfl.sync.down.b32 %r188, %r189, %r195, %r226, %r227;
	// end inline asm
	// begin inline asm
	shfl.sync.down.b32 %r193, %r194, %r195, %r226, %r227;
	// end inline asm
	mov.b64 	%rd70, {%r188, %r193};
	mov.b64 	%fd319, %rd70;
	setp.gt.s32 	%p54, %r177, 29;
	add.f64 	%fd320, %fd318, %fd319;
	selp.f64 	%fd321, %fd318, %fd320, %p54;
	mov.b64 	%rd71, %fd321;
	mov.b64 	{%r199, %r204}, %rd71;
	mov.b32 	%r205, 4;
	// begin inline asm
	shfl.sync.down.b32 %r198, %r199, %r205, %r226, %r227;
	// end inline asm
	// begin inline asm
	shfl.sync.down.b32 %r203, %r204, %r205, %r226, %r227;
	// end inline asm
	mov.b64 	%rd72, {%r198, %r203};
	mov.b64 	%fd322, %rd72;
	setp.gt.s32 	%p55, %r177, 27;
	add.f64 	%fd323, %fd321, %fd322;
	selp.f64 	%fd324, %fd321, %fd323, %p55;
	mov.b64 	%rd73, %fd324;
	mov.b64 	{%r209, %r214}, %rd73;
	mov.b32 	%r215, 8;
	// begin inline asm
	shfl.sync.down.b32 %r208, %r209, %r215, %r226, %r227;
	// end inline asm
	// begin inline asm
	shfl.sync.down.b32 %r213, %r214, %r215, %r226, %r227;
	// end inline asm
	mov.b64 	%rd74, {%r208, %r213};
	mov.b64 	%fd325, %rd74;
	setp.gt.s32 	%p56, %r177, 23;
	add.f64 	%fd326, %fd324, %fd325;
	selp.f64 	%fd327, %fd324, %fd326, %p56;
	mov.b64 	%rd75, %fd327;
	mov.b64 	{%r219, %r224}, %rd75;
	mov.b32 	%r225, 16;
	// begin inline asm
	shfl.sync.down.b32 %r218, %r219, %r225, %r226, %r227;
	// end inline asm
	// begin inline asm
	shfl.sync.down.b32 %r223, %r224, %r225, %r226, %r227;
	// end inline asm
	mov.b64 	%rd76, {%r218, %r223};
	mov.b64 	%fd328, %rd76;
	setp.gt.s32 	%p57, %r177, 15;
	add.f64 	%fd11, %fd327, %fd328;
	selp.f64 	%fd380, %fd327, %fd11, %p57;
	setp.ne.s32 	%p58, %r177, 0;
	@%p58 bra 	$L__BB1_15;
	shr.u32 	%r228, %r1, 2;
	and.b32  	%r229, %r228, 248;
	mov.u32 	%r230, _ZZN3cub18CUB_300001_SM_10006detail6reduce28DeviceReduceSingleTileKernelINS2_10policy_hubIdjN4cuda3std3__44plusIdEEE10Policy1000EN6thrust24THRUST_300001_SM_1000_NS18transform_iteratorI10pi_functorNSD_17counting_iteratorIlNSD_11use_defaultESH_SH_EESH_SH_EEPdjS9_ddNS7_10__identityEEEvT0_T1_T2_T3_T4_T6_E12temp_storage;
	add.s32 	%r231, %r230, %r229;
	st.shared.f64 	[%r231+24], %fd11;
$L__BB1_15:
	bar.sync 	0;
	setp.ne.s32 	%p59, %r1, 0;
	@%p59 bra 	$L__BB1_37;
	ld.shared.f64 	%fd329, [_ZZN3cub18CUB_300001_SM_10006detail6reduce28DeviceReduceSingleTileKernelINS2_10policy_hubIdjN4cuda3std3__44plusIdEEE10Policy1000EN6thrust24THRUST_300001_SM_1000_NS18transform_iteratorI10pi_functorNSD_17counting_iteratorIlNSD_11use_defaultESH_SH_EESH_SH_EEPdjS9_ddNS7_10__identityEEEvT0_T1_T2_T3_T4_T6_E12temp_storage+32];
	add.f64 	%fd330, %fd380, %fd329;
	ld.shared.f64 	%fd331, [_ZZN3cub18CUB_300001_SM_10006detail6reduce28DeviceReduceSingleTileKernelINS2_10policy_hubIdjN4cuda3std3__44plusIdEEE10Policy1000EN6thrust24THRUST_300001_SM_1000_NS18transform_iteratorI10pi_functorNSD_17counting_iteratorIlNSD_11use_defaultESH_SH_EESH_SH_EEPdjS9_ddNS7_10__identityEEEvT0_T1_T2_T3_T4_T6_E12temp_storage+40];
	add.f64 	%fd332, %fd330, %fd331;
	ld.shared.f64 	%fd333, [_ZZN3cub18CUB_300001_SM_10006detail6reduce28DeviceReduceSingleTileKernelINS2_10policy_hubIdjN4cuda3std3__44plusIdEEE10Policy1000EN6thrust24THRUST_300001_SM_1000_NS18transform_iteratorI10pi_functorNSD_17counting_iteratorIlNSD_11use_defaultESH_SH_EESH_SH_EEPdjS9_ddNS7_10__identityEEEvT0_T1_T2_T3_T4_T6_E12temp_storage+48];
	add.f64 	%fd334, %fd332, %fd333;
	ld.shared.f64 	%fd335, [_ZZN3cub18CUB_300001_SM_10006detail6reduce28DeviceReduceSingleTileKernelINS2_10policy_hubIdjN4cuda3std3__44plusIdEEE10Policy1000EN6thrust24THRUST_300001_SM_1000_NS18transform_iteratorI10pi_functorNSD_17counting_iteratorIlNSD_11use_defaultESH_SH_EESH_SH_EEPdjS9_ddNS7_10__identityEEEvT0_T1_T2_T3_T4_T6_E12temp_storage+56];
	add.f64 	%fd336, %fd334, %fd335;
	ld.shared.f64 	%fd337, [_ZZN3cub18CUB_300001_SM_10006detail6reduce28DeviceReduceSingleTileKernelINS2_10policy_hubIdjN4cuda3std3__44plusIdEEE10Policy1000EN6thrust24THRUST_300001_SM_1000_NS18transform_iteratorI10pi_functorNSD_17counting_iteratorIlNSD_11use_defaultESH_SH_EESH_SH_EEPdjS9_ddNS7_10__identityEEEvT0_T1_T2_T3_T4_T6_E12temp_storage+64];
	add.f64 	%fd338, %fd336, %fd337;
	ld.shared.f64 	%fd339, [_ZZN3cub18CUB_300001_SM_10006detail6reduce28DeviceReduceSingleTileKernelINS2_10policy_hubIdjN4cuda3std3__44plusIdEEE10Policy1000EN6thrust24THRUST_300001_SM_1000_NS18transform_iteratorI10pi_functorNSD_17counting_iteratorIlNSD_11use_defaultESH_SH_EESH_SH_EEPdjS9_ddNS7_10__identityEEEvT0_T1_T2_T3_T4_T6_E12temp_storage+72];
	add.f64 	%fd340, %fd338, %fd339;
	ld.shared.f64 	%fd341, [_ZZN3cub18CUB_300001_SM_10006detail6reduce28DeviceReduceSingleTileKernelINS2_10policy_hubIdjN4cuda3std3__44plusIdEEE10Policy1000EN6thrust24THRUST_300001_SM_1000_NS18transform_iteratorI10pi_functorNSD_17counting_iteratorIlNSD_11use_defaultESH_SH_EESH_SH_EEPdjS9_ddNS7_10__identityEEEvT0_T1_T2_T3_T4_T6_E12temp_storage+80];
	add.f64 	%fd342, %fd340, %fd341;
	ld.shared.f64 	%fd343, [_ZZN3cub18CUB_300001_SM_10006detail6reduce28DeviceReduceSingleTileKernelINS2_10policy_hubIdjN4cuda3std3__44plusIdEEE10Policy1000EN6thrust24THRUST_300001_SM_1000_NS18transform_iteratorI10pi_functorNSD_17counting_iteratorIlNSD_11use_defaultESH_SH_EESH_SH_EEPdjS9_ddNS7_10__identityEEEvT0_T1_T2_T3_T4_T6_E12temp_storage+88];
	add.f64 	%fd344, %fd342, %fd343;
	ld.shared.f64 	%fd345, [_ZZN3cub18CUB_300001_SM_10006detail6reduce28DeviceReduceSingleTileKernelINS2_10policy_hubIdjN4cuda3std3__44plusIdEEE10Policy1000EN6thrust24THRUST_300001_SM_1000_NS18transform_iteratorI10pi_functorNSD_17counting_iteratorIlNSD_11use_defaultESH_SH_EESH_SH_EEPdjS9_ddNS7_10__identityEEEvT0_T1_T2_T3_T4_T6_E12temp_storage+96];
	add.f64 	%fd346, %fd344, %fd345;
	ld.shared.f64 	%fd347, [_ZZN3cub18CUB_300001_SM_10006detail6reduce28DeviceReduceSingleTileKernelINS2_10policy_hubIdjN4cuda3std3__44plusIdEEE10Policy1000EN6thrust24THRUST_300001_SM_1000_NS18transform_iteratorI10pi_functorNSD_17counting_iteratorIlNSD_11use_defaultESH_SH_EESH_SH_EEPdjS9_ddNS7_10__identityEEEvT0_T1_T2_T3_T4_T6_E12temp_storage+104];
	add.f64 	%fd348, %fd346, %fd347;
	ld.shared.f64 	%fd349, [_ZZN3cub18CUB_300001_SM_10006detail6reduce28DeviceReduceSingleTileKernelINS2_10policy_hubIdjN4cuda3std3__44plusIdEEE10Policy1000EN6thrust24THRUST_300001_SM_1000_NS18transform_iteratorI10pi_functorNSD_17counting_iteratorIlNSD_11use_defaultESH_SH_EESH_SH_EEPdjS9_ddNS7_10__identityEEEvT0_T1_T2_T3_T4_T6_E12temp_storage+112];
	add.f64 	%fd350, %fd348, %fd349;
	ld.shared.f64 	%fd351, [_ZZN3cub18CUB_300001_SM_10006detail6reduce28DeviceReduceSingleTileKernelINS2_10policy_hubIdjN4cuda3std3__44plusIdEEE10Policy1000EN6thrust24THRUST_300001_SM_1000_NS18transform_iteratorI10pi_functorNSD_17counting_iteratorIlNSD_11use_defaultESH_SH_EESH_SH_EEPdjS9_ddNS7_10__identityEEEvT0_T1_T2_T3_T4_T6_E12temp_storage+120];
	add.f64 	%fd352, %fd350, %fd351;
	ld.shared.f64 	%fd353, [_ZZN3cub18CUB_300001_SM_10006detail6reduce28DeviceReduceSingleTileKernelINS2_10policy_hubIdjN4cuda3std3__44plusIdEEE10Policy1000EN6thrust24THRUST_300001_SM_1000_NS18transform_iteratorI10pi_functorNSD_17counting_iteratorIlNSD_11use_defaultESH_SH_EESH_SH_EEPdjS9_ddNS7_10__identityEEEvT0_T1_T2_T3_T4_T6_E12temp_storage+128];
	add.f64 	%fd354, %fd352, %fd353;
	ld.shared.f64 	%fd355, [_ZZN3cub18CUB_300001_SM_10006detail6reduce28DeviceReduceSingleTileKernelINS2_10policy_hubIdjN4cuda3std3__44plusIdEEE10Policy1000EN6thrust24THRUST_300001_SM_1000_NS18transform_iteratorI10pi_functorNSD_17counting_iteratorIlNSD_11use_defaultESH_SH_EESH_SH_EEPdjS9_ddNS7_10__identityEEEvT0_T1_T2_T3_T4_T6_E12temp_storage+136];
	add.f64 	%fd356, %fd354, %fd355;
	ld.shared.f64 	%fd357, [_ZZN3cub18CUB_300001_SM_10006detail6reduce28DeviceReduceSingleTileKernelINS2_10policy_hubIdjN4cuda3std3__44plusIdEEE10Policy1000EN6thrust24THRUST_300001_SM_1000_NS18transform_iteratorI10pi_functorNSD_17counting_iteratorIlNSD_11use_defaultESH_SH_EESH_SH_EEPdjS9_ddNS7_10__identityEEEvT0_T1_T2_T3_T4_T6_E12temp_storage+144];
	add.f64 	%fd358, %fd356, %fd357;
	ld.shared.f64 	%fd359, [_ZZN3cub18CUB_300001_SM_10006detail6reduce28DeviceReduceSingleTileKernelINS2_10policy_hubIdjN4cuda3std3__44plusIdEEE10Policy1000EN6thrust24THRUST_300001_SM_1000_NS18transform_iteratorI10pi_functorNSD_17counting_iteratorIlNSD_11use_defaultESH_SH_EESH_SH_EEPdjS9_ddNS7_10__identityEEEvT0_T1_T2_T3_T4_T6_E12temp_storage+152];
	add.f64 	%fd360, %fd358, %fd359;
	ld.shared.f64 	%fd361, [_ZZN3cub18CUB_300001_SM_10006detail6reduce28DeviceReduceSingleTileKernelINS2_10policy_hubIdjN4cuda3std3__44plusIdEEE10Policy1000EN6thrust24THRUST_300001_SM_1000_NS18transform_iteratorI10pi_functorNSD_17counting_iteratorIlNSD_11use_defaultESH_SH_EESH_SH_EEPdjS9_ddNS7_10__identityEEEvT0_T1_T2_T3_T4_T6_E12temp_storage+160];
	add.f64 	%fd362, %fd360, %fd361;
	ld.shared.f64 	%fd363, [_ZZN3cub18CUB_300001_SM_10006detail6reduce28DeviceReduceSingleTileKernelINS2_10policy_hubIdjN4cuda3std3__44plusIdEEE10Policy1000EN6thrust24THRUST_300001_SM_1000_NS18transform_iteratorI10pi_functorNSD_17counting_iteratorIlNSD_11use_defaultESH_SH_EESH_SH_EEPdjS9_ddNS7_10__identityEEEvT0_T1_T2_T3_T4_T6_E12temp_storage+168];
	add.f64 	%fd364, %fd362, %fd363;
	ld.shared.f64 	%fd365, [_ZZN3cub18CUB_300001_SM_10006detail6reduce28DeviceReduceSingleTileKernelINS2_10policy_hubIdjN4cuda3std3__44plusIdEEE10Policy1000EN6thrust24THRUST_300001_SM_1000_NS18transform_iteratorI10pi_functorNSD_17counting_iteratorIlNSD_11use_defaultESH_SH_EESH_SH_EEPdjS9_ddNS7_10__identityEEEvT0_T1_T2_T3_T4_T6_E12temp_storage+176];
	add.f64 	%fd380, %fd364, %fd365;
	bra.uni 	$L__BB1_37;
$L__BB1_17:
	// begin inline asm
	mov.u32 %r114, %laneid;
	// end inline asm
	and.b32  	%r165, %r1, 992;
	add.s32 	%r166, %r165, 32;
	setp.gt.u32 	%p26, %r166, %r37;
	not.b32 	%r167, %r165;
	add.s32 	%r168, %r37, %r167;
	selp.b32 	%r163, %r168, 31, %p26;
	mov.b64 	%rd57, %fd372;
	mov.b64 	{%r116, %r121}, %rd57;
	mov.b32 	%r122, 1;
	mov.b32 	%r164, -1;
	// begin inline asm
	shfl.sync.down.b32 %r115, %r116, %r122, %r163, %r164;
	// end inline asm
	// begin inline asm
	shfl.sync.down.b32 %r120, %r121, %r122, %r163, %r164;
	// end inline asm
	mov.b64 	%rd58, {%r115, %r120};
	mov.b64 	%fd246, %rd58;
	setp.lt.s32 	%p27, %r114, %r163;
	add.f64 	%fd247, %fd372, %fd246;
	selp.f64 	%fd248, %fd247, %fd372, %p27;
	mov.b64 	%rd59, %fd248;
	mov.b64 	{%r126, %r131}, %rd59;
	mov.b32 	%r132, 2;
	// begin inline asm
	shfl.sync.down.b32 %r125, %r126, %r132, %r163, %r164;
	// end inline asm
	// begin inline asm
	shfl.sync.down.b32 %r130, %r131, %r132, %r163, %r164;
	// end inline asm
	mov.b64 	%rd60, {%r125, %r130};
	mov.b64 	%fd249, %rd60;
	add.s32 	%r169, %r114, 2;
	setp.gt.s32 	%p28, %r169, %r163;
	add.f64 	%fd250, %fd248, %fd249;
	selp.f64 	%fd251, %fd248, %fd250, %p28;
	mov.b64 	%rd61, %fd251;
	mov.b64 	{%r136, %r141}, %rd61;
	mov.b32 	%r142, 4;
	// begin inline asm
	shfl.sync.down.b32 %r135, %r136, %r142, %r163, %r164;
	// end inline asm
	// begin inline asm
	shfl.sync.down.b32 %r140, %r141, %r142, %r163, %r164;
	// end inline asm
	mov.b64 	%rd62, {%r135, %r140};
	mov.b64 	%fd252, %rd62;
	add.s32 	%r170, %r114, 4;
	setp.gt.s32 	%p29, %r170, %r163;
	add.f64 	%fd253, %fd251, %fd252;
	selp.f64 	%fd254, %fd251, %fd253, %p29;
	mov.b64 	%rd63, %fd254;
	mov.b64 	{%r146, %r151}, %rd63;
	mov.b32 	%r152, 8;
	// begin inline asm
	shfl.sync.down.b32 %r145, %r146, %r152, %r163, %r164;
	// end inline asm
	// begin inline asm
	shfl.sync.down.b32 %r150, %r151, %r152, %r163, %r164;
	// end inline asm
	mov.b64 	%rd64, {%r145, %r150};
	mov.b64 	%fd255, %rd64;
	add.s32 	%r171, %r114, 8;
	setp.gt.s32 	%p30, %r171, %r163;
	add.f64 	%fd256, %fd254, %fd255;
	selp.f64 	%fd257, %fd254, %fd256, %p30;
	mov.b64 	%rd65, %fd257;
	mov.b64 	{%r156, %r161}, %rd65;
	mov.b32 	%r162, 16;
	// begin inline asm
	shfl.sync.down.b32 %r155, %r156, %r162, %r163, %r164;
	// end inline asm
	// begin inline asm
	shfl.sync.down.b32 %r160, %r161, %r162, %r163, %r164;
	// end inline asm
	mov.b64 	%rd66, {%r155, %r160};
	mov.b64 	%fd258, %rd66;
	add.s32 	%r172, %r114, 16;
	setp.gt.s32 	%p31, %r172, %r163;
	add.f64 	%fd259, %fd257, %fd258;
	selp.f64 	%fd380, %fd257, %fd259, %p31;
	setp.ne.s32 	%p32, %r114, 0;
	@%p32 bra 	$L__BB1_19;
	shr.u32 	%r173, %r1, 2;
	and.b32  	%r174, %r173, 248;
	mov.u32 	%r175, _ZZN3cub18CUB_300001_SM_10006detail6reduce28DeviceReduceSingleTileKernelINS2_10policy_hubIdjN4cuda3std3__44plusIdEEE10Policy1000EN6thrust24THRUST_300001_SM_1000_NS18transform_iteratorI10pi_functorNSD_17counting_iteratorIlNSD_11use_defaultESH_SH_EESH_SH_EEPdjS9_ddNS7_10__identityEEEvT0_T1_T2_T3_T4_T6_E12temp_storage;
	add.s32 	%r176, %r175, %r174;
	st.shared.f64 	[%r176+24], %fd380;
$L__BB1_19:
	bar.sync 	0;
	setp.ne.s32 	%p33, %r1, 0;
	@%p33 bra 	$L__BB1_37;
	setp.gt.u32 	%p34, %r37, 32;
	ld.shared.f64 	%fd260, [_ZZN3cub18CUB_300001_SM_10006detail6reduce28DeviceReduceSingleTileKernelINS2_10policy_hubIdjN4cuda3std3__44plusIdEEE10Policy1000EN6thrust24THRUST_300001_SM_1000_NS18transform_iteratorI10pi_functorNSD_17counting_iteratorIlNSD_11use_defaultESH_SH_EESH_SH_EEPdjS9_ddNS7_10__identityEEEvT0_T1_T2_T3_T4_T6_E12temp_storage+32];
	add.f64 	%fd261, %fd380, %fd260;
	selp.f64 	%fd262, %fd261, %fd380, %p34;
	setp.gt.u32 	%p35, %r37, 64;
	ld.shared.f64 	%fd263, [_ZZN3cub18CUB_300001_SM_10006detail6reduce28DeviceReduceSingleTileKernelINS2_10policy_hubIdjN4cuda3std3__44plusIdEEE10Policy1000EN6thrust24THRUST_300001_SM_1000_NS18transform_iteratorI10pi_functorNSD_17counting_iteratorIlNSD_11use_defaultESH_SH_EESH_SH_EEPdjS9_ddNS7_10__identityEEEvT0_T1_T2_T3_T4_T6_E12temp_storage+40];
	add.f64 	%fd264, %fd263, %fd262;
	selp.f64 	%fd265, %fd264, %fd262, %p35;
	setp.gt.u32 	%p36, %r37, 96;
	ld.shared.f64 	%fd266, [_ZZN3cub18CUB_300001_SM_10006detail6reduce28DeviceReduceSingleTileKernelINS2_10policy_hubIdjN4cuda3std3__44plusIdEEE10Policy1000EN6thrust24THRUST_300001_SM_1000_NS18transform_iteratorI10pi_functorNSD_17counting_iteratorIlNSD_11use_defaultESH_SH_EESH_SH_EEPdjS9_ddNS7_10__identityEEEvT0_T1_T2_T3_T4_T6_E12temp_storage+48];
	add.f64 	%fd267, %fd266, %fd265;
	selp.f64 	%fd268, %fd267, %fd265, %p36;
	setp.gt.u32 	%p37, %r37, 128;
	ld.shared.f64 	%fd269, [_ZZN3cub18CUB_300001_SM_10006detail6reduce28DeviceReduceSingleTileKernelINS2_10policy_hubIdjN4cuda3std3__44plusIdEEE10Policy1000EN6thrust24THRUST_300001_SM_1000_NS18transform_iteratorI10pi_functorNSD_17counting_iteratorIlNSD_11use_defaultESH_SH_EESH_SH_EEPdjS9_ddNS7_10__identityEEEvT0_T1_T2_T3_T4_T6_E12temp_storage+56];
	add.f64 	%fd270, %fd269, %fd268;
	selp.f64 	%fd271, %fd270, %fd268, %p37;
	setp.gt.u32 	%p38, %r37, 160;
	ld.shared.f64 	%fd272, [_ZZN3cub18CUB_300001_SM_10006detail6reduce28DeviceReduceSingleTileKernelINS2_10policy_hubIdjN4cuda3std3__44plusIdEEE10Policy1000EN6thrust24THRUST_300001_SM_1000_NS18transform_iteratorI10pi_functorNSD_17counting_iteratorIlNSD_11use_defaultESH_SH_EESH_SH_EEPdjS9_ddNS7_10__identityEEEvT0_T1_T2_T3_T4_T6_E12temp_storage+64];
	add.f64 	%fd273, %fd272, %fd271;
	selp.f64 	%fd274, %fd273, %fd271, %p38;
	setp.gt.u32 	%p39, %r37, 192;
	ld.shared.f64 	%fd275, [_ZZN3cub18CUB_300001_SM_10006detail6reduce28DeviceReduceSingleTileKernelINS2_10policy_hubIdjN4cuda3std3__44plusIdEEE10Policy1000EN6thrust24THRUST_300001_SM_1000_NS18transform_iteratorI10pi_functorNSD_17counting_iteratorIlNSD_11use_defaultESH_SH_EESH_SH_EEPdjS9_ddNS7_10__identityEEEvT0_T1_T2_T3_T4_T6_E12temp_storage+72];
	add.f64 	%fd276, %fd275, %fd274;
	selp.f64 	%fd277, %fd276, %fd274, %p39;
	setp.gt.u32 	%p40, %r37, 224;
	ld.shared.f64 	%fd278, [_ZZN3cub18CUB_300001_SM_10006detail6reduce28DeviceReduceSingleTileKernelINS2_10policy_hubIdjN4cuda3std3__44plusIdEEE10Policy1000EN6thrust24THRUST_300001_SM_1000_NS18transform_iteratorI10pi_functorNSD_17counting_iteratorIlNSD_11use_defaultESH_SH_EESH_SH_EEPdjS9_ddNS7_10__identityEEEvT0_T1_T2_T3_T4_T6_E12temp_storage+80];
	add.f64 	%fd279, %fd278, %fd277;
	selp.f64 	%fd280, %fd279, %fd277, %p40;
	setp.gt.u32 	%p41, %r37, 256;
	ld.shared.f64 	%fd281, [_ZZN3cub18CUB_300001_SM_10006detail6reduce28DeviceReduceSingleTileKernelINS2_10policy_hubIdjN4cuda3std3__44plusIdEEE10Policy1000EN6thrust24THRUST_300001_SM_1000_NS18transform_iteratorI10pi_functorNSD_17counting_iteratorIlNSD_11use_defaultESH_SH_EESH_SH_EEPdjS9_ddNS7_10__identityEEEvT0_T1_T2_T3_T4_T6_E12temp_storage+88];
	add.f64 	%fd282, %fd281, %fd280;
	selp.f64 	%fd283, %fd282, %fd280, %p41;
	setp.gt.u32 	%p42, %r37, 288;
	ld.shared.f64 	%fd284, [_ZZN3cub18CUB_300001_SM_10006detail6reduce28DeviceReduceSingleTileKernelINS2_10policy_hubIdjN4cuda3std3__44plusIdEEE10Policy1000EN6thrust24THRUST_300001_SM_1000_NS18transform_iteratorI10pi_functorNSD_17counting_iteratorIlNSD_11use_defaultESH_SH_EESH_SH_EEPdjS9_ddNS7_10__identityEEEvT0_T1_T2_T3_T4_T6_E12temp_storage+96];
	add.f64 	%fd285, %fd284, %fd283;
	selp.f64 	%fd286, %fd285, %fd283, %p42;
	setp.gt.u32 	%p43, %r37, 320;
	ld.shared.f64 	%fd287, [_ZZN3cub18CUB_300001_SM_10006detail6reduce28DeviceReduceSingleTileKernelINS2_10policy_hubIdjN4cuda3std3__44plusIdEEE10Policy1000EN6thrust24THRUST_300001_SM_1000_NS18transform_iteratorI10pi_functorNSD_17counting_iteratorIlNSD_11use_defaultESH_SH_EESH_SH_EEPdjS9_ddNS7_10__identityEEEvT0_T1_T2_T3_T4_T6_E12temp_storage+104];
	add.f64 	%fd288, %fd287, %fd286;
	selp.f64 	%fd289, %fd288, %fd286, %p43;
	setp.gt.u32 	%p44, %r37, 352;
	ld.shared.f64 	%fd290, [_ZZN3cub18CUB_300001_SM_10006detail6reduce28DeviceReduceSingleTileKernelINS2_10policy_hubIdjN4cuda3std3__44plusIdEEE10Policy1000EN6thrust24THRUST_300001_SM_1000_NS18transform_iteratorI10pi_functorNSD_17counting_iteratorIlNSD_11use_defaultESH_SH_EESH_SH_EEPdjS9_ddNS7_10__identityEEEvT0_T1_T2_T3_T4_T6_E12temp_storage+112];
	add.f64 	%fd291, %fd290, %fd289;
	selp.f64 	%fd292, %fd291, %fd289, %p44;
	setp.gt.u32 	%p45, %r37, 384;
	ld.shared.f64 	%fd293, [_ZZN3cub18CUB_300001_SM_10006detail6reduce28DeviceReduceSingleTileKernelINS2_10policy_hubIdjN4cuda3std3__44plusIdEEE10Policy1000EN6thrust24THRUST_300001_SM_1000_NS18transform_iteratorI10pi_functorNSD_17counting_iteratorIlNSD_11use_defaultESH_SH_EESH_SH_EEPdjS9_ddNS7_10__identityEEEvT0_T1_T2_T3_T4_T6_E12temp_storage+120];
	add.f64 	%fd294, %fd293, %fd292;
	selp.f64 	%fd295, %fd294, %fd292, %p45;
	setp.gt.u32 	%p46, %r37, 416;
	ld.shared.f64 	%fd296, [_ZZN3cub18CUB_300001_SM_10006detail6reduce28DeviceReduceSingleTileKernelINS2_10policy_hubIdjN4cuda3std3__44plusIdEEE10Policy1000EN6thrust24THRUST_300001_SM_1000_NS18transform_iteratorI10pi_functorNSD_17counting_iteratorIlNSD_11use_defaultESH_SH_EESH_SH_EEPdjS9_ddNS7_10__identityEEEvT0_T1_T2_T3_T4_T6_E12temp_storage+128];
	add.f64 	%fd297, %fd296, %fd295;
	selp.f64 	%fd298, %fd297, %fd295, %p46;
	setp.gt.u32 	%p47, %r37, 448;
	ld.shared.f64 	%fd299, [_ZZN3cub18CUB_300001_SM_10006detail6reduce28DeviceReduceSingleTileKernelINS2_10policy_hubIdjN4cuda3std3__44plusIdEEE10Policy1000EN6thrust24THRUST_300001_SM_1000_NS18transform_iteratorI10pi_functorNSD_17counting_iteratorIlNSD_11use_defaultESH_SH_EESH_SH_EEPdjS9_ddNS7_10__identityEEEvT0_T1_T2_T3_T4_T6_E12temp_storage+136];
	add.f64 	%fd300, %fd299, %fd298;
	selp.f64 	%fd301, %fd300, %fd298, %p47;
	setp.gt.u32 	%p48, %r37, 480;
	ld.shared.f64 	%fd302, [_ZZN3cub18CUB_300001_SM_10006detail6reduce28DeviceReduceSingleTileKernelINS2_10policy_hubIdjN4cuda3std3__44plusIdEEE10Policy1000EN6thrust24THRUST_300001_SM_1000_NS18transform_iteratorI10pi_functorNSD_17counting_iteratorIlNSD_11use_defaultESH_SH_EESH_SH_EEPdjS9_ddNS7_10__identityEEEvT0_T1_T2_T3_T4_T6_E12temp_storage+144];
	add.f64 	%fd303, %fd302, %fd301;
	selp.f64 	%fd304, %fd303, %fd301, %p48;
	setp.gt.u32 	%p49, %r37, 512;
	ld.shared.f64 	%fd305, [_ZZN3cub18CUB_300001_SM_10006detail6reduce28DeviceReduceSingleTileKernelINS2_10policy_hubIdjN4cuda3std3__44plusIdEEE10Policy1000EN6thrust24THRUST_300001_SM_1000_NS18transform_iteratorI10pi_functorNSD_17counting_iteratorIlNSD_11use_defaultESH_SH_EESH_SH_EEPdjS9_ddNS7_10__identityEEEvT0_T1_T2_T3_T4_T6_E12temp_storage+152];
	add.f64 	%fd306, %fd305, %fd304;
	selp.f64 	%fd307, %fd306, %fd304, %p49;
	setp.gt.u32 	%p50, %r37, 544;
	ld.shared.f64 	%fd308, [_ZZN3cub18CUB_300001_SM_10006detail6reduce28DeviceReduceSingleTileKernelINS2_10policy_hubIdjN4cuda3std3__44plusIdEEE10Policy1000EN6thrust24THRUST_300001_SM_1000_NS18transform_iteratorI10pi_functorNSD_17counting_iteratorIlNSD_11use_defaultESH_SH_EESH_SH_EEPdjS9_ddNS7_10__identityEEEvT0_T1_T2_T3_T4_T6_E12temp_storage+160];
	add.f64 	%fd309, %fd308, %fd307;
	selp.f64 	%fd310, %fd309, %fd307, %p50;
	setp.gt.u32 	%p51, %r37, 576;
	ld.shared.f64 	%fd311, [_ZZN3cub18CUB_300001_SM_10006detail6reduce28DeviceReduceSingleTileKernelINS2_10policy_hubIdjN4cuda3std3__44plusIdEEE10Policy1000EN6thrust24THRUST_300001_SM_1000_NS18transform_iteratorI10pi_functorNSD_17counting_iteratorIlNSD_11use_defaultESH_SH_EESH_SH_EEPdjS9_ddNS7_10__identityEEEvT0_T1_T2_T3_T4_T6_E12temp_storage+168];
	add.f64 	%fd312, %fd311, %fd310;
	selp.f64 	%fd313, %fd312, %fd310, %p51;
	setp.gt.u32 	%p52, %r37, 608;
	ld.shared.f64 	%fd314, [_ZZN3cub18CUB_300001_SM_10006detail6reduce28DeviceReduceSingleTileKernelINS2_10policy_hubIdjN4cuda3std3__44plusIdEEE10Policy1000EN6thrust24THRUST_300001_SM_1000_NS18transform_iteratorI10pi_functorNSD_17counting_iteratorIlNSD_11use_defaultESH_SH_EESH_SH_EEPdjS9_ddNS7_10__identityEEEvT0_T1_T2_T3_T4_T6_E12temp_storage+176];
	add.f64 	%fd315, %fd314, %fd313;
	selp.f64 	%fd380, %fd315, %fd313, %p52;
	bra.uni 	$L__BB1_37;
$L__BB1_21:
	mov.u32 	%r14, %tid.x;
	cvt.u64.u32 	%rd9, %r14;
	add.s64 	%rd6, %rd7, %rd9;
	cvt.rn.f64.s64 	%fd33, %rd6;
	add.f64 	%fd34, %fd33, 0d3FE0000000000000;
	mul.f64 	%fd35, %fd31, %fd34;
	fma.rn.f64 	%fd36, %fd35, %fd35, 0d3FF0000000000000;
	mov.f64 	%fd37, 0d4010000000000000;
	div.rn.f64 	%fd38, %fd37, %fd36;
	add.s64 	%rd10, %rd6, 640;
	cvt.rn.f64.s64 	%fd39, %rd10;
	add.f64 	%fd40, %fd39, 0d3FE0000000000000;
	mul.f64 	%fd41, %fd31, %fd40;
	fma.rn.f64 	%fd42, %fd41, %fd41, 0d3FF0000000000000;
	div.rn.f64 	%fd43, %fd37, %fd42;
	add.s64 	%rd11, %rd6, 1280;
	cvt.rn.f64.s64 	%fd44, %rd11;
	add.f64 	%fd45, %fd44, 0d3FE0000000000000;
	mul.f64 	%fd46, %fd31, %fd45;
	fma.rn.f64 	%fd47, %fd46, %fd46, 0d3FF0000000000000;
	div.rn.f64 	%fd48, %fd37, %fd47;
	add.s64 	%rd12, %rd6, 1920;
	cvt.rn.f64.s64 	%fd49, %rd12;
	add.f64 	%fd50, %fd49, 0d3FE0000000000000;
	mul.f64 	%fd51, %fd31, %fd50;
	fma.rn.f64 	%fd52, %fd51, %fd51, 0d3FF0000000000000;
	div.rn.f64 	%fd53, %fd37, %fd52;
	add.s64 	%rd13, %rd6, 2560;
	cvt.rn.f64.s64 	%fd54, %rd13;
	add.f64 	%fd55, %fd54, 0d3FE0000000000000;
	mul.f64 	%fd56, %fd31, %fd55;
	fma.rn.f64 	%fd57, %fd56, %fd56, 0d3FF0000000000000;
	div.rn.f64 	%fd58, %fd37, %fd57;
	add.s64 	%rd14, %rd6, 3200;
	cvt.rn.f64.s64 	%fd59, %rd14;
	add.f64 	%fd60, %fd59, 0d3FE0000000000000;
	mul.f64 	%fd61, %fd31, %fd60;
	fma.rn.f64 	%fd62, %fd61, %fd61, 0d3FF0000000000000;
	div.rn.f64 	%fd63, %fd37, %fd62;
	add.s64 	%rd15, %rd6, 3840;
	cvt.rn.f64.s64 	%fd64, %rd15;
	add.f64 	%fd65, %fd64, 0d3FE0000000000000;
	mul.f64 	%fd66, %fd31, %fd65;
	fma.rn.f64 	%fd67, %fd66, %fd66, 0d3FF0000000000000;
	div.rn.f64 	%fd68, %fd37, %fd67;
	add.s64 	%rd16, %rd6, 4480;
	cvt.rn.f64.s64 	%fd69, %rd16;
	add.f64 	%fd70, %fd69, 0d3FE0000000000000;
	mul.f64 	%fd71, %fd31, %fd70;
	fma.rn.f64 	%fd72, %fd71, %fd71, 0d3FF0000000000000;
	div.rn.f64 	%fd73, %fd37, %fd72;
	add.f64 	%fd74, %fd38, %fd43;
	add.f64 	%fd75, %fd74, %fd48;
	add.f64 	%fd76, %fd75, %fd53;
	add.f64 	%fd77, %fd76, %fd58;
	add.f64 	%fd78, %fd77, %fd63;
	add.f64 	%fd79, %fd78, %fd68;
	add.f64 	%fd379, %fd79, %fd73;
	add.s32 	%r15, %r37, -5120;
	setp.lt.u32 	%p3, %r15, 5120;
	mov.b32 	%r240, 5120;
	@%p3 bra 	$L__BB1_25;
	mov.b32 	%r240, 5120;
$L__BB1_23:
	cvt.u64.u32 	%rd17, %r240;
	add.s64 	%rd18, %rd6, %rd17;
	cvt.rn.f64.s64 	%fd80, %rd18;
	add.f64 	%fd81, %fd80, 0d3FE0000000000000;
	mul.f64 	%fd82, %fd31, %fd81;
	fma.rn.f64 	%fd83, %fd82, %fd82, 0d3FF0000000000000;
	mov.f64 	%fd84, 0d4010000000000000;
	div.rn.f64 	%fd85, %fd84, %fd83;
	add.s64 	%rd19, %rd18, 640;
	cvt.rn.f64.s64 	%fd86, %rd19;
	add.f64 	%fd87, %fd86, 0d3FE0000000000000;
	mul.f64 	%fd88, %fd31, %fd87;
	fma.rn.f64 	%fd89, %fd88, %fd88, 0d3FF0000000000000;
	div.rn.f64 	%fd90, %fd84, %fd89;
	add.s64 	%rd20, %rd18, 1280;
	cvt.rn.f64.s64 	%fd91, %rd20;
	add.f64 	%fd92, %fd91, 0d3FE0000000000000;
	mul.f64 	%fd93, %fd31, %fd92;
	fma.rn.f64 	%fd94, %fd93, %fd93, 0d3FF0000000000000;
	div.rn.f64 	%fd95, %fd84, %fd94;
	add.s64 	%rd21, %rd18, 1920;
	cvt.rn.f64.s64 	%fd96, %rd21;
	add.f64 	%fd97, %fd96, 0d3FE0000000000000;
	mul.f64 	%fd98, %fd31, %fd97;
	fma.rn.f64 	%fd99, %fd98, %fd98, 0d3FF0000000000000;
	div.rn.f64 	%fd100, %fd84, %fd99;
	add.s64 	%rd22, %rd18, 2560;
	cvt.rn.f64.s64 	%fd101, %rd22;
	add.f64 	%fd102, %fd101, 0d3FE0000000000000;
	mul.f64 	%fd103, %fd31, %fd102;
	fma.rn.f64 	%fd104, %fd103, %fd103, 0d3FF0000000000000;
	div.rn.f64 	%fd105, %fd84, %fd104;
	add.s64 	%rd23, %rd18, 3200;
	cvt.rn.f64.s64 	%fd106, %rd23;
	add.f64 	%fd107, %fd106, 0d3FE0000000000000;
	mul.f64 	%fd108, %fd31, %fd107;
	fma.rn.f64 	%fd109, %fd108, %fd108, 0d3FF0000000000000;
	div.rn.f64 	%fd110, %fd84, %fd109;
	add.s64 	%rd24, %rd18, 3840;
	cvt.rn.f64.s64 	%fd111, %rd24;
	add.f64 	%fd112, %fd111, 0d3FE0000000000000;
	mul.f64 	%fd113, %fd31, %fd112;
	fma.rn.f64 	%fd114, %fd113, %fd113, 0d3FF0000000000000;
	div.rn.f64 	%fd115, %fd84, %fd114;
	add.s64 	%rd25, %rd18, 4480;
	cvt.rn.f64.s64 	%fd116, %rd25;
	add.f64 	%fd117, %fd116, 0d3FE0000000000000;
	mul.f64 	%fd118, %fd31, %fd117;
	fma.rn.f64 	%fd119, %fd118, %fd118, 0d3FF0000000000000;
	div.rn.f64 	%fd120, %fd84, %fd119;
	add.f64 	%fd121, %fd379, %fd85;
	add.f64 	%fd122, %fd121, %fd90;
	add.f64 	%fd123, %fd122, %fd95;
	add.f64 	%fd124, %fd123, %fd100;
	add.f64 	%fd125, %fd124, %fd105;
	add.f64 	%fd126, %fd125, %fd110;
	add.f64 	%fd127, %fd126, %fd115;
	add.f64 	%fd379, %fd127, %fd120;
	sub.s32 	%r40, %r37, %r240;
	setp.lt.u32 	%p4, %r40, 5120;
	@%p4 bra 	$L__BB1_33;
	add.s32 	%r240, %r240, 5120;
	setp.le.u32 	%p5, %r240, %r15;
	@%p5 bra 	$L__BB1_23;
$L__BB1_25:
	setp.le.u32 	%p6, %r37, %r240;
	@%p6 bra 	$L__BB1_33;
	sub.s32 	%r19, %r37, %r240;
	setp.ge.s32 	%p7, %r14, %r19;
	@%p7 bra 	$L__BB1_33;
	not.b32 	%r41, %r14;
	add.s32 	%r42, %r37, %r41;
	sub.s32 	%r20, %r42, %r240;
	mul.hi.u32 	%r43, %r20, -858993459;
	shr.u32 	%r44, %r43, 9;
	add.s32 	%r21, %r44, 1;
	and.b32  	%r45, %r44, 3;
	setp.eq.s32 	%p8, %r45, 3;
	mov.u32 	%r244, %r14;
	@%p8 bra 	$L__BB1_30;
	add.s32 	%r242, %r14, %r240;
	and.b32  	%r46, %r21, 3;
	neg.s32 	%r241, %r46;
	mov.u32 	%r244, %r14;
$L__BB1_29:
	.pragma "nounroll";
	cvt.u64.u32 	%rd26, %r242;
	add.s64 	%rd27, %rd7, %rd26;
	cvt.rn.f64.s64 	%fd129, %rd27;
	add.f64 	%fd130, %fd129, 0d3FE0000000000000;
	mul.f64 	%fd131, %fd31, %fd130;
	fma.rn.f64 	%fd132, %fd131, %fd131, 0d3FF0000000000000;
	mov.f64 	%fd133, 0d4010000000000000;
	div.rn.f64 	%fd134, %fd133, %fd132;
	add.f64 	%fd379, %fd379, %fd134;
	add.s32 	%r244, %r244, 640;
	add.s32 	%r242, %r242, 640;
	add.s32 	%r241, %r241, 1;
	setp.ne.s32 	%p9, %r241, 0;
	@%p9 bra 	$L__BB1_29;
$L__BB1_30:
	setp.lt.u32 	%p10, %r20, 1920;
	@%p10 bra 	$L__BB1_33;
	add.s32 	%r246, %r244, 1280;
	add.s32 	%r245, %r244, %r240;
$L__BB1_32:
	cvt.u64.u32 	%rd28, %r245;
	add.s64 	%rd29, %rd7, %rd28;
	cvt.rn.f64.s64 	%fd135, %rd29;
	add.f64 	%fd136, %fd135, 0d3FE0000000000000;
	mul.f64 	%fd137, %fd31, %fd136;
	fma.rn.f64 	%fd138, %fd137, %fd137, 0d3FF0000000000000;
	mov.f64 	%fd139, 0d4010000000000000;
	div.rn.f64 	%fd140, %fd139, %fd138;
	add.f64 	%fd141, %fd379, %fd140;
	add.s32 	%r47, %r245, 640;
	cvt.u64.u32 	%rd30, %r47;
	add.s64 	%rd31, %rd7, %rd30;
	cvt.rn.f64.s64 	%fd142, %rd31;
	add.f64 	%fd143, %fd142, 0d3FE0000000000000;
	mul.f64 	%fd144, %fd31, %fd143;
	fma.rn.f64 	%fd145, %fd144, %fd144, 0d3FF0000000000000;
	div.rn.f64 	%fd146, %fd139, %fd145;
	add.f64 	%fd147, %fd141, %fd146;
	add.s32 	%r48, %r245, 1280;
	cvt.u64.u32 	%rd32, %r48;
	add.s64 	%rd33, %rd7, %rd32;
	cvt.rn.f64.s64 	%fd148, %rd33;
	add.f64 	%fd149, %fd148, 0d3FE0000000000000;
	mul.f64 	%fd150, %fd31, %fd149;
	fma.rn.f64 	%fd151, %fd150, %fd150, 0d3FF0000000000000;
	div.rn.f64 	%fd152, %fd139, %fd151;
	add.f64 	%fd153, %fd147, %fd152;
	add.s32 	%r49, %r245, 1920;
	cvt.u64.u32 	%rd34, %r49;
	add.s64 	%rd35, %rd7, %rd34;
	cvt.rn.f64.s64 	%fd154, %rd35;
	add.f64 	%fd155, %fd154, 0d3FE0000000000000;
	mul.f64 	%fd156, %fd31, %fd155;
	fma.rn.f64 	%fd157, %fd156, %fd156, 0d3FF0000000000000;
	div.rn.f64 	%fd158, %fd139, %fd157;
	add.f64 	%fd379, %fd153, %fd158;
	add.s32 	%r35, %r246, 2560;
	add.s32 	%r50, %r246, 1280;
	add.s32 	%r245, %r245, 2560;
	setp.lt.s32 	%p11, %r50, %r19;
	mov.u32 	%r246, %r35;
	@%p11 bra 	$L__BB1_32;
$L__BB1_33:
	// begin inline asm
	mov.u32 %r51, %laneid;
	// end inline asm
	mov.b64 	%rd36, %fd379;
	mov.b64 	{%r53, %r58}, %rd36;
	mov.b32 	%r59, 1;
	mov.b32 	%r100, 31;
	mov.b32 	%r101, -1;
	// begin inline asm
	shfl.sync.down.b32 %r52, %r53, %r59, %r100, %r101;
	// end inline asm
	// begin inline asm
	shfl.sync.down.b32 %r57, %r58, %r59, %r100, %r101;
	// end inline asm
	mov.b64 	%rd37, {%r52, %r57};
	mov.b64 	%fd159, %rd37;
	setp.gt.s32 	%p12, %r51, 30;
	add.f64 	%fd160, %fd379, %fd159;
	selp.f64 	%fd161, %fd379, %fd160, %p12;
	mov.b64 	%rd38, %fd161;
	mov.b64 	{%r63, %r68}, %rd38;
	mov.b32 	%r69, 2;
	// begin inline asm
	shfl.sync.down.b32 %r62, %r63, %r69, %r100, %r101;
	// end inline asm
	// begin inline asm
	shfl.sync.down.b32 %r67, %r68, %r69, %r100, %r101;
	// end inline asm
	mov.b64 	%rd39, {%r62, %r67};
	mov.b64 	%fd162, %rd39;
	setp.gt.s32 	%p13, %r51, 29;
	add.f64 	%fd163, %fd161, %fd162;
	selp.f64 	%fd164, %fd161, %fd163, %p13;
	mov.b64 	%rd40, %fd164;
	mov.b64 	{%r73, %r78}, %rd40;
	mov.b32 	%r79, 4;
	// begin inline asm
	shfl.sync.down.b32 %r72, %r73, %r79, %r100, %r101;
	// end inline asm
	// begin inline asm
	shfl.sync.down.b32 %r77, %r78, %r79, %r100, %r101;
	// end inline asm
	mov.b64 	%rd41, {%r72, %r77};
	mov.b64 	%fd165, %rd41;
	setp.gt.s32 	%p14, %r51, 27;
	add.f64 	%fd166, %fd164, %fd165;
	selp.f64 	%fd167, %fd164, %fd166, %p14;
	mov.b64 	%rd42, %fd167;
	mov.b64 	{%r83, %r88}, %rd42;
	mov.b32 	%r89, 8;
	// begin inline asm
	shfl.sync.down.b32 %r82, %r83, %r89, %r100, %r101;
	// end inline asm
	// begin inline asm
	shfl.sync.down.b32 %r87, %r88, %r89, %r100, %r101;
	// end inline asm
	mov.b64 	%rd43, {%r82, %r87};
	mov.b64 	%fd168, %rd43;
	setp.gt.s32 	%p15, %r51, 23;
	add.f64 	%fd169, %fd167, %fd168;
	selp.f64 	%fd170, %fd167, %fd169, %p15;
	mov.b64 	%rd44, %fd170;
	mov.b64 	{%r93, %r98}, %rd44;
	mov.b32 	%r99, 16;
	// begin inline asm
	shfl.sync.down.b32 %r92, %r93, %r99, %r100, %r101;
	// end inline asm
	// begin inline asm
	shfl.sync.down.b32 %r97, %r98, %r99, %r100, %r101;
	// end inline asm
	mov.b64 	%rd45, {%r92, %r97};
	mov.b64 	%fd171, %rd45;
	setp.gt.s32 	%p16, %r51, 15;
	add.f64 	%fd27, %fd170, %fd171;
	selp.f64 	%fd380, %fd170, %fd27, %p16;
	setp.ne.s32 	%p17, %r51, 0;
	@%p17 bra 	$L__BB1_35;
	shr.u32 	%r102, %r14, 2;
	and.b32  	%r103, %r102, 248;
	mov.u32 	%r104, _ZZN3cub18CUB_300001_SM_10006detail6reduce28DeviceReduceSingleTileKernelINS2_10policy_hubIdjN4cuda3std3__44plusIdEEE10Policy1000EN6thrust24THRUST_300001_SM_1000_NS18transform_iteratorI10pi_functorNSD_17counting_iteratorIlNSD_11use_defaultESH_SH_EESH_SH_EEPdjS9_ddNS7_10__identityEEEvT0_T1_T2_T3_T4_T6_E12temp_storage;
	add.s32 	%r105, %r104, %r103;
	st.shared.f64 	[%r105+24], %fd27;
$L__BB1_35:
	bar.sync 	0;
	setp.ne.s32 	%p18, %r14, 0;
	@%p18 bra 	$L__BB1_37;
	ld.shared.f64 	%fd172, [_ZZN3cub18CUB_300001_SM_10006detail6reduce28DeviceReduceSingleTileKernelINS2_10policy_hubIdjN4cuda3std3__44plusIdEEE10Policy1000EN6thrust24THRUST_300001_SM_1000_NS18transform_iteratorI10pi_functorNSD_17counting_iteratorIlNSD_11use_defaultESH_SH_EESH_SH_EEPdjS9_ddNS7_10__identityEEEvT0_T1_T2_T3_T4_T6_E12temp_storage+32];
	add.f64 	%fd173, %fd380, %fd172;
	ld.shared.f64 	%fd174, [_ZZN3cub18CUB_300001_SM_10006detail6reduce28DeviceReduceSingleTileKernelINS2_10policy_hubIdjN4cuda3std3__44plusIdEEE10Policy1000EN6thrust24THRUST_300001_SM_1000_NS18transform_iteratorI10pi_functorNSD_17counting_iteratorIlNSD_11use_defaultESH_SH_EESH_SH_EEPdjS9_ddNS7_10__identityEEEvT0_T1_T2_T3_T4_T6_E12temp_storage+40];
	add.f64 	%fd175, %fd173, %fd174;
	ld.shared.f64 	%fd176, [_ZZN3cub18CUB_300001_SM_10006detail6reduce28DeviceReduceSingleTileKernelINS2_10policy_hubIdjN4cuda3std3__44plusIdEEE10Policy1000EN6thrust24THRUST_300001_SM_1000_NS18transform_iteratorI10pi_functorNSD_17counting_iteratorIlNSD_11use_defaultESH_SH_EESH_SH_EEPdjS9_ddNS7_10__identityEEEvT0_T1_T2_T3_T4_T6_E12temp_storage+48];
	add.f64 	%fd177, %fd175, %fd176;
	ld.shared.f64 	%fd178, [_ZZN3cub18CUB_300001_SM_10006detail6reduce28DeviceReduceSingleTileKernelINS2_10policy_hubIdjN4cuda3std3__44plusIdEEE10Policy1000EN6thrust24THRUST_300001_SM_1000_NS18transform_iteratorI10pi_functorNSD_17counting_iteratorIlNSD_11use_defaultESH_SH_EESH_SH_EEPdjS9_ddNS7_10__identityEEEvT0_T1_T2_T3_T4_T6_E12temp_storage+56];
	add.f64 	%fd179, %fd177, %fd178;
	ld.shared.f64 	%fd180, [_ZZN3cub18CUB_300001_SM_10006detail6reduce28DeviceReduceSingleTileKernelINS2_10policy_hubIdjN4cuda3std3__44plusIdEEE10Policy1000EN6thrust24THRUST_300001_SM_1000_NS18transform_iteratorI10pi_functorNSD_17counting_iteratorIlNSD_11use_defaultESH_SH_EESH_SH_EEPdjS9_ddNS7_10__identityEEEvT0_T1_T2_T3_T4_T6_E12temp_storage+64];
	add.f64 	%fd181, %fd179, %fd180;
	ld.shared.f64 	%fd182, [_ZZN3cub18CUB_300001_SM_10006detail6reduce28DeviceReduceSingleTileKernelINS2_10policy_hubIdjN4cuda3std3__44plusIdEEE10Policy1000EN6thrust24THRUST_300001_SM_1000_NS18transform_iteratorI10pi_functorNSD_17counting_iteratorIlNSD_11use_defaultESH_SH_EESH_SH_EEPdjS9_ddNS7_10__identityEEEvT0_T1_T2_T3_T4_T6_E12temp_storage+72];
	add.f64 	%fd183, %fd181, %fd182;
	ld.shared.f64 	%fd184, [_ZZN3cub18CUB_300001_SM_10006detail6reduce28DeviceReduceSingleTileKernelINS2_10policy_hubIdjN4cuda3std3__44plusIdEEE10Policy1000EN6thrust24THRUST_300001_SM_1000_NS18transform_iteratorI10pi_functorNSD_17counting_iteratorIlNSD_11use_defaultESH_SH_EESH_SH_EEPdjS9_ddNS7_10__identityEEEvT0_T1_T2_T3_T4_T6_E12temp_storage+80];
	add.f64 	%fd185, %fd183, %fd184;
	ld.shared.f64 	%fd186, [_ZZN3cub18CUB_300001_SM_10006detail6reduce28DeviceReduceSingleTileKernelINS2_10policy_hubIdjN4cuda3std3__44plusIdEEE10Policy1000EN6thrust24THRUST_300001_SM_1000_NS18transform_iteratorI10pi_functorNSD_17counting_iteratorIlNSD_11use_defaultESH_SH_EESH_SH_EEPdjS9_ddNS7_10__identityEEEvT0_T1_T2_T3_T4_T6_E12temp_storage+88];
	add.f64 	%fd187, %fd185, %fd186;
	ld.shared.f64 	%fd188, [_ZZN3cub18CUB_300001_SM_10006detail6reduce28DeviceReduceSingleTileKernelINS2_10policy_hubIdjN4cuda3std3__44plusIdEEE10Policy1000EN6thrust24THRUST_300001_SM_1000_NS18transform_iteratorI10pi_functorNSD_17counting_iteratorIlNSD_11use_defaultESH_SH_EESH_SH_EEPdjS9_ddNS7_10__identityEEEvT0_T1_T2_T3_T4_T6_E12temp_storage+96];
	add.f64 	%fd189, %fd187, %fd188;
	ld.shared.f64 	%fd190, [_ZZN3cub18CUB_300001_SM_10006detail6reduce28DeviceReduceSingleTileKernelINS2_10policy_hubIdjN4cuda3std3__44plusIdEEE10Policy1000EN6thrust24THRUST_300001_SM_1000_NS18transform_iteratorI10pi_functorNSD_17counting_iteratorIlNSD_11use_defaultESH_SH_EESH_SH_EEPdjS9_ddNS7_10__identityEEEvT0_T1_T2_T3_T4_T6_E12temp_storage+104];
	add.f64 	%fd191, %fd189, %fd190;
	ld.shared.f64 	%fd192, [_ZZN3cub18CUB_300001_SM_10006detail6reduce28DeviceReduceSingleTileKernelINS2_10policy_hubIdjN4cuda3std3__44plusIdEEE10Policy1000EN6thrust24THRUST_300001_SM_1000_NS18transform_iteratorI10pi_functorNSD_17counting_iteratorIlNSD_11use_defaultESH_SH_EESH_SH_EEPdjS9_ddNS7_10__identityEEEvT0_T1_T2_T3_T4_T6_E12temp_storage+112];
	add.f64 	%fd193, %fd191, %fd192;
	ld.shared.f64 	%fd194, [_ZZN3cub18CUB_300001_SM_10006detail6reduce28DeviceReduceSingleTileKernelINS2_10policy_hubIdjN4cuda3std3__44plusIdEEE10Policy1000EN6thrust24THRUST_300001_SM_1000_NS18transform_iteratorI10pi_functorNSD_17counting_iteratorIlNSD_11use_defaultESH_SH_EESH_SH_EEPdjS9_ddNS7_10__identityEEEvT0_T1_T2_T3_T4_T6_E12temp_storage+120];
	add.f64 	%fd195, %fd193, %fd194;
	ld.shared.f64 	%fd196, [_ZZN3cub18CUB_300001_SM_10006detail6reduce28DeviceReduceSingleTileKernelINS2_10policy_hubIdjN4cuda3std3__44plusIdEEE10Policy1000EN6thrust24THRUST_300001_SM_1000_NS18transform_iteratorI10pi_functorNSD_17counting_iteratorIlNSD_11use_defaultESH_SH_EESH_SH_EEPdjS9_ddNS7_10__identityEEEvT0_T1_T2_T3_T4_T6_E12temp_storage+128];
	add.f64 	%fd197, %fd195, %fd196;
	ld.shared.f64 	%fd198, [_ZZN3cub18CUB_300001_SM_10006detail6reduce28DeviceReduceSingleTileKernelINS2_10policy_hubIdjN4cuda3std3__44plusIdEEE10Policy1000EN6thrust24THRUST_300001_SM_1000_NS18transform_iteratorI10pi_functorNSD_17counting_iteratorIlNSD_11use_defaultESH_SH_EESH_SH_EEPdjS9_ddNS7_10__identityEEEvT0_T1_T2_T3_T4_T6_E12temp_storage+136];
	add.f64 	%fd199, %fd197, %fd198;
	ld.shared.f64 	%fd200, [_ZZN3cub18CUB_300001_SM_10006detail6reduce28DeviceReduceSingleTileKernelINS2_10policy_hubIdjN4cuda3std3__44plusIdEEE10Policy1000EN6thrust24THRUST_300001_SM_1000_NS18transform_iteratorI10pi_functorNSD_17counting_iteratorIlNSD_11use_defaultESH_SH_EESH_SH_EEPdjS9_ddNS7_10__identityEEEvT0_T1_T2_T3_T4_T6_E12temp_storage+144];
	add.f64 	%fd201, %fd199, %fd200;
	ld.shared.f64 	%fd202, [_ZZN3cub18CUB_300001_SM_10006detail6reduce28DeviceReduceSingleTileKernelINS2_10policy_hubIdjN4cuda3std3__44plusIdEEE10Policy1000EN6thrust24THRUST_300001_SM_1000_NS18transform_iteratorI10pi_functorNSD_17counting_iteratorIlNSD_11use_defaultESH_SH_EESH_SH_EEPdjS9_ddNS7_10__identityEEEvT0_T1_T2_T3_T4_T6_E12temp_storage+152];
	add.f64 	%fd203, %fd201, %fd202;
	ld.shared.f64 	%fd204, [_ZZN3cub18CUB_300001_SM_10006detail6reduce28DeviceReduceSingleTileKernelINS2_10policy_hubIdjN4cuda3std3__44plusIdEEE10Policy1000EN6thrust24THRUST_300001_SM_1000_NS18transform_iteratorI10pi_functorNSD_17counting_iteratorIlNSD_11use_defaultESH_SH_EESH_SH_EEPdjS9_ddNS7_10__identityEEEvT0_T1_T2_T3_T4_T6_E12temp_storage+160];
	add.f64 	%fd205, %fd203, %fd204;
	ld.shared.f64 	%fd206, [_ZZN3cub18CUB_300001_SM_10006detail6reduce28DeviceReduceSingleTileKernelINS2_10policy_hubIdjN4cuda3std3__44plusIdEEE10Policy1000EN6thrust24THRUST_300001_SM_1000_NS18transform_iteratorI10pi_functorNSD_17counting_iteratorIlNSD_11use_defaultESH_SH_EESH_SH_EEPdjS9_ddNS7_10__identityEEEvT0_T1_T2_T3_T4_T6_E12temp_storage+168];
	add.f64 	%fd207, %fd205, %fd206;
	ld.shared.f64 	%fd208, [_ZZN3cub18CUB_300001_SM_10006detail6reduce28DeviceReduceSingleTileKernelINS2_10policy_hubIdjN4cuda3std3__44plusIdEEE10Policy1000EN6thrust24THRUST_300001_SM_1000_NS18transform_iteratorI10pi_functorNSD_17counting_iteratorIlNSD_11use_defaultESH_SH_EESH_SH_EEPdjS9_ddNS7_10__identityEEEvT0_T1_T2_T3_T4_T6_E12temp_storage+176];
	add.f64 	%fd380, %fd207, %fd208;
$L__BB1_37:
	mov.u32 	%r232, %tid.x;
	setp.ne.s32 	%p60, %r232, 0;
	@%p60 bra 	$L__BB1_39;
	add.f64 	%fd366, %fd32, %fd380;
	st.global.f64 	[%rd1], %fd366;
$L__BB1_39:
	ret;

}
	// .globl	_ZN3cub18CUB_300001_SM_10006detail6reduce18DeviceReduceKernelINS2_10policy_hubIdjN4cuda3std3__44plusIdEEE10Policy1000EN6thrust24THRUST_300001_SM_1000_NS18transform_iteratorI10pi_functorNSD_17counting_iteratorIlNSD_11use_defaultESH_SH_EESH_SH_EEjS9_dNS7_10__identityEEEvT0_PT3_T1_NS0_13GridEvenShareISO_EET2_T4_
.visible .entry _ZN3cub18CUB_300001_SM_10006detail6reduce18DeviceReduceKernelINS2_10policy_hubIdjN4cuda3std3__44plusIdEEE10Policy1000EN6thrust24THRUST_300001_SM_1000_NS18transform_iteratorI10pi_functorNSD_17counting_iteratorIlNSD_11use_defaultESH_SH_EESH_SH_EEjS9_dNS7_10__identityEEEvT0_PT3_T1_NS0_13GridEvenShareISO_EET2_T4_(
	.param .align 8 .b8 _ZN3cub18CUB_300001_SM_10006detail6reduce18DeviceReduceKernelINS2_10policy_hubIdjN4cuda3std3__44plusIdEEE10Policy1000EN6thrust24THRUST_300001_SM_1000_NS18transform_iteratorI10pi_functorNSD_17counting_iteratorIlNSD_11use_defaultESH_SH_EESH_SH_EEjS9_dNS7_10__identityEEEvT0_PT3_T1_NS0_13GridEvenShareISO_EET2_T4__param_0[16],
	.param .u64 .ptr .align 1 _ZN3cub18CUB_300001_SM_10006detail6reduce18DeviceReduceKernelINS2_10policy_hubIdjN4cuda3std3__44plusIdEEE10Policy1000EN6thrust24THRUST_300001_SM_1000_NS18transform_iteratorI10pi_functorNSD_17counting_iteratorIlNSD_11use_defaultESH_SH_EESH_SH_EEjS9_dNS7_10__identityEEEvT0_PT3_T1_NS0_13GridEvenShareISO_EET2_T4__param_1,
	.param .u32 _ZN3cub18CUB_300001_SM_10006detail6reduce18DeviceReduceKernelINS2_10policy_hubIdjN4cuda3std3__44plusIdEEE10Policy1000EN6thrust24THRUST_300001_SM_1000_NS18transform_iteratorI10pi_functorNSD_17counting_iteratorIlNSD_11use_defaultESH_SH_EESH_SH_EEjS9_dNS7_10__identityEEEvT0_PT3_T1_NS0_13GridEvenShareISO_EET2_T4__param_2,
	.param .align 4 .b8 _ZN3cub18CUB_300001_SM_10006detail6reduce18DeviceReduceKernelINS2_10policy_hubIdjN4cuda3std3__44plusIdEEE10Policy1000EN6thrust24THRUST_300001_SM_1000_NS18transform_iteratorI10pi_functorNSD_17counting_iteratorIlNSD_11use_defaultESH_SH_EESH_SH_EEjS9_dNS7_10__identityEEEvT0_PT3_T1_NS0_13GridEvenShareISO_EET2_T4__param_3[40],
	.param .align 1 .b8 _ZN3cub18CUB_300001_SM_10006detail6reduce18DeviceReduceKernelINS2_10policy_hubIdjN4cuda3std3__44plusIdEEE10Policy1000EN6thrust24THRUST_300001_SM_1000_NS18transform_iteratorI10pi_functorNSD_17counting_iteratorIlNSD_11use_defaultESH_SH_EESH_SH_EEjS9_dNS7_10__identityEEEvT0_PT3_T1_NS0_13GridEvenShareISO_EET2_T4__param_4[1],
	.param .align 1 .b8 _ZN3cub18CUB_300001_SM_10006detail6reduce18DeviceReduceKernelINS2_10policy_hubIdjN4cuda3std3__44plusIdEEE10Policy1000EN6thrust24THRUST_300001_SM_1000_NS18transform_iteratorI10pi_functorNSD_17counting_iteratorIlNSD_11use_defaultESH_SH_EESH_SH_EEjS9_dNS7_10__identityEEEvT0_PT3_T1_NS0_13GridEvenShareISO_EET2_T4__param_5[1]
)
.maxntid 640
{
	.reg .pred 	%p<60>;
	.reg .b16 	%rs<4>;
	.reg .b32 	%r<281>;
	.reg .b64 	%rd<79>;
	.reg .b64 	%fd<376>;
	// demoted variable
	.shared .align 8 .b8 _ZZN3cub18CUB_300001_SM_10006detail6reduce18DeviceReduceKernelINS2_10policy_hubIdjN4cuda3std3__44plusIdEEE10Policy1000EN6thrust24THRUST_300001_SM_1000_NS18transform_iteratorI10pi_functorNSD_17counting_iteratorIlNSD_11use_defaultESH_SH_EESH_SH_EEjS9_dNS7_10__identityEEEvT0_PT3_T1_NS0_13GridEvenShareISO_EET2_T4_E12temp_storage[192];
	ld.param.u64 	%rd1, [_ZN3cub18CUB_300001_SM_10006detail6reduce18DeviceReduceKernelINS2_10policy_hubIdjN4cuda3std3__44plusIdEEE10Policy1000EN6thrust24THRUST_300001_SM_1000_NS18transform_iteratorI10pi_functorNSD_17counting_iteratorIlNSD_11use_defaultESH_SH_EESH_SH_EEjS9_dNS7_10__identityEEEvT0_PT3_T1_NS0_13GridEvenShareISO_EET2_T4__param_0];
	ld.param.f64 	%fd1, [_ZN3cub18CUB_300001_SM_10006detail6reduce18DeviceReduceKernelINS2_10policy_hubIdjN4cuda3std3__44plusIdEEE10Policy1000EN6thrust24THRUST_300001_SM_1000_NS18transform_iteratorI10pi_functorNSD_17counting_iteratorIlNSD_11use_defaultESH_SH_EESH_SH_EEjS9_dNS7_10__identityEEEvT0_PT3_T1_NS0_13GridEvenShareISO_EET2_T4__param_0+8];
	ld.param.u32 	%r1, [_ZN3cub18CUB_300001_SM_10006detail6reduce18DeviceReduceKernelINS2_10policy_hubIdjN4cuda3std3__44plusIdEEE10Policy1000EN6thrust24THRUST_300001_SM_1000_NS18transform_iteratorI10pi_functorNSD_17counting_iteratorIlNSD_11use_defaultESH_SH_EESH_SH_EEjS9_dNS7_10__identityEEEvT0_PT3_T1_NS0_13GridEvenShareISO_EET2_T4__param_3+20];
	ld.param.u32 	%r2, [_ZN3cub18CUB_300001_SM_10006detail6reduce18DeviceReduceKernelINS2_10policy_hubIdjN4cuda3std3__44plusIdEEE10Policy1000EN6thrust24THRUST_300001_SM_1000_NS18transform_iteratorI10pi_functorNSD_17counting_iteratorIlNSD_11use_defaultESH_SH_EESH_SH_EEjS9_dNS7_10__identityEEEvT0_PT3_T1_NS0_13GridEvenShareISO_EET2_T4__param_3+24];
	ld.param.u64 	%rd3, [_ZN3cub18CUB_300001_SM_10006detail6reduce18DeviceReduceKernelINS2_10policy_hubIdjN4cuda3std3__44plusIdEEE10Policy1000EN6thrust24THRUST_300001_SM_1000_NS18transform_iteratorI10pi_functorNSD_17counting_iteratorIlNSD_11use_defaultESH_SH_EESH_SH_EEjS9_dNS7_10__identityEEEvT0_PT3_T1_NS0_13GridEvenShareISO_EET2_T4__param_1];
	mov.u32 	%r3, %ctaid.x;
	mul.lo.s32 	%r4, %r2, 5120;
	mul.lo.s32 	%r274, %r3, 5120;
	sub.s32 	%r6, %r1, %r274;
	setp.gt.u32 	%p1, %r6, 5119;
	@%p1 bra 	$L__BB2_19;
	mov.u32 	%r7, %tid.x;
	setp.ge.u32 	%p18, %r7, %r6;
	mov.f64 	%fd368, 0d0000000000000000;
	mov.u32 	%r267, %r7;
	@%p18 bra 	$L__BB2_3;
	add.s32 	%r133, %r274, %r7;
	cvt.u64.u32 	%rd44, %r133;
	add.s64 	%rd45, %rd1, %rd44;
	cvt.rn.f64.s64 	%fd207, %rd45;
	add.f64 	%fd208, %fd207, 0d3FE0000000000000;
	mul.f64 	%fd209, %fd1, %fd208;
	fma.rn.f64 	%fd210, %fd209, %fd209, 0d3FF0000000000000;
	mov.f64 	%fd211, 0d4010000000000000;
	div.rn.f64 	%fd368, %fd211, %fd210;
	add.s32 	%r267, %r7, 640;
$L__BB2_3:
	setp.ge.u32 	%p19, %r267, %r6;
	@%p19 bra 	$L__BB2_10;
	not.b32 	%r134, %r267;
	add.s32 	%r135, %r1, %r134;
	sub.s32 	%r10, %r135, %r274;
	mul.hi.u32 	%r136, %r10, -858993459;
	shr.u32 	%r137, %r136, 9;
	add.s32 	%r11, %r137, 1;
	and.b32  	%r138, %r137, 3;
	setp.eq.s32 	%p20, %r138, 3;
	@%p20 bra 	$L__BB2_7;
	add.s32 	%r265, %r267, %r274;
	and.b32  	%r139, %r11, 3;
	neg.s32 	%r264, %r139;
$L__BB2_6:
	.pragma "nounroll";
	cvt.u64.u32 	%rd46, %r265;
	add.s64 	%rd47, %rd1, %rd46;
	cvt.rn.f64.s64 	%fd213, %rd47;
	add.f64 	%fd214, %fd213, 0d3FE0000000000000;
	mul.f64 	%fd215, %fd1, %fd214;
	fma.rn.f64 	%fd216, %fd215, %fd215, 0d3FF0000000000000;
	mov.f64 	%fd217, 0d4010000000000000;
	div.rn.f64 	%fd218, %fd217, %fd216;
	add.f64 	%fd368, %fd368, %fd218;
	add.s32 	%r267, %r267, 640;
	add.s32 	%r265, %r265, 640;
	add.s32 	%r264, %r264, 1;
	setp.ne.s32 	%p21, %r264, 0;
	@%p21 bra 	$L__BB2_6;
$L__BB2_7:
	setp.lt.u32 	%p22, %r10, 1920;
	@%p22 bra 	$L__BB2_10;
	add.s32 	%r269, %r267, 1280;
	add.s32 	%r268, %r267, %r274;
$L__BB2_9:
	cvt.u64.u32 	%rd48, %r268;
	add.s64 	%rd49, %rd1, %rd48;
	cvt.rn.f64.s64 	%fd219, %rd49;
	add.f64 	%fd220, %fd219, 0d3FE0000000000000;
	mul.f64 	%fd221, %fd1, %fd220;
	fma.rn.f64 	%fd222, %fd221, %fd221, 0d3FF0000000000000;
	mov.f64 	%fd223, 0d4010000000000000;
	div.rn.f64 	%fd224, %fd223, %fd222;
	add.f64 	%fd225, %fd368, %fd224;
	add.s32 	%r140, %r268, 640;
	cvt.u64.u32 	%rd50, %r140;
	add.s64 	%rd51, %rd1, %rd50;
	cvt.rn.f64.s64 	%fd226, %rd51;
	add.f64 	%fd227, %fd226, 0d3FE0000000000000;
	mul.f64 	%fd228, %fd1, %fd227;
	fma.rn.f64 	%fd229, %fd228, %fd228, 0d3FF0000000000000;
	div.rn.f64 	%fd230, %fd223, %fd229;
	add.f64 	%fd231, %fd225, %fd230;
	add.s32 	%r141, %r268, 1280;
	cvt.u64.u32 	%rd52, %r141;
	add.s64 	%rd53, %rd1, %rd52;
	cvt.rn.f64.s64 	%fd232, %rd53;
	add.f64 	%fd233, %fd232, 0d3FE0000000000000;
	mul.f64 	%fd234, %fd1, %fd233;
	fma.rn.f64 	%fd235, %fd234, %fd234, 0d3FF0000000000000;
	div.rn.f64 	%fd236, %fd223, %fd235;
	add.f64 	%fd237, %fd231, %fd236;
	add.s32 	%r142, %r268, 1920;
	cvt.u64.u32 	%rd54, %r142;
	add.s64 	%rd55, %rd1, %rd54;
	cvt.rn.f64.s64 	%fd238, %rd55;
	add.f64 	%fd239, %fd238, 0d3FE0000000000000;
	mul.f64 	%fd240, %fd1, %fd239;
	fma.rn.f64 	%fd241, %fd240, %fd240, 0d3FF0000000000000;
	div.rn.f64 	%fd242, %fd223, %fd241;
	add.f64 	%fd368, %fd237, %fd242;
	add.s32 	%r25, %r269, 2560;
	add.s32 	%r143, %r269, 1280;
	add.s32 	%r268, %r268, 2560;
	setp.lt.s32 	%p23, %r143, %r6;
	mov.u32 	%r269, %r25;
	@%p23 bra 	$L__BB2_9;
$L__BB2_10:
	setp.lt.u32 	%p24, %r6, 640;
	@%p24 bra 	$L__BB2_15;
	// begin inline asm
	mov.u32 %r207, %laneid;
	// end inline asm
	mov.b64 	%rd66, %fd368;
	mov.b64 	{%r209, %r214}, %rd66;
	mov.b32 	%r215, 1;
	mov.b32 	%r256, 31;
	mov.b32 	%r257, -1;
	// begin inline asm
	shfl.sync.down.b32 %r208, %r209, %r215, %r256, %r257;
	// end inline asm
	// begin inline asm
	shfl.sync.down.b32 %r213, %r214, %r215, %r256, %r257;
	// end inline asm
	mov.b64 	%rd67, {%r208, %r213};
	mov.b64 	%fd313, %rd67;
	setp.gt.s32 	%p52, %r207, 30;
	add.f64 	%fd314, %fd368, %fd313;
	selp.f64 	%fd315, %fd368, %fd314, %p52;
	mov.b64 	%rd68, %fd315;
	mov.b64 	{%r219, %r224}, %rd68;
	mov.b32 	%r225, 2;
	// begin inline asm
	shfl.sync.down.b32 %r218, %r219, %r225, %r256, %r257;
	// end inline asm
	// begin inline asm
	shfl.sync.down.b32 %r223, %r224, %r225, %r256, %r257;
	// end inline asm
	mov.b64 	%rd69, {%r218, %r223};
	mov.b64 	%fd316, %rd69;
	setp.gt.s32 	%p53, %r207, 29;
	add.f64 	%fd317, %fd315, %fd316;
	selp.f64 	%fd318, %fd315, %fd317, %p53;
	mov.b64 	%rd70, %fd318;
	mov.b64 	{%r229, %r234}, %rd70;
	mov.b32 	%r235, 4;
	// begin inline asm
	shfl.sync.down.b32 %r228, %r229, %r235, %r256, %r257;
	// end inline asm
	// begin inline asm
	shfl.sync.down.b32 %r233, %r234, %r235, %r256, %r257;
	// end inline asm
	mov.b64 	%rd71, {%r228, %r233};
	mov.b64 	%fd319, %rd71;
	setp.gt.s32 	%p54, %r207, 27;
	add.f64 	%fd320, %fd318, %fd319;
	selp.f64 	%fd321, %fd318, %fd320, %p54;
	mov.b64 	%rd72, %fd321;
	mov.b64 	{%r239, %r244}, %rd72;
	mov.b32 	%r245, 8;
	// begin inline asm
	shfl.sync.down.b32 %r238, %r239, %r245, %r256, %r257;
	// end inline asm
	// begin inline asm
	shfl.sync.down.b32 %r243, %r244, %r245, %r256, %r257;
	// end inline asm
	mov.b64 	%rd73, {%r238, %r243};
	mov.b64 	%fd322, %rd73;
	setp.gt.s32 	%p55, %r207, 23;
	add.f64 	%fd323, %fd321, %fd322;
	selp.f64 	%fd324, %fd321, %fd323, %p55;
	mov.b64 	%rd74, %fd324;
	mov.b64 	{%r249, %r254}, %rd74;
	mov.b32 	%r255, 16;
	// begin inline asm
	shfl.sync.down.b32 %r248, %r249, %r255, %r256, %r257;
	// end inline asm
	// begin inline asm
	shfl.sync.down.b32 %r253, %r254, %r255, %r256, %r257;
	// end inline asm
	mov.b64 	%rd75, {%r248, %r253};
	mov.b64 	%fd325, %rd75;
	setp.gt.s32 	%p56, %r207, 15;
	add.f64 	%fd11, %fd324, %fd325;
	selp.f64 	%fd375, %fd324, %fd11, %p56;
	setp.ne.s32 	%p57, %r207, 0;
	@%p57 bra 	$L__BB2_13;
	shr.u32 	%r258, %r7, 2;
	and.b32  	%r259, %r258, 248;
	mov.u32 	%r260, _ZZN3cub18CUB_300001_SM_10006detail6reduce18DeviceReduceKernelINS2_10policy_hubIdjN4cuda3std3__44plusIdEEE10Policy1000EN6thrust24THRUST_300001_SM_1000_NS18transform_iteratorI10pi_functorNSD_17counting_iteratorIlNSD_11use_defaultESH_SH_EESH_SH_EEjS9_dNS7_10__identityEEEvT0_PT3_T1_NS0_13GridEvenShareISO_EET2_T4_E12temp_storage;
	add.s32 	%r261, %r260, %r259;
	st.shared.f64 	[%r261+24], %fd11;
$L__BB2_13:
	bar.sync 	0;
	setp.ne.s32 	%p58, %r7, 0;
	@%p58 bra 	$L__BB2_35;
	ld.shared.f64 	%fd326, [_ZZN3cub18CUB_300001_SM_10006detail6reduce18DeviceReduceKernelINS2_10policy_hubIdjN4cuda3std3__44plusIdEEE10Policy1000EN6thrust24THRUST_300001_SM_1000_NS18transform_iteratorI10pi_functorNSD_17counting_iteratorIlNSD_11use_defaultESH_SH_EESH_SH_EEjS9_dNS7_10__identityEEEvT0_PT3_T1_NS0_13GridEvenShareISO_EET2_T4_E12temp_storage+32];
	add.f64 	%fd327, %fd375, %fd326;
	ld.shared.f64 	%fd328, [_ZZN3cub18CUB_300001_SM_10006detail6reduce18DeviceReduceKernelINS2_10policy_hubIdjN4cuda3std3__44plusIdEEE10Policy1000EN6thrust24THRUST_300001_SM_1000_NS18transform_iteratorI10pi_functorNSD_17counting_iteratorIlNSD_11use_defaultESH_SH_EESH_SH_EEjS9_dNS7_10__identityEEEvT0_PT3_T1_NS0_13GridEvenShareISO_EET2_T4_E12temp_storage+40];
	add.f64 	%fd329, %fd327, %fd328;
	ld.shared.f64 	%fd330, [_ZZN3cub18CUB_300001_SM_10006detail6reduce18DeviceReduceKernelINS2_10policy_hubIdjN4cuda3std3__44plusIdEEE10Policy1000EN6thrust24THRUST_300001_SM_1000_NS18transform_iteratorI10pi_functorNSD_17counting_iteratorIlNSD_11use_defaultESH_SH_EESH_SH_EEjS9_dNS7_10__identityEEEvT0_PT3_T1_NS0_13GridEvenShareISO_EET2_T4_E12temp_storage+48];
	add.f64 	%fd331, %fd329, %fd330;
	ld.shared.f64 	%fd332, [_ZZN3cub18CUB_300001_SM_10006detail6reduce18DeviceReduceKernelINS2_10policy_hubIdjN4cuda3std3__44plusIdEEE10Policy1000EN6thrust24THRUST_300001_SM_1000_NS18transform_iteratorI10pi_functorNSD_17counting_iteratorIlNSD_11use_defaultESH_SH_EESH_SH_EEjS9_dNS7_10__identityEEEvT0_PT3_T1_NS0_13GridEvenShareISO_EET2_T4_E12temp_storage+56];
	add.f64 	%fd333, %fd331, %fd332;
	ld.shared.f64 	%fd334, [_ZZN3cub18CUB_300001_SM_10006detail6reduce18DeviceReduceKernelINS2_10policy_hubIdjN4cuda3std3__44plusIdEEE10Policy1000EN6thrust24THRUST_300001_SM_1000_NS18transform_iteratorI10pi_functorNSD_17counting_iteratorIlNSD_11use_defaultESH_SH_EESH_SH_EEjS9_dNS7_10__identityEEEvT0_PT3_T1_NS0_13GridEvenShareISO_EET2_T4_E12temp_storage+64];
	add.f64 	%fd335, %fd333, %fd334;
	ld.shared.f64 	%fd336, [_ZZN3cub18CUB_300001_SM_10006detail6reduce18DeviceReduceKernelINS2_10policy_hubIdjN4cuda3std3__44plusIdEEE10Policy1000EN6thrust24THRUST_300001_SM_1000_NS18transform_iteratorI10pi_functorNSD_17counting_iteratorIlNSD_11use_defaultESH_SH_EESH_SH_EEjS9_dNS7_10__identityEEEvT0_PT3_T1_NS0_13GridEvenShareISO_EET2_T4_E12temp_storage+72];
	add.f64 	%fd337, %fd335, %fd336;
	ld.shared.f64 	%fd338, [_ZZN3cub18CUB_300001_SM_10006detail6reduce18DeviceReduceKernelINS2_10policy_hubIdjN4cuda3std3__44plusIdEEE10Policy1000EN6thrust24THRUST_300001_SM_1000_NS18transform_iteratorI10pi_functorNSD_17counting_iteratorIlNSD_11use_defaultESH_SH_EESH_SH_EEjS9_dNS7_10__identityEEEvT0_PT3_T1_NS0_13GridEvenShareISO_EET2_T4_E12temp_storage+80];
	add.f64 	%fd339, %fd337, %fd338;
	ld.shared.f64 	%fd340, [_ZZN3cub18CUB_300001_SM_10006detail6reduce18DeviceReduceKernelINS2_10policy_hubIdjN4cuda3std3__44plusIdEEE10Policy1000EN6thrust24THRUST_300001_SM_1000_NS18transform_iteratorI10pi_functorNSD_17counting_iteratorIlNSD_11use_defaultESH_SH_EESH_SH_EEjS9_dNS7_10__identityEEEvT0_PT3_T1_NS0_13GridEvenShareISO_EET2_T4_E12temp_storage+88];
	add.f64 	%fd341, %fd339, %fd340;
	ld.shared.f64 	%fd342, [_ZZN3cub18CUB_300001_SM_10006detail6reduce18DeviceReduceKernelINS2_10policy_hubIdjN4cuda3std3__44plusIdEEE10Policy1000EN6thrust24THRUST_300001_SM_1000_NS18transform_iteratorI10pi_functorNSD_17counting_iteratorIlNSD_11use_defaultESH_SH_EESH_SH_EEjS9_dNS7_10__identityEEEvT0_PT3_T1_NS0_13GridEvenShareISO_EET2_T4_E12temp_storage+96];
	add.f64 	%fd343, %fd341, %fd342;
	ld.shared.f64 	%fd344, [_ZZN3cub18CUB_300001_SM_10006detail6reduce18DeviceReduceKernelINS2_10policy_hubIdjN4cuda3std3__44plusIdEEE10Policy1000EN6thrust24THRUST_300001_SM_1000_NS18transform_iteratorI10pi_functorNSD_17counting_iteratorIlNSD_11use_defaultESH_SH_EESH_SH_EEjS9_dNS7_10__identityEEEvT0_PT3_T1_NS0_13GridEvenShareISO_EET2_T4_E12temp_storage+104];
	add.f64 	%fd345, %fd343, %fd344;
	ld.shared.f64 	%fd346, [_ZZN3cub18CUB_300001_SM_10006detail6reduce18DeviceReduceKernelINS2_10policy_hubIdjN4cuda3std3__44plusIdEEE10Policy1000EN6thrust24THRUST_300001_SM_1000_NS18transform_iteratorI10pi_functorNSD_17counting_iteratorIlNSD_11use_defaultESH_SH_EESH_SH_EEjS9_dNS7_10__identityEEEvT0_PT3_T1_NS0_13GridEvenShareISO_EET2_T4_E12temp_storage+112];
	add.f64 	%fd347, %fd345, %fd346;
	ld.shared.f64 	%fd348, [_ZZN3cub18CUB_300001_SM_10006detail6reduce18DeviceReduceKernelINS2_10policy_hubIdjN4cuda3std3__44plusIdEEE10Policy1000EN6thrust24THRUST_300001_SM_1000_NS18transform_iteratorI10pi_functorNSD_17counting_iteratorIlNSD_11use_defaultESH_SH_EESH_SH_EEjS9_dNS7_10__identityEEEvT0_PT3_T1_NS0_13GridEvenShareISO_EET2_T4_E12temp_storage+120];
	add.f64 	%fd349, %fd347, %fd348;
	ld.shared.f64 	%fd350, [_ZZN3cub18CUB_300001_SM_10006detail6reduce18DeviceReduceKernelINS2_10policy_hubIdjN4cuda3std3__44plusIdEEE10Policy1000EN6thrust24THRUST_300001_SM_1000_NS18transform_iteratorI10pi_functorNSD_17counting_iteratorIlNSD_11use_defaultESH_SH_EESH_SH_EEjS9_dNS7_10__identityEEEvT0_PT3_T1_NS0_13GridEvenShareISO_EET2_T4_E12temp_storage+128];
	add.f64 	%fd351, %fd349, %fd350;
	ld.shared.f64 	%fd352, [_ZZN3cub18CUB_300001_SM_10006detail6reduce18DeviceReduceKernelINS2_10policy_hubIdjN4cuda3std3__44plusIdEEE10Policy1000EN6thrust24THRUST_300001_SM_1000_NS18transform_iteratorI10pi_functorNSD_17counting_iteratorIlNSD_11use_defaultESH_SH_EESH_SH_EEjS9_dNS7_10__identityEEEvT0_PT3_T1_NS0_13GridEvenShareISO_EET2_T4_E12temp_storage+136];
	add.f64 	%fd353, %fd351, %fd352;
	ld.shared.f64 	%fd354, [_ZZN3cub18CUB_300001_SM_10006detail6reduce18DeviceReduceKernelINS2_10policy_hubIdjN4cuda3std3__44plusIdEEE10Policy1000EN6thrust24THRUST_300001_SM_1000_NS18transform_iteratorI10pi_functorNSD_17counting_iteratorIlNSD_11use_defaultESH_SH_EESH_SH_EEjS9_dNS7_10__identityEEEvT0_PT3_T1_NS0_13GridEvenShareISO_EET2_T4_E12temp_storage+144];
	add.f64 	%fd355, %fd353, %fd354;
	ld.shared.f64 	%fd356, [_ZZN3cub18CUB_300001_SM_10006detail6reduce18DeviceReduceKernelINS2_10policy_hubIdjN4cuda3std3__44plusIdEEE10Policy1000EN6thrust24THRUST_300001_SM_1000_NS18transform_iteratorI10pi_functorNSD_17counting_iteratorIlNSD_11use_defaultESH_SH_EESH_SH_EEjS9_dNS7_10__identityEEEvT0_PT3_T1_NS0_13GridEvenShareISO_EET2_T4_E12temp_storage+152];
	add.f64 	%fd357, %fd355, %fd356;
	ld.shared.f64 	%fd358, [_ZZN3cub18CUB_300001_SM_10006detail6reduce18DeviceReduceKernelINS2_10policy_hubIdjN4cuda3std3__44plusIdEEE10Policy1000EN6thrust24THRUST_300001_SM_1000_NS18transform_iteratorI10pi_functorNSD_17counting_iteratorIlNSD_11use_defaultESH_SH_EESH_SH_EEjS9_dNS7_10__identityEEEvT0_PT3_T1_NS0_13GridEvenShareISO_EET2_T4_E12temp_storage+160];
	add.f64 	%fd359, %fd357, %fd358;
	ld.shared.f64 	%fd360, [_ZZN3cub18CUB_300001_SM_10006detail6reduce18DeviceReduceKernelINS2_10policy_hubIdjN4cuda3std3__44plusIdEEE10Policy1000EN6thrust24THRUST_300001_SM_1000_NS18transform_iteratorI10pi_functorNSD_17counting_iteratorIlNSD_11use_defaultESH_SH_EESH_SH_EEjS9_dNS7_10__identityEEEvT0_PT3_T1_NS0_13GridEvenShareISO_EET2_T4_E12temp_storage+168];
	add.f64 	%fd361, %fd359, %fd360;
	ld.shared.f64 	%fd362, [_ZZN3cub18CUB_300001_SM_10006detail6reduce18DeviceReduceKernelINS2_10policy_hubIdjN4cuda3std3__44plusIdEEE10Policy1000EN6thrust24THRUST_300001_SM_1000_NS18transform_iteratorI10pi_functorNSD_17counting_iteratorIlNSD_11use_defaultESH_SH_EESH_SH_EEjS9_dNS7_10__identityEEEvT0_PT3_T1_NS0_13GridEvenShareISO_EET2_T4_E12temp_storage+176];
	add.f64 	%fd375, %fd361, %fd362;
	bra.uni 	$L__BB2_35;
$L__BB2_15:
	// begin inline asm
	mov.u32 %r144, %laneid;
	// end inline asm
	and.b32  	%r195, %r7, 992;
	add.s32 	%r196, %r195, 32;
	setp.gt.u32 	%p25, %r196, %r6;
	not.b32 	%r197, %r195;
	add.s32 	%r198, %r6, %r197;
	selp.b32 	%r193, %r198, 31, %p25;
	mov.b64 	%rd56, %fd368;
	mov.b64 	{%r146, %r151}, %rd56;
	mov.b32 	%r152, 1;
	mov.b32 	%r194, -1;
	// begin inline asm
	shfl.sync.down.b32 %r145, %r146, %r152, %r193, %r194;
	// end inline asm
	// begin inline asm
	shfl.sync.down.b32 %r150, %r151, %r152, %r193, %r194;
	// end inline asm
	mov.b64 	%rd57, {%r145, %r150};
	mov.b64 	%fd243, %rd57;
	setp.lt.s32 	%p26, %r144, %r193;
	add.f64 	%fd244, %fd368, %fd243;
	selp.f64 	%fd245, %fd244, %fd368, %p26;
	mov.b64 	%rd58, %fd245;
	mov.b64 	{%r156, %r161}, %rd58;
	mov.b32 	%r162, 2;
	// begin inline asm
	shfl.sync.down.b32 %r155, %r156, %r162, %r193, %r194;
	// end inline asm
	// begin inline asm
	shfl.sync.down.b32 %r160, %r161, %r162, %r193, %r194;
	// end inline asm
	mov.b64 	%rd59, {%r155, %r160};
	mov.b64 	%fd246, %rd59;
	add.s32 	%r199, %r144, 2;
	setp.gt.s32 	%p27, %r199, %r193;
	add.f64 	%fd247, %fd245, %fd246;
	selp.f64 	%fd248, %fd245, %fd247, %p27;
	mov.b64 	%rd60, %fd248;
	mov.b64 	{%r166, %r171}, %rd60;
	mov.b32 	%r172, 4;
	// begin inline asm
	shfl.sync.down.b32 %r165, %r166, %r172, %r193, %r194;
	// end inline asm
	// begin inline asm
	shfl.sync.down.b32 %r170, %r171, %r172, %r193, %r194;
	// end inline asm
	mov.b64 	%rd61, {%r165, %r170};
	mov.b64 	%fd249, %rd61;
	add.s32 	%r200, %r144, 4;
	setp.gt.s32 	%p28, %r200, %r193;
	add.f64 	%fd250, %fd248, %fd249;
	selp.f64 	%fd251, %fd248, %fd250, %p28;
	mov.b64 	%rd62, %fd251;
	mov.b64 	{%r176, %r181}, %rd62;
	mov.b32 	%r182, 8;
	// begin inline asm
	shfl.sync.down.b32 %r175, %r176, %r182, %r193, %r194;
	// end inline asm
	// begin inline asm
	shfl.sync.down.b32 %r180, %r181, %r182, %r193, %r194;
	// end inline asm
	mov.b64 	%rd63, {%r175, %r180};
	mov.b64 	%fd252, %rd63;
	add.s32 	%r201, %r144, 8;
	setp.gt.s32 	%p29, %r201, %r193;
	add.f64 	%fd253, %fd251, %fd252;
	selp.f64 	%fd254, %fd251, %fd253, %p29;
	mov.b64 	%rd64, %fd254;
	mov.b64 	{%r186, %r191}, %rd64;
	mov.b32 	%r192, 16;
	// begin inline asm
	shfl.sync.down.b32 %r185, %r186, %r192, %r193, %r194;
	// end inline asm
	// begin inline asm
	shfl.sync.down.b32 %r190, %r191, %r192, %r193, %r194;
	// end inline asm
	mov.b64 	%rd65, {%r185, %r190};
	mov.b64 	%fd255, %rd65;
	add.s32 	%r202, %r144, 16;
	setp.gt.s32 	%p30, %r202, %r193;
	add.f64 	%fd256, %fd254, %fd255;
	selp.f64 	%fd375, %fd254, %fd256, %p30;
	setp.ne.s32 	%p31, %r144, 0;
	@%p31 bra 	$L__BB2_17;
	shr.u32 	%r203, %r7, 2;
	and.b32  	%r204, %r203, 248;
	mov.u32 	%r205, _ZZN3cub18CUB_300001_SM_10006detail6reduce18DeviceReduceKernelINS2_10policy_hubIdjN4cuda3std3__44plusIdEEE10Policy1000EN6thrust24THRUST_300001_SM_1000_NS18transform_iteratorI10pi_functorNSD_17counting_iteratorIlNSD_11use_defaultESH_SH_EESH_SH_EEjS9_dNS7_10__identityEEEvT0_PT3_T1_NS0_13GridEvenShareISO_EET2_T4_E12temp_storage;
	add.s32 	%r206, %r205, %r204;
	st.shared.f64 	[%r206+24], %fd375;
$L__BB2_17:
	bar.sync 	0;
	setp.ne.s32 	%p32, %r7, 0;
	@%p32 bra 	$L__BB2_35;
	setp.gt.u32 	%p33, %r6, 32;
	ld.shared.f64 	%fd257, [_ZZN3cub18CUB_300001_SM_10006detail6reduce18DeviceReduceKernelINS2_10policy_hubIdjN4cuda3std3__44plusIdEEE10Policy1000EN6thrust24THRUST_300001_SM_1000_NS18transform_iteratorI10pi_functorNSD_17counting_iteratorIlNSD_11use_defaultESH_SH_EESH_SH_EEjS9_dNS7_10__identityEEEvT0_PT3_T1_NS0_13GridEvenShareISO_EET2_T4_E12temp_storage+32];
	add.f64 	%fd258, %fd375, %fd257;
	selp.f64 	%fd259, %fd258, %fd375, %p33;
	setp.gt.u32 	%p34, %r6, 64;
	ld.shared.f64 	%fd260, [_ZZN3cub18CUB_300001_SM_10006detail6reduce18DeviceReduceKernelINS2_10policy_hubIdjN4cuda3std3__44plusIdEEE10Policy1000EN6thrust24THRUST_300001_SM_1000_NS18transform_iteratorI10pi_functorNSD_17counting_iteratorIlNSD_11use_defaultESH_SH_EESH_SH_EEjS9_dNS7_10__identityEEEvT0_PT3_T1_NS0_13GridEvenShareISO_EET2_T4_E12temp_storage+40];
	add.f64 	%fd261, %fd260, %fd259;
	selp.f64 	%fd262, %fd261, %fd259, %p34;
	setp.gt.u32 	%p35, %r6, 96;
	ld.shared.f64 	%fd263, [_ZZN3cub18CUB_300001_SM_10006detail6reduce18DeviceReduceKernelINS2_10policy_hubIdjN4cuda3std3__44plusIdEEE10Policy1000EN6thrust24THRUST_300001_SM_1000_NS18transform_iteratorI10pi_functorNSD_17counting_iteratorIlNSD_11use_defaultESH_SH_EESH_SH_EEjS9_dNS7_10__identityEEEvT0_PT3_T1_NS0_13GridEvenShareISO_EET2_T4_E12temp_storage+48];
	add.f64 	%fd264, %fd263, %fd262;
	selp.f64 	%fd265, %fd264, %fd262, %p35;
	setp.gt.u32 	%p36, %r6, 128;
	ld.shared.f64 	%fd266, [_ZZN3cub18CUB_300001_SM_10006detail6reduce18DeviceReduceKernelINS2_10policy_hubIdjN4cuda3std3__44plusIdEEE10Policy1000EN6thrust24THRUST_300001_SM_1000_NS18transform_iteratorI10pi_functorNSD_17counting_iteratorIlNSD_11use_defaultESH_SH_EESH_SH_EEjS9_dNS7_10__identityEEEvT0_PT3_T1_NS0_13GridEvenShareISO_EET2_T4_E12temp_storage+56];
	add.f64 	%fd267, %fd266, %fd265;
	selp.f64 	%fd268, %fd267, %fd265, %p36;
	setp.gt.u32 	%p37, %r6, 160;
	ld.shared.f64 	%fd269, [_ZZN3cub18CUB_300001_SM_10006detail6reduce18DeviceReduceKernelINS2_10policy_hubIdjN4cuda3std3__44plusIdEEE10Policy1000EN6thrust24THRUST_300001_SM_1000_NS18transform_iteratorI10pi_functorNSD_17counting_iteratorIlNSD_11use_defaultESH_SH_EESH_SH_EEjS9_dNS7_10__identityEEEvT0_PT3_T1_NS0_13GridEvenShareISO_EET2_T4_E12temp_storage+64];
	add.f64 	%fd270, %fd269, %fd268;
	selp.f64 	%fd271, %fd270, %fd268, %p37;
	setp.gt.u32 	%p38, %r6, 192;
	ld.shared.f64 	%fd272, [_ZZN3cub18CUB_300001_SM_10006detail6reduce18DeviceReduceKernelINS2_10policy_hubIdjN4cuda3std3__44plusIdEEE10Policy1000EN6thrust24THRUST_300001_SM_1000_NS18transform_iteratorI10pi_functorNSD_17counting_iteratorIlNSD_11use_defaultESH_SH_EESH_SH_EEjS9_dNS7_10__identityEEEvT0_PT3_T1_NS0_13GridEvenShareISO_EET2_T4_E12temp_storage+72];
	add.f64 	%fd273, %fd272, %fd271;
	selp.f64 	%fd274, %fd273, %fd271, %p38;
	setp.gt.u32 	%p39, %r6, 224;
	ld.shared.f64 	%fd275, [_ZZN3cub18CUB_300001_SM_10006detail6reduce18DeviceReduceKernelINS2_10policy_hubIdjN4cuda3std3__44plusIdEEE10Policy1000EN6thrust24THRUST_300001_SM_1000_NS18transform_iteratorI10pi_functorNSD_17counting_iteratorIlNSD_11use_defaultESH_SH_EESH_SH_EEjS9_dNS7_10__identityEEEvT0_PT3_T1_NS0_13GridEvenShareISO_EET2_T4_E12temp_storage+80];
	add.f64 	%fd276, %fd275, %fd274;
	selp.f64 	%fd277, %fd276, %fd274, %p39;
	setp.gt.u32 	%p40, %r6, 256;
	ld.shared.f64 	%fd278, [_ZZN3cub18CUB_300001_SM_10006detail6reduce18DeviceReduceKernelINS2_10policy_hubIdjN4cuda3std3__44plusIdEEE10Policy1000EN6thrust24THRUST_300001_SM_1000_NS18transform_iteratorI10pi_functorNSD_17counting_iteratorIlNSD_11use_defaultESH_SH_EESH_SH_EEjS9_dNS7_10__identityEEEvT0_PT3_T1_NS0_13GridEvenShareISO_EET2_T4_E12temp_storage+88];
	add.f64 	%fd279, %fd278, %fd277;
	selp.f64 	%fd280, %fd279, %fd277, %p40;
	setp.gt.u32 	%p41, %r6, 288;
	ld.shared.f64 	%fd281, [_ZZN3cub18CUB_300001_SM_10006detail6reduce18DeviceReduceKernelINS2_10policy_hubIdjN4cuda3std3__44plusIdEEE10Policy1000EN6thrust24THRUST_300001_SM_1000_NS18transform_iteratorI10pi_functorNSD_17counting_iteratorIlNSD_11use_defaultESH_SH_EESH_SH_EEjS9_dNS7_10__identityEEEvT0_PT3_T1_NS0_13GridEvenShareISO_EET2_T4_E12temp_storage+96];
	add.f64 	%fd282, %fd281, %fd280;
	selp.f64 	%fd283, %fd282, %fd280, %p41;
	setp.gt.u32 	%p42, %r6, 320;
	ld.shared.f64 	%fd284, [_ZZN3cub18CUB_300001_SM_10006detail6reduce18DeviceReduceKernelINS2_10policy_hubIdjN4cuda3std3__44plusIdEEE10Policy1000EN6thrust24THRUST_300001_SM_1000_NS18transform_iteratorI10pi_functorNSD_17counting_iteratorIlNSD_11use_defaultESH_SH_EESH_SH_EEjS9_dNS7_10__identityEEEvT0_PT3_T1_NS0_13GridEvenShareISO_EET2_T4_E12temp_storage+104];
	add.f64 	%fd285, %fd284, %fd283;
	selp.f64 	%fd286, %fd285, %fd283, %p42;
	setp.gt.u32 	%p43, %r6, 352;
	ld.shared.f64 	%fd287, [_ZZN3cub18CUB_300001_SM_10006detail6reduce18DeviceReduceKernelINS2_10policy_hubIdjN4cuda3std3__44plusIdEEE10Policy1000EN6thrust24THRUST_300001_SM_1000_NS18transform_iteratorI10pi_functorNSD_17counting_iteratorIlNSD_11use_defaultESH_SH_EESH_SH_EEjS9_dNS7_10__identityEEEvT0_PT3_T1_NS0_13GridEvenShareISO_EET2_T4_E12temp_storage+112];
	add.f64 	%fd288, %fd287, %fd286;
	selp.f64 	%fd289, %fd288, %fd286, %p43;
	setp.gt.u32 	%p44, %r6, 384;
	ld.shared.f64 	%fd290, [_ZZN3cub18CUB_300001_SM_10006detail6reduce18DeviceReduceKernelINS2_10policy_hubIdjN4cuda3std3__44plusIdEEE10Policy1000EN6thrust24THRUST_300001_SM_1000_NS18transform_iteratorI10pi_functorNSD_17counting_iteratorIlNSD_11use_defaultESH_SH_EESH_SH_EEjS9_dNS7_10__identityEEEvT0_PT3_T1_NS0_13GridEvenShareISO_EET2_T4_E12temp_storage+120];
	add.f64 	%fd291, %fd290, %fd289;
	selp.f64 	%fd292, %fd291, %fd289, %p44;
	setp.gt.u32 	%p45, %r6, 416;
	ld.shared.f64 	%fd293, [_ZZN3cub18CUB_300001_SM_10006detail6reduce18DeviceReduceKernelINS2_10policy_hubIdjN4cuda3std3__44plusIdEEE10Policy1000EN6thrust24THRUST_300001_SM_1000_NS18transform_iteratorI10pi_functorNSD_17counting_iteratorIlNSD_11use_defaultESH_SH_EESH_SH_EEjS9_dNS7_10__identityEEEvT0_PT3_T1_NS0_13GridEvenShareISO_EET2_T4_E12temp_storage+128];
	add.f64 	%fd294, %fd293, %fd292;
	selp.f64 	%fd295, %fd294, %fd292, %p45;
	setp.gt.u32 	%p46, %r6, 448;
	ld.shared.f64 	%fd296, [_ZZN3cub18CUB_300001_SM_10006detail6reduce18DeviceReduceKernelINS2_10policy_hubIdjN4cuda3std3__44plusIdEEE10Policy1000EN6thrust24THRUST_300001_SM_1000_NS18transform_iteratorI10pi_functorNSD_17counting_iteratorIlNSD_11use_defaultESH_SH_EESH_SH_EEjS9_dNS7_10__identityEEEvT0_PT3_T1_NS0_13GridEvenShareISO_EET2_T4_E12temp_storage+136];
	add.f64 	%fd297, %fd296, %fd295;
	selp.f64 	%fd298, %fd297, %fd295, %p46;
	setp.gt.u32 	%p47, %r6, 480;
	ld.shared.f64 	%fd299, [_ZZN3cub18CUB_300001_SM_10006detail6reduce18DeviceReduceKernelINS2_10policy_hubIdjN4cuda3std3__44plusIdEEE10Policy1000EN6thrust24THRUST_300001_SM_1000_NS18transform_iteratorI10pi_functorNSD_17counting_iteratorIlNSD_11use_defaultESH_SH_EESH_SH_EEjS9_dNS7_10__identityEEEvT0_PT3_T1_NS0_13GridEvenShareISO_EET2_T4_E12temp_storage+144];
	add.f64 	%fd300, %fd299, %fd298;
	selp.f64 	%fd301, %fd300, %fd298, %p47;
	setp.gt.u32 	%p48, %r6, 512;
	ld.shared.f64 	%fd302, [_ZZN3cub18CUB_300001_SM_10006detail6reduce18DeviceReduceKernelINS2_10policy_hubIdjN4cuda3std3__44plusIdEEE10Policy1000EN6thrust24THRUST_300001_SM_1000_NS18transform_iteratorI10pi_functorNSD_17counting_iteratorIlNSD_11use_defaultESH_SH_EESH_SH_EEjS9_dNS7_10__identityEEEvT0_PT3_T1_NS0_13GridEvenShareISO_EET2_T4_E12temp_storage+152];
	add.f64 	%fd303, %fd302, %fd301;
	selp.f64 	%fd304, %fd303, %fd301, %p48;
	setp.gt.u32 	%p49, %r6, 544;
	ld.shared.f64 	%fd305, [_ZZN3cub18CUB_300001_SM_10006detail6reduce18DeviceReduceKernelINS2_10policy_hubIdjN4cuda3std3__44plusIdEEE10Policy1000EN6thrust24THRUST_300001_SM_1000_NS18transform_iteratorI10pi_functorNSD_17counting_iteratorIlNSD_11use_defaultESH_SH_EESH_SH_EEjS9_dNS7_10__identityEEEvT0_PT3_T1_NS0_13GridEvenShareISO_EET2_T4_E12temp_storage+160];
	add.f64 	%fd306, %fd305, %fd304;
	selp.f64 	%fd307, %fd306, %fd304, %p49;
	setp.gt.u32 	%p50, %r6, 576;
	ld.shared.f64 	%fd308, [_ZZN3cub18CUB_300001_SM_10006detail6reduce18DeviceReduceKernelINS2_10policy_hubIdjN4cuda3std3__44plusIdEEE10Policy1000EN6thrust24THRUST_300001_SM_1000_NS18transform_iteratorI10pi_functorNSD_17counting_iteratorIlNSD_11use_defaultESH_SH_EESH_SH_EEjS9_dNS7_10__identityEEEvT0_PT3_T1_NS0_13GridEvenShareISO_EET2_T4_E12temp_storage+168];
	add.f64 	%fd309, %fd308, %fd307;
	selp.f64 	%fd310, %fd309, %fd307, %p50;
	setp.gt.u32 	%p51, %r6, 608;
	ld.shared.f64 	%fd311, [_ZZN3cub18CUB_300001_SM_10006detail6reduce18DeviceReduceKernelINS2_10policy_hubIdjN4cuda3std3__44plusIdEEE10Policy1000EN6thrust24THRUST_300001_SM_1000_NS18transform_iteratorI10pi_functorNSD_17counting_iteratorIlNSD_11use_defaultESH_SH_EESH_SH_EEjS9_dNS7_10__identityEEEvT0_PT3_T1_NS0_13GridEvenShareISO_EET2_T4_E12temp_storage+176];
	add.f64 	%fd312, %fd311, %fd310;
	selp.f64 	%fd375, %fd312, %fd310, %p51;
	bra.uni 	$L__BB2_35;
$L__BB2_19:
	mov.u32 	%r27, %tid.x;
	cvt.u64.u32 	%rd4, %r274;
	add.s64 	%rd5, %rd1, %rd4;
	cvt.u64.u32 	%rd2, %r27;
	add.s64 	%rd6, %rd5, %rd2;
	cvt.rn.f64.s64 	%fd30, %rd6;
	add.f64 	%fd31, %fd30, 0d3FE0000000000000;
	mul.f64 	%fd32, %fd1, %fd31;
	fma.rn.f64 	%fd33, %fd32, %fd32, 0d3FF0000000000000;
	mov.f64 	%fd34, 0d4010000000000000;
	div.rn.f64 	%fd35, %fd34, %fd33;
	add.s64 	%rd7, %rd6, 640;
	cvt.rn.f64.s64 	%fd36, %rd7;
	add.f64 	%fd37, %fd36, 0d3FE0000000000000;
	mul.f64 	%fd38, %fd1, %fd37;
	fma.rn.f64 	%fd39, %fd38, %fd38, 0d3FF0000000000000;
	div.rn.f64 	%fd40, %fd34, %fd39;
	add.s64 	%rd8, %rd6, 1280;
	cvt.rn.f64.s64 	%fd41, %rd8;
	add.f64 	%fd42, %fd41, 0d3FE0000000000000;
	mul.f64 	%fd43, %fd1, %fd42;
	fma.rn.f64 	%fd44, %fd43, %fd43, 0d3FF0000000000000;
	div.rn.f64 	%fd45, %fd34, %fd44;
	add.s64 	%rd9, %rd6, 1920;
	cvt.rn.f64.s64 	%fd46, %rd9;
	add.f64 	%fd47, %fd46, 0d3FE0000000000000;
	mul.f64 	%fd48, %fd1, %fd47;
	fma.rn.f64 	%fd49, %fd48, %fd48, 0d3FF0000000000000;
	div.rn.f64 	%fd50, %fd34, %fd49;
	add.s64 	%rd10, %rd6, 2560;
	cvt.rn.f64.s64 	%fd51, %rd10;
	add.f64 	%fd52, %fd51, 0d3FE0000000000000;
	mul.f64 	%fd53, %fd1, %fd52;
	fma.rn.f64 	%fd54, %fd53, %fd53, 0d3FF0000000000000;
	div.rn.f64 	%fd55, %fd34, %fd54;
	add.s64 	%rd11, %rd6, 3200;
	cvt.rn.f64.s64 	%fd56, %rd11;
	add.f64 	%fd57, %fd56, 0d3FE0000000000000;
	mul.f64 	%fd58, %fd1, %fd57;
	fma.rn.f64 	%fd59, %fd58, %fd58, 0d3FF0000000000000;
	div.rn.f64 	%fd60, %fd34, %fd59;
	add.s64 	%rd12, %rd6, 3840;
	cvt.rn.f64.s64 	%fd61, %rd12;
	add.f64 	%fd62, %fd61, 0d3FE0000000000000;
	mul.f64 	%fd63, %fd1, %fd62;
	fma.rn.f64 	%fd64, %fd63, %fd63, 0d3FF0000000000000;
	div.rn.f64 	%fd65, %fd34, %fd64;
	add.s64 	%rd13, %rd6, 4480;
	cvt.rn.f64.s64 	%fd66, %rd13;
	add.f64 	%fd67, %fd66, 0d3FE0000000000000;
	mul.f64 	%fd68, %fd1, %fd67;
	fma.rn.f64 	%fd69, %fd68, %fd68, 0d3FF0000000000000;
	div.rn.f64 	%fd70, %fd34, %fd69;
	add.f64 	%fd71, %fd35, %fd40;
	add.f64 	%fd72, %fd71, %fd45;
	add.f64 	%fd73, %fd72, %fd50;
	add.f64 	%fd74, %fd73, %fd55;
	add.f64 	%fd75, %fd74, %fd60;
	add.f64 	%fd76, %fd75, %fd65;
	add.f64 	%fd374, %fd76, %fd70;
	setp.lt.u32 	%p2, %r6, %r4;
	@%p2 bra 	$L__BB2_31;
	add.s32 	%r28, %r1, -5120;
	add.s32 	%r29, %r4, %r274;
	add.s32 	%r272, %r29, 640;
	add.s32 	%r271, %r29, %r27;
	not.b32 	%r60, %r27;
	add.s32 	%r61, %r60, %r1;
	sub.s32 	%r62, %r61, %r4;
	sub.s32 	%r270, %r62, %r274;
	mov.b32 	%r273, 0;
$L__BB2_21:
	add.s32 	%r274, %r274, %r4;
	setp.gt.u32 	%p3, %r274, %r28;
	@%p3 bra 	$L__BB2_23;
	cvt.u64.u32 	%rd14, %r274;
	add.s64 	%rd15, %rd1, %rd14;
	add.s64 	%rd16, %rd15, %rd2;
	cvt.rn.f64.s64 	%fd77, %rd16;
	add.f64 	%fd78, %fd77, 0d3FE0000000000000;
	mul.f64 	%fd79, %fd1, %fd78;
	fma.rn.f64 	%fd80, %fd79, %fd79, 0d3FF0000000000000;
	mov.f64 	%fd81, 0d4010000000000000;
	div.rn.f64 	%fd82, %fd81, %fd80;
	add.s64 	%rd17, %rd16, 640;
	cvt.rn.f64.s64 	%fd83, %rd17;
	add.f64 	%fd84, %fd83, 0d3FE0000000000000;
	mul.f64 	%fd85, %fd1, %fd84;
	fma.rn.f64 	%fd86, %fd85, %fd85, 0d3FF0000000000000;
	div.rn.f64 	%fd87, %fd81, %fd86;
	add.s64 	%rd18, %rd16, 1280;
	cvt.rn.f64.s64 	%fd88, %rd18;
	add.f64 	%fd89, %fd88, 0d3FE0000000000000;
	mul.f64 	%fd90, %fd1, %fd89;
	fma.rn.f64 	%fd91, %fd90, %fd90, 0d3FF0000000000000;
	div.rn.f64 	%fd92, %fd81, %fd91;
	add.s64 	%rd19, %rd16, 1920;
	cvt.rn.f64.s64 	%fd93, %rd19;
	add.f64 	%fd94, %fd93, 0d3FE0000000000000;
	mul.f64 	%fd95, %fd1, %fd94;
	fma.rn.f64 	%fd96, %fd95, %fd95, 0d3FF0000000000000;
	div.rn.f64 	%fd97, %fd81, %fd96;
	add.s64 	%rd20, %rd16, 2560;
	cvt.rn.f64.s64 	%fd98, %rd20;
	add.f64 	%fd99, %fd98, 0d3FE0000000000000;
	mul.f64 	%fd100, %fd1, %fd99;
	fma.rn.f64 	%fd101, %fd100, %fd100, 0d3FF0000000000000;
	div.rn.f64 	%fd102, %fd81, %fd101;
	add.s64 	%rd21, %rd16, 3200;
	cvt.rn.f64.s64 	%fd103, %rd21;
	add.f64 	%fd104, %fd103, 0d3FE0000000000000;
	mul.f64 	%fd105, %fd1, %fd104;
	fma.rn.f64 	%fd106, %fd105, %fd105, 0d3FF0000000000000;
	div.rn.f64 	%fd107, %fd81, %fd106;
	add.s64 	%rd22, %rd16, 3840;
	cvt.rn.f64.s64 	%fd108, %rd22;
	add.f64 	%fd109, %fd108, 0d3FE0000000000000;
	mul.f64 	%fd110, %fd1, %fd109;
	fma.rn.f64 	%fd111, %fd110, %fd110, 0d3FF0000000000000;
	div.rn.f64 	%fd112, %fd81, %fd111;
	add.s64 	%rd23, %rd16, 4480;
	cvt.rn.f64.s64 	%fd113, %rd23;
	add.f64 	%fd114, %fd113, 0d3FE0000000000000;
	mul.f64 	%fd115, %fd1, %fd114;
	fma.rn.f64 	%fd116, %fd115, %fd115, 0d3FF0000000000000;
	div.rn.f64 	%fd117, %fd81, %fd116;
	add.f64 	%fd118, %fd374, %fd82;
	add.f64 	%fd119, %fd118, %fd87;
	add.f64 	%fd120, %fd119, %fd92;
	add.f64 	%fd121, %fd120, %fd97;
	add.f64 	%fd122, %fd121, %fd102;
	add.f64 	%fd123, %fd122, %fd107;
	add.f64 	%fd124, %fd123, %fd112;
	add.f64 	%fd374, %fd124, %fd117;
	sub.s32 	%r63, %r1, %r274;
	setp.lt.u32 	%p4, %r63, %r4;
	add.s32 	%r273, %r273, 1;
	add.s32 	%r272, %r272, %r4;
	add.s32 	%r271, %r271, %r4;
	sub.s32 	%r270, %r270, %r4;
	@%p4 bra 	$L__BB2_31;
	bra.uni 	$L__BB2_21;
$L__BB2_23:
	setp.le.u32 	%p5, %r1, %r274;
	@%p5 bra 	$L__BB2_31;
	sub.s32 	%r43, %r1, %r274;
	setp.ge.s32 	%p6, %r27, %r43;
	@%p6 bra 	$L__BB2_31;
	add.s32 	%r65, %r1, %r60;
	sub.s32 	%r66, %r65, %r29;
	mul.lo.s32 	%r67, %r2, %r273;
	mad.lo.s32 	%r44, %r67, -5120, %r66;
	mul.hi.u32 	%r68, %r44, -858993459;
	shr.u32 	%r69, %r68, 9;
	and.b32  	%r70, %r69, 3;
	setp.eq.s32 	%p7, %r70, 3;
	mov.u32 	%r278, %r27;
	@%p7 bra 	$L__BB2_28;
	mul.hi.u32 	%r71, %r270, -858993459;
	cvt.u16.u32 	%rs1, %r71;
	shr.u16 	%rs2, %rs1, 9;
	add.s16 	%rs3, %rs2, 1;
	cvt.u32.u16 	%r72, %rs3;
	and.b32  	%r73, %r72, 3;
	neg.s32 	%r275, %r73;
	mov.u32 	%r278, %r27;
$L__BB2_27:
	.pragma "nounroll";
	cvt.u64.u32 	%rd24, %r271;
	add.s64 	%rd25, %rd1, %rd24;
	cvt.rn.f64.s64 	%fd126, %rd25;
	add.f64 	%fd127, %fd126, 0d3FE0000000000000;
	mul.f64 	%fd128, %fd1, %fd127;
	fma.rn.f64 	%fd129, %fd128, %fd128, 0d3FF0000000000000;
	mov.f64 	%fd130, 0d4010000000000000;
	div.rn.f64 	%fd131, %fd130, %fd129;
	add.f64 	%fd374, %fd374, %fd131;
	add.s32 	%r278, %r278, 640;
	add.s32 	%r271, %r271, 640;
	add.s32 	%r275, %r275, 1;
	setp.ne.s32 	%p8, %r275, 0;
	@%p8 bra 	$L__BB2_27;
$L__BB2_28:
	setp.lt.u32 	%p9, %r44, 1920;
	@%p9 bra 	$L__BB2_31;
	add.s32 	%r280, %r278, 1280;
	add.s32 	%r279, %r278, %r272;
$L__BB2_30:
	add.s32 	%r74, %r279, -640;
	cvt.u64.u32 	%rd26, %r74;
	add.s64 	%rd27, %rd1, %rd26;
	cvt.rn.f64.s64 	%fd132, %rd27;
	add.f64 	%fd133, %fd132, 0d3FE0000000000000;
	mul.f64 	%fd134, %fd1, %fd133;
	fma.rn.f64 	%fd135, %fd134, %fd134, 0d3FF0000000000000;
	mov.f64 	%fd136, 0d4010000000000000;
	div.rn.f64 	%fd137, %fd136, %fd135;
	add.f64 	%fd138, %fd374, %fd137;
	cvt.u64.u32 	%rd28, %r279;
	add.s64 	%rd29, %rd1, %rd28;
	cvt.rn.f64.s64 	%fd139, %rd29;
	add.f64 	%fd140, %fd139, 0d3FE0000000000000;
	mul.f64 	%fd141, %fd1, %fd140;
	fma.rn.f64 	%fd142, %fd141, %fd141, 0d3FF0000000000000;
	div.rn.f64 	%fd143, %fd136, %fd142;
	add.f64 	%fd144, %fd138, %fd143;
	add.s32 	%r75, %r279, 640;
	cvt.u64.u32 	%rd30, %r75;
	add.s64 	%rd31, %rd1, %rd30;
	cvt.rn.f64.s64 	%fd145, %rd31;
	add.f64 	%fd146, %fd145, 0d3FE0000000000000;
	mul.f64 	%fd147, %fd1, %fd146;
	fma.rn.f64 	%fd148, %fd147, %fd147, 0d3FF0000000000000;
	div.rn.f64 	%fd149, %fd136, %fd148;
	add.f64 	%fd150, %fd144, %fd149;
	add.s32 	%r76, %r279, 1280;
	cvt.u64.u32 	%rd32, %r76;
	add.s64 	%rd33, %rd1, %rd32;
	cvt.rn.f64.s64 	%fd151, %rd33;
	add.f64 	%fd152, %fd151, 0d3FE0000000000000;
	mul.f64 	%fd153, %fd1, %fd152;
	fma.rn.f64 	%fd154, %fd153, %fd153, 0d3FF0000000000000;
	div.rn.f64 	%fd155, %fd136, %fd154;
	add.f64 	%fd374, %fd150, %fd155;
	add.s32 	%r57, %r280, 2560;
	add.s32 	%r77, %r280, 1280;
	add.s32 	%r279, %r279, 2560;
	setp.lt.s32 	%p10, %r77, %r43;
	mov.u32 	%r280, %r57;
	@%p10 bra 	$L__BB2_30;
$L__BB2_31:
	// begin inline asm
	mov.u32 %r78, %laneid;
	// end inline asm
	mov.b64 	%rd34, %fd374;
	mov.b64 	{%r80, %r85}, %rd34;
	mov.b32 	%r86, 1;
	mov.b32 	%r127, 31;
	mov.b32 	%r128, -1;
	// begin inline asm
	shfl.sync.down.b32 %r79, %r80, %r86, %r127, %r128;
	// end inline asm
	// begin inline asm
	shfl.sync.down.b32 %r84, %r85, %r86, %r127, %r128;
	// end inline asm
	mov.b64 	%rd35, {%r79, %r84};
	mov.b64 	%fd156, %rd35;
	setp.gt.s32 	%p11, %r78, 30;
	add.f64 	%fd157, %fd374, %fd156;
	selp.f64 	%fd158, %fd374, %fd157, %p11;
	mov.b64 	%rd36, %fd158;
	mov.b64 	{%r90, %r95}, %rd36;
	mov.b32 	%r96, 2;
	// begin inline asm
	shfl.sync.down.b32 %r89, %r90, %r96, %r127, %r128;
	// end inline asm
	// begin inline asm
	shfl.sync.down.b32 %r94, %r95, %r96, %r127, %r128;
	// end inline asm
	mov.b64 	%rd37, {%r89, %r94};
	mov.b64 	%fd159, %rd37;
	setp.gt.s32 	%p12, %r78, 29;
	add.f64 	%fd160, %fd158, %fd159;
	selp.f64 	%fd161, %fd158, %fd160, %p12;
	mov.b64 	%rd38, %fd161;
	mov.b64 	{%r100, %r105}, %rd38;
	mov.b32 	%r106, 4;
	// begin inline asm
	shfl.sync.down.b32 %r99, %r100, %r106, %r127, %r128;
	// end inline asm
	// begin inline asm
	shfl.sync.down.b32 %r104, %r105, %r106, %r127, %r128;
	// end inline asm
	mov.b64 	%rd39, {%r99, %r104};
	mov.b64 	%fd162, %rd39;
	setp.gt.s32 	%p13, %r78, 27;
	add.f64 	%fd163, %fd161, %fd162;
	selp.f64 	%fd164, %fd161, %fd163, %p13;
	mov.b64 	%rd40, %fd164;
	mov.b64 	{%r110, %r115}, %rd40;
	mov.b32 	%r116, 8;
	// begin inline asm
	shfl.sync.down.b32 %r109, %r110, %r116, %r127, %r128;
	// end inline asm
	// begin inline asm
	shfl.sync.down.b32 %r114, %r115, %r116, %r127, %r128;
	// end inline asm
	mov.b64 	%rd41, {%r109, %r114};
	mov.b64 	%fd165, %rd41;
	setp.gt.s32 	%p14, %r78, 23;
	add.f64 	%fd166, %fd164, %fd165;
	selp.f64 	%fd167, %fd164, %fd166, %p14;
	mov.b64 	%rd42, %fd167;
	mov.b64 	{%r120, %r125}, %rd42;
	mov.b32 	%r126, 16;
	// begin inline asm
	shfl.sync.down.b32 %r119, %r120, %r126, %r127, %r128;
	// end inline asm
	// begin inline asm
	shfl.sync.down.b32 %r124, %r125, %r126, %r127, %r128;
	// end inline asm
	mov.b64 	%rd43, {%r119, %r124};
	mov.b64 	%fd168, %rd43;
	setp.gt.s32 	%p15, %r78, 15;
	add.f64 	%fd26, %fd167, %fd168;
	selp.f64 	%fd375, %fd167, %fd26, %p15;
	setp.ne.s32 	%p16, %r78, 0;
	@%p16 bra 	$L__BB2_33;
	shr.u32 	%r129, %r27, 2;
	and.b32  	%r130, %r129, 248;
	mov.u32 	%r131, _ZZN3cub18CUB_300001_SM_10006detail6reduce18DeviceReduceKernelINS2_10policy_hubIdjN4cuda3std3__44plusIdEEE10Policy1000EN6thrust24THRUST_300001_SM_1000_NS18transform_iteratorI10pi_functorNSD_17counting_iteratorIlNSD_11use_defaultESH_SH_EESH_SH_EEjS9_dNS7_10__identityEEEvT0_PT3_T1_NS0_13GridEvenShareISO_EET2_T4_E12temp_storage;
	add.s32 	%r132, %r131, %r130;
	st.shared.f64 	[%r132+24], %fd26;
$L__BB2_33:
	bar.sync 	0;
	setp.ne.s32 	%p17, %r27, 0;
	@%p17 bra 	$L__BB2_35;
	ld.shared.f64 	%fd169, [_ZZN3cub18CUB_300001_SM_10006detail6reduce18DeviceReduceKernelINS2_10policy_hubIdjN4cuda3std3__44plusIdEEE10Policy1000EN6thrust24THRUST_300001_SM_1000_NS18transform_iteratorI10pi_functorNSD_17counting_iteratorIlNSD_11use_defaultESH_SH_EESH_SH_EEjS9_dNS7_10__identityEEEvT0_PT3_T1_NS0_13GridEvenShareISO_EET2_T4_E12temp_storage+32];
	add.f64 	%fd170, %fd375, %fd169;
	ld.shared.f64 	%fd171, [_ZZN3cub18CUB_300001_SM_10006detail6reduce18DeviceReduceKernelINS2_10policy_hubIdjN4cuda3std3__44plusIdEEE10Policy1000EN6thrust24THRUST_300001_SM_1000_NS18transform_iteratorI10pi_functorNSD_17counting_iteratorIlNSD_11use_defaultESH_SH_EESH_SH_EEjS9_dNS7_10__identityEEEvT0_PT3_T1_NS0_13GridEvenShareISO_EET2_T4_E12temp_storage+40];
	add.f64 	%fd172, %fd170, %fd171;
	ld.shared.f64 	%fd173, [_ZZN3cub18CUB_300001_SM_10006detail6reduce18DeviceReduceKernelINS2_10policy_hubIdjN4cuda3std3__44plusIdEEE10Policy1000EN6thrust24THRUST_300001_SM_1000_NS18transform_iteratorI10pi_functorNSD_17counting_iteratorIlNSD_11use_defaultESH_SH_EESH_SH_EEjS9_dNS7_10__identityEEEvT0_PT3_T1_NS0_13GridEvenShareISO_EET2_T4_E12temp_storage+48];
	add.f64 	%fd174, %fd172, %fd173;
	ld.shared.f64 	%fd175, [_ZZN3cub18CUB_300001_SM_10006detail6reduce18DeviceReduceKernelINS2_10policy_hubIdjN4cuda3std3__44plusIdEEE10Policy1000EN6thrust24THRUST_300001_SM_1000_NS18transform_iteratorI10pi_functorNSD_17counting_iteratorIlNSD_11use_defaultESH_SH_EESH_SH_EEjS9_dNS7_10__identityEEEvT0_PT3_T1_NS0_13GridEvenShareISO_EET2_T4_E12temp_storage+56];
	add.f64 	%fd176, %fd174, %fd175;
	ld.shared.f64 	%fd177, [_ZZN3cub18CUB_300001_SM_10006detail6reduce18DeviceReduceKernelINS2_10policy_hubIdjN4cuda3std3__44plusIdEEE10Policy1000EN6thrust24THRUST_300001_SM_1000_NS18transform_iteratorI10pi_functorNSD_17counting_iteratorIlNSD_11use_defaultESH_SH_EESH_SH_EEjS9_dNS7_10__identityEEEvT0_PT3_T1_NS0_13GridEvenShareISO_EET2_T4_E12temp_storage+64];
	add.f64 	%fd178, %fd176, %fd177;
	ld.shared.f64 	%fd179, [_ZZN3cub18CUB_300001_SM_10006detail6reduce18DeviceReduceKernelINS2_10policy_hubIdjN4cuda3std3__44plusIdEEE10Policy1000EN6thrust24THRUST_300001_SM_1000_NS18transform_iteratorI10pi_functorNSD_17counting_iteratorIlNSD_11use_defaultESH_SH_EESH_SH_EEjS9_dNS7_10__identityEEEvT0_PT3_T1_NS0_13GridEvenShareISO_EET2_T4_E12temp_storage+72];
	add.f64 	%fd180, %fd178, %fd179;
	ld.shared.f64 	%fd181, [_ZZN3cub18CUB_300001_SM_10006detail6reduce18DeviceReduceKernelINS2_10policy_hubIdjN4cuda3std3__44plusIdEEE10Policy1000EN6thrust24THRUST_300001_SM_1000_NS18transform_iteratorI10pi_functorNSD_17counting_iteratorIlNSD_11use_defaultESH_SH_EESH_SH_EEjS9_dNS7_10__identityEEEvT0_PT3_T1_NS0_13GridEvenShareISO_EET2_T4_E12temp_storage+80];
	add.f64 	%fd182, %fd180, %fd181;
	ld.shared.f64 	%fd183, [_ZZN3cub18CUB_300001_SM_10006detail6reduce18DeviceReduceKernelINS2_10policy_hubIdjN4cuda3std3__44plusIdEEE10Policy1000EN6thrust24THRUST_300001_SM_1000_NS18transform_iteratorI10pi_functorNSD_17counting_iteratorIlNSD_11use_defaultESH_SH_EESH_SH_EEjS9_dNS7_10__identityEEEvT0_PT3_T1_NS0_13GridEvenShareISO_EET2_T4_E12temp_storage+88];
	add.f64 	%fd184, %fd182, %fd183;
	ld.shared.f64 	%fd185, [_ZZN3cub18CUB_300001_SM_10006detail6reduce18DeviceReduceKernelINS2_10policy_hubIdjN4cuda3std3__44plusIdEEE10Policy1000EN6thrust24THRUST_300001_SM_1000_NS18transform_iteratorI10pi_functorNSD_17counting_iteratorIlNSD_11use_defaultESH_SH_EESH_SH_EEjS9_dNS7_10__identityEEEvT0_PT3_T1_NS0_13GridEvenShareISO_EET2_T4_E12temp_storage+96];
	add.f64 	%fd186, %fd184, %fd185;
	ld.shared.f64 	%fd187, [_ZZN3cub18CUB_300001_SM_10006detail6reduce18DeviceReduceKernelINS2_10policy_hubIdjN4cuda3std3__44plusIdEEE10Policy1000EN6thrust24THRUST_300001_SM_1000_NS18transform_iteratorI10pi_functorNSD_17counting_iteratorIlNSD_11use_defaultESH_SH_EESH_SH_EEjS9_dNS7_10__identityEEEvT0_PT3_T1_NS0_13GridEvenShareISO_EET2_T4_E12temp_storage+104];
	add.f64 	%fd188, %fd186, %fd187;
	ld.shared.f64 	%fd189, [_ZZN3cub18CUB_300001_SM_10006detail6reduce18DeviceReduceKernelINS2_10policy_hubIdjN4cuda3std3__44plusIdEEE10Policy1000EN6thrust24THRUST_300001_SM_1000_NS18transform_iteratorI10pi_functorNSD_17counting_iteratorIlNSD_11use_defaultESH_SH_EESH_SH_EEjS9_dNS7_10__identityEEEvT0_PT3_T1_NS0_13GridEvenShareISO_EET2_T4_E12temp_storage+112];
	add.f64 	%fd190, %fd188, %fd189;
	ld.shared.f64 	%fd191, [_ZZN3cub18CUB_300001_SM_10006detail6reduce18DeviceReduceKernelINS2_10policy_hubIdjN4cuda3std3__44plusIdEEE10Policy1000EN6thrust24THRUST_300001_SM_1000_NS18transform_iteratorI10pi_functorNSD_17counting_iteratorIlNSD_11use_defaultESH_SH_EESH_SH_EEjS9_dNS7_10__identityEEEvT0_PT3_T1_NS0_13GridEvenShareISO_EET2_T4_E12temp_storage+120];
	add.f64 	%fd192, %fd190, %fd191;
	ld.shared.f64 	%fd193, [_ZZN3cub18CUB_300001_SM_10006detail6reduce18DeviceReduceKernelINS2_10policy_hubIdjN4cuda3std3__44plusIdEEE10Policy1000EN6thrust24THRUST_300001_SM_1000_NS18transform_iteratorI10pi_functorNSD_17counting_iteratorIlNSD_11use_defaultESH_SH_EESH_SH_EEjS9_dNS7_10__identityEEEvT0_PT3_T1_NS0_13GridEvenShareISO_EET2_T4_E12temp_storage+128];
	add.f64 	%fd194, %fd192, %fd193;
	ld.shared.f64 	%fd195, [_ZZN3cub18CUB_300001_SM_10006detail6reduce18DeviceReduceKernelINS2_10policy_hubIdjN4cuda3std3__44plusIdEEE10Policy1000EN6thrust24THRUST_300001_SM_1000_NS18transform_iteratorI10pi_functorNSD_17counting_iteratorIlNSD_11use_defaultESH_SH_EESH_SH_EEjS9_dNS7_10__identityEEEvT0_PT3_T1_NS0_13GridEvenShareISO_EET2_T4_E12temp_storage+136];
	add.f64 	%fd196, %fd194, %fd195;
	ld.shared.f64 	%fd197, [_ZZN3cub18CUB_300001_SM_10006detail6reduce18DeviceReduceKernelINS2_10policy_hubIdjN4cuda3std3__44plusIdEEE10Policy1000EN6thrust24THRUST_300001_SM_1000_NS18transform_iteratorI10pi_functorNSD_17counting_iteratorIlNSD_11use_defaultESH_SH_EESH_SH_EEjS9_dNS7_10__identityEEEvT0_PT3_T1_NS0_13GridEvenShareISO_EET2_T4_E12temp_storage+144];
	add.f64 	%fd198, %fd196, %fd197;
	ld.shared.f64 	%fd199, [_ZZN3cub18CUB_300001_SM_10006detail6reduce18DeviceReduceKernelINS2_10policy_hubIdjN4cuda3std3__44plusIdEEE10Policy1000EN6thrust24THRUST_300001_SM_1000_NS18transform_iteratorI10pi_functorNSD_17counting_iteratorIlNSD_11use_defaultESH_SH_EESH_SH_EEjS9_dNS7_10__identityEEEvT0_PT3_T1_NS0_13GridEvenShareISO_EET2_T4_E12temp_storage+152];
	add.f64 	%fd200, %fd198, %fd199;
	ld.shared.f64 	%fd201, [_ZZN3cub18CUB_300001_SM_10006detail6reduce18DeviceReduceKernelINS2_10policy_hubIdjN4cuda3std3__44plusIdEEE10Policy1000EN6thrust24THRUST_300001_SM_1000_NS18transform_iteratorI10pi_functorNSD_17counting_iteratorIlNSD_11use_defaultESH_SH_EESH_SH_EEjS9_dNS7_10__identityEEEvT0_PT3_T1_NS0_13GridEvenShareISO_EET2_T4_E12temp_storage+160];
	add.f64 	%fd202, %fd200, %fd201;
	ld.shared.f64 	%fd203, [_ZZN3cub18CUB_300001_SM_10006detail6reduce18DeviceReduceKernelINS2_10policy_hubIdjN4cuda3std3__44plusIdEEE10Policy1000EN6thrust24THRUST_300001_SM_1000_NS18transform_iteratorI10pi_functorNSD_17counting_iteratorIlNSD_11use_defaultESH_SH_EESH_SH_EEjS9_dNS7_10__identityEEEvT0_PT3_T1_NS0_13GridEvenShareISO_EET2_T4_E12temp_storage+168];
	add.f64 	%fd204, %fd202, %fd203;
	ld.shared.f64 	%fd205, [_ZZN3cub18CUB_300001_SM_10006detail6reduce18DeviceReduceKernelINS2_10policy_hubIdjN4cuda3std3__44plusIdEEE10Policy1000EN6thrust24THRUST_300001_SM_1000_NS18transform_iteratorI10pi_functorNSD_17counting_iteratorIlNSD_11use_defaultESH_SH_EESH_SH_EEjS9_dNS7_10__identityEEEvT0_PT3_T1_NS0_13GridEvenShareISO_EET2_T4_E12temp_storage+176];
	add.f64 	%fd375, %fd204, %fd205;
$L__BB2_35:
	mov.u32 	%r262, %tid.x;
	setp.ne.s32 	%p59, %r262, 0;
	@%p59 bra 	$L__BB2_37;
	cvta.to.global.u64 	%rd76, %rd3;
	mul.wide.u32 	%rd77, %r3, 8;
	add.s64 	%rd78, %rd76, %rd77;
	st.global.f64 	[%rd78], %fd375;
$L__BB2_37:
	ret;

}
	// .globl	_ZN3cub18CUB_300001_SM_10006detail6reduce28DeviceReduceSingleTileKernelINS2_10policy_hubIdjN4cuda3std3__44plusIdEEE10Policy1000EPdSC_iS9_ddNS7_10__identityEEEvT0_T1_T2_T3_T4_T6_
.visible .entry _ZN3cub18CUB_300001_SM_10006detail6reduce28DeviceReduceSingleTileKernelINS2_10policy_hubIdjN4cuda3std3__44plusIdEEE10Policy1000EPdSC_iS9_ddNS7_10__identityEEEvT0_T1_T2_T3_T4_T6_(
	.param .u64 .ptr .align 1 _ZN3cub18CUB_300001_SM_10006detail6reduce28DeviceReduceSingleTileKernelINS2_10policy_hubIdjN4cuda3std3__44plusIdEEE10Policy1000EPdSC_iS9_ddNS7_10__identityEEEvT0_T1_T2_T3_T4_T6__param_0,
	.param .u64 .ptr .align 1 _ZN3cub18CUB_300001_SM_10006detail6reduce28DeviceReduceSingleTileKernelINS2_10policy_hubIdjN4cuda3std3__44plusIdEEE10Policy1000EPdSC_iS9_ddNS7_10__identityEEEvT0_T1_T2_T3_T4_T6__param_1,
	.param .u32 _ZN3cub18CUB_300001_SM_10006detail6reduce28DeviceReduceSingleTileKernelINS2_10policy_hubIdjN4cuda3std3__44plusIdEEE10Policy1000EPdSC_iS9_ddNS7_10__identityEEEvT0_T1_T2_T3_T4_T6__param_2,
	.param .align 1 .b8 _ZN3cub18CUB_300001_SM_10006detail6reduce28DeviceReduceSingleTileKernelINS2_10policy_hubIdjN4cuda3std3__44plusIdEEE10Policy1000EPdSC_iS9_ddNS7_10__identityEEEvT0_T1_T2_T3_T4_T6__param_3[1],
	.param .f64 _ZN3cub18CUB_300001_SM_10006detail6reduce28DeviceReduceSingleTileKernelINS2_10policy_hubIdjN4cuda3std3__44plusIdEEE10Policy1000EPdSC_iS9_ddNS7_10__identityEEEvT0_T1_T2_T3_T4_T6__param_4,
	.param .align 1 .b8 _ZN3cub18CUB_300001_SM_10006detail6reduce28DeviceReduceSingleTileKernelINS2_10policy_hubIdjN4cuda3std3__44plusIdEEE10Policy1000EPdSC_iS9_ddNS7_10__identityEEEvT0_T1_T2_T3_T4_T6__param_5[1]
)
.maxntid 640
.minnctapersm 1
{
	.reg .pred 	%p<62>;
	.reg .b32 	%r<239>;
	.reg .b64 	%rd<109>;
	.reg .b64 	%fd<264>;
	// demoted variable
	.shared .align 8 .b8 _ZZN3cub18CUB_300001_SM_10006detail6reduce28DeviceReduceSingleTileKernelINS2_10policy_hubIdjN4cuda3std3__44plusIdEEE10Policy1000EPdSC_iS9_ddNS7_10__identityEEEvT0_T1_T2_T3_T4_T6_E12temp_storage[192];
	ld.param.u64 	%rd9, [_ZN3cub18CUB_300001_SM_10006detail6reduce28DeviceReduceSingleTileKernelINS2_10policy_hubIdjN4cuda3std3__44plusIdEEE10Policy1000EPdSC_iS9_ddNS7_10__identityEEEvT0_T1_T2_T3_T4_T6__param_0];
	ld.param.u64 	%rd10, [_ZN3cub18CUB_300001_SM_10006detail6reduce28DeviceReduceSingleTileKernelINS2_10policy_hubIdjN4cuda3std3__44plusIdEEE10Policy1000EPdSC_iS9_ddNS7_10__identityEEEvT0_T1_T2_T3_T4_T6__param_1];
	ld.param.u32 	%r36, [_ZN3cub18CUB_300001_SM_10006detail6reduce28DeviceReduceSingleTileKernelINS2_10policy_hubIdjN4cuda3std3__44plusIdEEE10Policy1000EPdSC_iS9_ddNS7_10__identityEEEvT0_T1_T2_T3_T4_T6__param_2];
	ld.param.f64 	%fd30, [_ZN3cub18CUB_300001_SM_10006detail6reduce28DeviceReduceSingleTileKernelINS2_10policy_hubIdjN4cuda3std3__44plusIdEEE10Policy1000EPdSC_iS9_ddNS7_10__identityEEEvT0_T1_T2_T3_T4_T6__param_4];
	cvta.to.global.u64 	%rd1, %rd10;
	setp.ne.s32 	%p1, %r36, 0;
	@%p1 bra 	$L__BB3_3;
	mov.u32 	%r225, %tid.x;
	setp.ne.s32 	%p61, %r225, 0;
	@%p61 bra 	$L__BB3_39;
	st.global.f64 	[%rd1], %fd30;
	bra.uni 	$L__BB3_39;
$L__BB3_3:
	setp.gt.s32 	%p2, %r36, 5119;
	@%p2 bra 	$L__BB3_21;
	mov.u32 	%r1, %tid.x;
	setp.ge.s32 	%p19, %r1, %r36;
	mov.f64 	%fd255, 0d0000000000000000;
	mov.u32 	%r229, %r1;
	@%p19 bra 	$L__BB3_6;
	mul.wide.u32 	%rd74, %r1, 8;
	add.s64 	%rd73, %rd9, %rd74;
	// begin inline asm
	ld.global.nc.u64 %rd72, [%rd73];
	// end inline asm
	mov.b64 	%fd255, %rd72;
	add.s32 	%r229, %r1, 640;
$L__BB3_6:
	setp.ge.s32 	%p20, %r229, %r36;
	@%p20 bra 	$L__BB3_12;
	not.b32 	%r101, %r229;
	add.s32 	%r4, %r36, %r101;
	mul.hi.u32 	%r102, %r4, -858993459;
	shr.u32 	%r103, %r102, 9;
	add.s32 	%r5, %r103, 1;
	and.b32  	%r104, %r103, 3;
	setp.eq.s32 	%p21, %r104, 3;
	@%p21 bra 	$L__BB3_10;
	mul.wide.u32 	%rd75, %r229, 8;
	add.s64 	%rd107, %rd9, %rd75;
	and.b32  	%r105, %r5, 3;
	neg.s32 	%r227, %r105;
$L__BB3_9:
	.pragma "nounroll";
	// begin inline asm
	ld.global.nc.u64 %rd76, [%rd107];
	// end inline asm
	mov.b64 	%fd121, %rd76;
	add.f64 	%fd255, %fd255, %fd121;
	add.s32 	%r229, %r229, 640;
	add.s64 	%rd107, %rd107, 5120;
	add.s32 	%r227, %r227, 1;
	setp.ne.s32 	%p22, %r227, 0;
	@%p22 bra 	$L__BB3_9;
$L__BB3_10:
	setp.lt.u32 	%p23, %r4, 1920;
	@%p23 bra 	$L__BB3_12;
$L__BB3_11:
	mul.wide.s32 	%rd86, %r229, 8;
	add.s64 	%rd79, %rd9, %rd86;
	// begin inline asm
	ld.global.nc.u64 %rd78, [%rd79];
	// end inline asm
	mov.b64 	%fd122, %rd78;
	add.f64 	%fd123, %fd255, %fd122;
	add.s64 	%rd81, %rd79, 5120;
	// begin inline asm
	ld.global.nc.u64 %rd80, [%rd81];
	// end inline asm
	mov.b64 	%fd124, %rd80;
	add.f64 	%fd125, %fd123, %fd124;
	add.s64 	%rd83, %rd79, 10240;
	// begin inline asm
	ld.global.nc.u64 %rd82, [%rd83];
	// end inline asm
	mov.b64 	%fd126, %rd82;
	add.f64 	%fd127, %fd125, %fd126;
	add.s64 	%rd85, %rd79, 15360;
	// begin inline asm
	ld.global.nc.u64 %rd84, [%rd85];
	// end inline asm
	mov.b64 	%fd128, %rd84;
	add.f64 	%fd255, %fd127, %fd128;
	add.s32 	%r229, %r229, 2560;
	setp.lt.s32 	%p24, %r229, %r36;
	@%p24 bra 	$L__BB3_11;
$L__BB3_12:
	setp.lt.s32 	%p25, %r36, 640;
	@%p25 bra 	$L__BB3_17;
	// begin inline asm
	mov.u32 %r169, %laneid;
	// end inline asm
	mov.b64 	%rd97, %fd255;
	mov.b64 	{%r171, %r176}, %rd97;
	mov.b32 	%r177, 1;
	mov.b32 	%r218, 31;
	mov.b32 	%r219, -1;
	// begin inline asm
	shfl.sync.down.b32 %r170, %r171, %r177, %r218, %r219;
	// end inline asm
	// begin inline asm
	shfl.sync.down.b32 %r175, %r176, %r177, %r218, %r219;
	// end inline asm
	mov.b64 	%rd98, {%r170, %r175};
	mov.b64 	%fd199, %rd98;
	setp.gt.s32 	%p53, %r169, 30;
	add.f64 	%fd200, %fd255, %fd199;
	selp.f64 	%fd201, %fd255, %fd200, %p53;
	mov.b64 	%rd99, %fd201;
	mov.b64 	{%r181, %r186}, %rd99;
	mov.b32 	%r187, 2;
	// begin inline asm
	shfl.sync.down.b32 %r180, %r181, %r187, %r218, %r219;
	// end inline asm
	// begin inline asm
	shfl.sync.down.b32 %r185, %r186, %r187, %r218, %r219;
	// end inline asm
	mov.b64 	%rd100, {%r180, %r185};
	mov.b64 	%fd202, %rd100;
	setp.gt.s32 	%p54, %r169, 29;
	add.f64 	%fd203, %fd201, %fd202;
	selp.f64 	%fd204, %fd201, %fd203, %p54;
	mov.b64 	%rd101, %fd204;
	mov.b64 	{%r191, %r196}, %rd101;
	mov.b32 	%r197, 4;
	// begin inline asm
	shfl.sync.down.b32 %r190, %r191, %r197, %r218, %r219;
	// end inline asm
	// begin inline asm
	shfl.sync.down.b32 %r195, %r196, %r197, %r218, %r219;
	// end inline asm
	mov.b64 	%rd102, {%r190, %r195};
	mov.b64 	%fd205, %rd102;
	setp.gt.s32 	%p55, %r169, 27;
	add.f64 	%fd206, %fd204, %fd205;
	selp.f64 	%fd207, %fd204, %fd206, %p55;
	mov.b64 	%rd103, %fd207;
	mov.b64 	{%r201, %r206}, %rd103;
	mov.b32 	%r207, 8;
	// begin inline asm
	shfl.sync.down.b32 %r200, %r201, %r207, %r218, %r219;
	// end inline asm
	// begin inline asm
	shfl.sync.down.b32 %r205, %r206, %r207, %r218, %r219;
	// end inline asm
	mov.b64 	%rd104, {%r200, %r205};
	mov.b64 	%fd208, %rd104;
	setp.gt.s32 	%p56, %r169, 23;
	add.f64 	%fd209, %fd207, %fd208;
	selp.f64 	%fd210, %fd207, %fd209, %p56;
	mov.b64 	%rd105, %fd210;
	mov.b64 	{%r211, %r216}, %rd105;
	mov.b32 	%r217, 16;
	// begin inline asm
	shfl.sync.down.b32 %r210, %r211, %r217, %r218, %r219;
	// end inline asm
	// begin inline asm
	shfl.sync.down.b32 %r215, %r216, %r217, %r218, %r219;
	// end inline asm
	mov.b64 	%rd106, {%r210, %r215};
	mov.b64 	%fd211, %rd106;
	setp.gt.s32 	%p57, %r169, 15;
	add.f64 	%fd10, %fd210, %fd211;
	selp.f64 	%fd263, %fd210, %fd10, %p57;
	setp.ne.s32 	%p58, %r169, 0;
	@%p58 bra 	$L__BB3_15;
	shr.u32 	%r220, %r1, 2;
	and.b32  	%r221, %r220, 248;
	mov.u32 	%r222, _ZZN3cub18CUB_300001_SM_10006detail6reduce28DeviceReduceSingleTileKernelINS2_10policy_hubIdjN4cuda3std3__44plusIdEEE10Policy1000EPdSC_iS9_ddNS7_10__identityEEEvT0_T1_T2_T3_T4_T6_E12temp_storage;
	add.s32 	%r223, %r222, %r221;
	st.shared.f64 	[%r223+24], %fd10;
$L__BB3_15:
	bar.sync 	0;
	setp.ne.s32 	%p59, %r1, 0;
	@%p59 bra 	$L__BB3_37;
	ld.shared.f64 	%fd212, [_ZZN3cub18CUB_300001_SM_10006detail6reduce28DeviceReduceSingleTileKernelINS2_10policy_hubIdjN4cuda3std3__44plusIdEEE10Policy1000EPdSC_iS9_ddNS7_10__identityEEEvT0_T1_T2_T3_T4_T6_E12temp_storage+32];
	add.f64 	%fd213, %fd263, %fd212;
	ld.shared.f64 	%fd214, [_ZZN3cub18CUB_300001_SM_10006detail6reduce28DeviceReduceSingleTileKernelINS2_10policy_hubIdjN4cuda3std3__44plusIdEEE10Policy1000EPdSC_iS9_ddNS7_10__identityEEEvT0_T1_T2_T3_T4_T6_E12temp_storage+40];
	add.f64 	%fd215, %fd213, %fd214;
	ld.shared.f64 	%fd216, [_ZZN3cub18CUB_300001_SM_10006detail6reduce28DeviceReduceSingleTileKernelINS2_10policy_hubIdjN4cuda3std3__44plusIdEEE10Policy1000EPdSC_iS9_ddNS7_10__identityEEEvT0_T1_T2_T3_T4_T6_E12temp_storage+48];
	add.f64 	%fd217, %fd215, %fd216;
	ld.shared.f64 	%fd218, [_ZZN3cub18CUB_300001_SM_10006detail6reduce28DeviceReduceSingleTileKernelINS2_10policy_hubIdjN4cuda3std3__44plusIdEEE10Policy1000EPdSC_iS9_ddNS7_10__identityEEEvT0_T1_T2_T3_T4_T6_E12temp_storage+56];
	add.f64 	%fd219, %fd217, %fd218;
	ld.shared.f64 	%fd220, [_ZZN3cub18CUB_300001_SM_10006detail6reduce28DeviceReduceSingleTileKernelINS2_10policy_hubIdjN4cuda3std3__44plusIdEEE10Policy1000EPdSC_iS9_ddNS7_10__identityEEEvT0_T1_T2_T3_T4_T6_E12temp_storage+64];
	add.f64 	%fd221, %fd219, %fd220;
	ld.shared.f64 	%fd222, [_ZZN3cub18CUB_300001_SM_10006detail6reduce28DeviceReduceSingleTileKernelINS2_10policy_hubIdjN4cuda3std3__44plusIdEEE10Policy1000EPdSC_iS9_ddNS7_10__identityEEEvT0_T1_T2_T3_T4_T6_E12temp_storage+72];
	add.f64 	%fd223, %fd221, %fd222;
	ld.shared.f64 	%fd224, [_ZZN3cub18CUB_300001_SM_10006detail6reduce28DeviceReduceSingleTileKernelINS2_10policy_hubIdjN4cuda3std3__44plusIdEEE10Policy1000EPdSC_iS9_ddNS7_10__identityEEEvT0_T1_T2_T3_T4_T6_E12temp_storage+80];
	add.f64 	%fd225, %fd223, %fd224;
	ld.shared.f64 	%fd226, [_ZZN3cub18CUB_300001_SM_10006detail6reduce28DeviceReduceSingleTileKernelINS2_10policy_hubIdjN4cuda3std3__44plusIdEEE10Policy1000EPdSC_iS9_ddNS7_10__identityEEEvT0_T1_T2_T3_T4_T6_E12temp_storage+88];
	add.f64 	%fd227, %fd225, %fd226;
	ld.shared.f64 	%fd228, [_ZZN3cub18CUB_300001_SM_10006detail6reduce28DeviceReduceSingleTileKernelINS2_10policy_hubIdjN4cuda3std3__44plusIdEEE10Policy1000EPdSC_iS9_ddNS7_10__identityEEEvT0_T1_T2_T3_T4_T6_E12temp_storage+96];
	add.f64 	%fd229, %fd227, %fd228;
	ld.shared.f64 	%fd230, [_ZZN3cub18CUB_300001_SM_10006detail6reduce28DeviceReduceSingleTileKernelINS2_10policy_hubIdjN4cuda3std3__44plusIdEEE10Policy1000EPdSC_iS9_ddNS7_10__identityEEEvT0_T1_T2_T3_T4_T6_E12temp_storage+104];
	add.f64 	%fd231, %fd229, %fd230;
	ld.shared.f64 	%fd232, [_ZZN3cub18CUB_300001_SM_10006detail6reduce28DeviceReduceSingleTileKernelINS2_10policy_hubIdjN4cuda3std3__44plusIdEEE10Policy1000EPdSC_iS9_ddNS7_10__identityEEEvT0_T1_T2_T3_T4_T6_E12temp_storage+112];
	add.f64 	%fd233, %fd231, %fd232;
	ld.shared.f64 	%fd234, [_ZZN3cub18CUB_300001_SM_10006detail6reduce28DeviceReduceSingleTileKernelINS2_10policy_hubIdjN4cuda3std3__44plusIdEEE10Policy1000EPdSC_iS9_ddNS7_10__identityEEEvT0_T1_T2_T3_T4_T6_E12temp_storage+120];
	add.f64 	%fd235, %fd233, %fd234;
	ld.shared.f64 	%fd236, [_ZZN3cub18CUB_300001_SM_10006detail6reduce28DeviceReduceSingleTileKernelINS2_10policy_hubIdjN4cuda3std3__44plusIdEEE10Policy1000EPdSC_iS9_ddNS7_10__identityEEEvT0_T1_T2_T3_T4_T6_E12temp_storage+128];
	add.f64 	%fd237, %fd235, %fd236;
	ld.shared.f64 	%fd238, [_ZZN3cub18CUB_300001_SM_10006detail6reduce28DeviceReduceSingleTileKernelINS2_10policy_hubIdjN4cuda3std3__44plusIdEEE10Policy1000EPdSC_iS9_ddNS7_10__identityEEEvT0_T1_T2_T3_T4_T6_E12temp_storage+136];
	add.f64 	%fd239, %fd237, %fd238;
	ld.shared.f64 	%fd240, [_ZZN3cub18CUB_300001_SM_10006detail6reduce28DeviceReduceSingleTileKernelINS2_10policy_hubIdjN4cuda3std3__44plusIdEEE10Policy1000EPdSC_iS9_ddNS7_10__identityEEEvT0_T1_T2_T3_T4_T6_E12temp_storage+144];
	add.f64 	%fd241, %fd239, %fd240;
	ld.shared.f64 	%fd242, [_ZZN3cub18CUB_300001_SM_10006detail6reduce28DeviceReduceSingleTileKernelINS2_10policy_hubIdjN4cuda3std3__44plusIdEEE10Policy1000EPdSC_iS9_ddNS7_10__identityEEEvT0_T1_T2_T3_T4_T6_E12temp_storage+152];
	add.f64 	%fd243, %fd241, %fd242;
	ld.shared.f64 	%fd244, [_ZZN3cub18CUB_300001_SM_10006detail6reduce28DeviceReduceSingleTileKernelINS2_10policy_hubIdjN4cuda3std3__44plusIdEEE10Policy1000EPdSC_iS9_ddNS7_10__identityEEEvT0_T1_T2_T3_T4_T6_E12temp_storage+160];
	add.f64 	%fd245, %fd243, %fd244;
	ld.shared.f64 	%fd246, [_ZZN3cub18CUB_300001_SM_10006detail6reduce28DeviceReduceSingleTileKernelINS2_10policy_hubIdjN4cuda3std3__44plusIdEEE10Policy1000EPdSC_iS9_ddNS7_10__identityEEEvT0_T1_T2_T3_T4_T6_E12temp_storage+168];
	add.f64 	%fd247, %fd245, %fd246;
	ld.shared.f64 	%fd248, [_ZZN3cub18CUB_300001_SM_10006detail6reduce28DeviceReduceSingleTileKernelINS2_10policy_hubIdjN4cuda3std3__44plusIdEEE10Policy1000EPdSC_iS9_ddNS7_10__identityEEEvT0_T1_T2_T3_T4_T6_E12temp_storage+176];
	add.f64 	%fd263, %fd247, %fd248;
	bra.uni 	$L__BB3_37;
$L__BB3_17:
	// begin inline asm
	mov.u32 %r106, %laneid;
	// end inline asm
	and.b32  	%r157, %r1, 992;
	add.s32 	%r158, %r157, 32;
	setp.gt.s32 	%p26, %r158, %r36;
	not.b32 	%r159, %r157;
	add.s32 	%r160, %r36, %r159;
	selp.b32 	%r155, %r160, 31, %p26;
	mov.b64 	%rd87, %fd255;
	mov.b64 	{%r108, %r113}, %rd87;
	mov.b32 	%r114, 1;
	mov.b32 	%r156, -1;
	// begin inline asm
	shfl.sync.down.b32 %r107, %r108, %r114, %r155, %r156;
	// end inline asm
	// begin inline asm
	shfl.sync.down.b32 %r112, %r113, %r114, %r155, %r156;
	// end inline asm
	mov.b64 	%rd88, {%r107, %r112};
	mov.b64 	%fd129, %rd88;
	setp.lt.s32 	%p27, %r106, %r155;
	add.f64 	%fd130, %fd255, %fd129;
	selp.f64 	%fd131, %fd130, %fd255, %p27;
	mov.b64 	%rd89, %fd131;
	mov.b64 	{%r118, %r123}, %rd89;
	mov.b32 	%r124, 2;
	// begin inline asm
	shfl.sync.down.b32 %r117, %r118, %r124, %r155, %r156;
	// end inline asm
	// begin inline asm
	shfl.sync.down.b32 %r122, %r123, %r124, %r155, %r156;
	// end inline asm
	mov.b64 	%rd90, {%r117, %r122};
	mov.b64 	%fd132, %rd90;
	add.s32 	%r161, %r106, 2;
	setp.gt.s32 	%p28, %r161, %r155;
	add.f64 	%fd133, %fd131, %fd132;
	selp.f64 	%fd134, %fd131, %fd133, %p28;
	mov.b64 	%rd91, %fd134;
	mov.b64 	{%r128, %r133}, %rd91;
	mov.b32 	%r134, 4;
	// begin inline asm
	shfl.sync.down.b32 %r127, %r128, %r134, %r155, %r156;
	// end inline asm
	// begin inline asm
	shfl.sync.down.b32 %r132, %r133, %r134, %r155, %r156;
	// end inline asm
	mov.b64 	%rd92, {%r127, %r132};
	mov.b64 	%fd135, %rd92;
	add.s32 	%r162, %r106, 4;
	setp.gt.s32 	%p29, %r162, %r155;
	add.f64 	%fd136, %fd134, %fd135;
	selp.f64 	%fd137, %fd134, %fd136, %p29;
	mov.b64 	%rd93, %fd137;
	mov.b64 	{%r138, %r143}, %rd93;
	mov.b32 	%r144, 8;
	// begin inline asm
	shfl.sync.down.b32 %r137, %r138, %r144, %r155, %r156;
	// end inline asm
	// begin inline asm
	shfl.sync.down.b32 %r142, %r143, %r144, %r155, %r156;
	// end inline asm
	mov.b64 	%rd94, {%r137, %r142};
	mov.b64 	%fd138, %rd94;
	add.s32 	%r163, %r106, 8;
	setp.gt.s32 	%p30, %r163, %r155;
	add.f64 	%fd139, %fd137, %fd138;
	selp.f64 	%fd140, %fd137, %fd139, %p30;
	mov.b64 	%rd95, %fd140;
	mov.b64 	{%r148, %r153}, %rd95;
	mov.b32 	%r154, 16;
	// begin inline asm
	shfl.sync.down.b32 %r147, %r148, %r154, %r155, %r156;
	// end inline asm
	// begin inline asm
	shfl.sync.down.b32 %r152, %r153, %r154, %r155, %r156;
	// end inline asm
	mov.b64 	%rd96, {%r147, %r152};
	mov.b64 	%fd141, %rd96;
	add.s32 	%r164, %r106, 16;
	setp.gt.s32 	%p31, %r164, %r155;
	add.f64 	%fd142, %fd140, %fd141;
	selp.f64 	%fd263, %fd140, %fd142, %p31;
	setp.ne.s32 	%p32, %r106, 0;
	@%p32 bra 	$L__BB3_19;
	shr.u32 	%r165, %r1, 2;
	and.b32  	%r166, %r165, 248;
	mov.u32 	%r167, _ZZN3cub18CUB_300001_SM_10006detail6reduce28DeviceReduceSingleTileKernelINS2_10policy_hubIdjN4cuda3std3__44plusIdEEE10Policy1000EPdSC_iS9_ddNS7_10__identityEEEvT0_T1_T2_T3_T4_T6_E12temp_storage;
	add.s32 	%r168, %r167, %r166;
	st.shared.f64 	[%r168+24], %fd263;
$L__BB3_19:
	bar.sync 	0;
	setp.ne.s32 	%p33, %r1, 0;
	@%p33 bra 	$L__BB3_37;
	setp.gt.s32 	%p34, %r36, 32;
	ld.shared.f64 	%fd143, [_ZZN3cub18CUB_300001_SM_10006detail6reduce28DeviceReduceSingleTileKernelINS2_10policy_hubIdjN4cuda3std3__44plusIdEEE10Policy1000EPdSC_iS9_ddNS7_10__identityEEEvT0_T1_T2_T3_T4_T6_E12temp_storage+32];
	add.f64 	%fd144, %fd263, %fd143;
	selp.f64 	%fd145, %fd144, %fd263, %p34;
	setp.gt.s32 	%p35, %r36, 64;
	ld.shared.f64 	%fd146, [_ZZN3cub18CUB_300001_SM_10006detail6reduce28DeviceReduceSingleTileKernelINS2_10policy_hubIdjN4cuda3std3__44plusIdEEE10Policy1000EPdSC_iS9_ddNS7_10__identityEEEvT0_T1_T2_T3_T4_T6_E12temp_storage+40];
	add.f64 	%fd147, %fd146, %fd145;
	selp.f64 	%fd148, %fd147, %fd145, %p35;
	setp.gt.s32 	%p36, %r36, 96;
	ld.shared.f64 	%fd149, [_ZZN3cub18CUB_300001_SM_10006detail6reduce28DeviceReduceSingleTileKernelINS2_10policy_hubIdjN4cuda3std3__44plusIdEEE10Policy1000EPdSC_iS9_ddNS7_10__identityEEEvT0_T1_T2_T3_T4_T6_E12temp_storage+48];
	add.f64 	%fd150, %fd149, %fd148;
	selp.f64 	%fd151, %fd150, %fd148, %p36;
	setp.gt.s32 	%p37, %r36, 128;
	ld.shared.f64 	%fd152, [_ZZN3cub18CUB_300001_SM_10006detail6reduce28DeviceReduceSingleTileKernelINS2_10policy_hubIdjN4cuda3std3__44plusIdEEE10Policy1000EPdSC_iS9_ddNS7_10__identityEEEvT0_T1_T2_T3_T4_T6_E12temp_storage+56];
	add.f64 	%fd153, %fd152, %fd151;
	selp.f64 	%fd154, %fd153, %fd151, %p37;
	setp.gt.s32 	%p38, %r36, 160;
	ld.shared.f64 	%fd155, [_ZZN3cub18CUB_300001_SM_10006detail6reduce28DeviceReduceSingleTileKernelINS2_10policy_hubIdjN4cuda3std3__44plusIdEEE10Policy1000EPdSC_iS9_ddNS7_10__identityEEEvT0_T1_T2_T3_T4_T6_E12temp_storage+64];
	add.f64 	%fd156, %fd155, %fd154;
	selp.f64 	%fd157, %fd156, %fd154, %p38;
	setp.gt.s32 	%p39, %r36, 192;
	ld.shared.f64 	%fd158, [_ZZN3cub18CUB_300001_SM_10006detail6reduce28DeviceReduceSingleTileKernelINS2_10policy_hubIdjN4cuda3std3__44plusIdEEE10Policy1000EPdSC_iS9_ddNS7_10__identityEEEvT0_T1_T2_T3_T4_T6_E12temp_storage+72];
	add.f64 	%fd159, %fd158, %fd157;
	selp.f64 	%fd160, %fd159, %fd157, %p39;
	setp.gt.s32 	%p40, %r36, 224;
	ld.shared.f64 	%fd161, [_ZZN3cub18CUB_300001_SM_10006detail6reduce28DeviceReduceSingleTileKernelINS2_10policy_hubIdjN4cuda3std3__44plusIdEEE10Policy1000EPdSC_iS9_ddNS7_10__identityEEEvT0_T1_T2_T3_T4_T6_E12temp_storage+80];
	add.f64 	%fd162, %fd161, %fd160;
	selp.f64 	%fd163, %fd162, %fd160, %p40;
	setp.gt.s32 	%p41, %r36, 256;
	ld.shared.f64 	%fd164, [_ZZN3cub18CUB_300001_SM_10006detail6reduce28DeviceReduceSingleTileKernelINS2_10policy_hubIdjN4cuda3std3__44plusIdEEE10Policy1000EPdSC_iS9_ddNS7_10__identityEEEvT0_T1_T2_T3_T4_T6_E12temp_storage+88];
	add.f64 	%fd165, %fd164, %fd163;
	selp.f64 	%fd166, %fd165, %fd163, %p41;
	setp.gt.s32 	%p42, %r36, 288;
	ld.shared.f64 	%fd167, [_ZZN3cub18CUB_300001_SM_10006detail6reduce28DeviceReduceSingleTileKernelINS2_10policy_hubIdjN4cuda3std3__44plusIdEEE10Policy1000EPdSC_iS9_ddNS7_10__identityEEEvT0_T1_T2_T3_T4_T6_E12temp_storage+96];
	add.f64 	%fd168, %fd167, %fd166;
	selp.f64 	%fd169, %fd168, %fd166, %p42;
	setp.gt.s32 	%p43, %r36, 320;
	ld.shared.f64 	%fd170, [_ZZN3cub18CUB_300001_SM_10006detail6reduce28DeviceReduceSingleTileKernelINS2_10policy_hubIdjN4cuda3std3__44plusIdEEE10Policy1000EPdSC_iS9_ddNS7_10__identityEEEvT0_T1_T2_T3_T4_T6_E12temp_storage+104];
	add.f64 	%fd171, %fd170, %fd169;
	selp.f64 	%fd172, %fd171, %fd169, %p43;
	setp.gt.s32 	%p44, %r36, 352;
	ld.shared.f64 	%fd173, [_ZZN3cub18CUB_300001_SM_10006detail6reduce28DeviceReduceSingleTileKernelINS2_10policy_hubIdjN4cuda3std3__44plusIdEEE10Policy1000EPdSC_iS9_ddNS7_10__identityEEEvT0_T1_T2_T3_T4_T6_E12temp_storage+112];
	add.f64 	%fd174, %fd173, %fd172;
	selp.f64 	%fd175, %fd174, %fd172, %p44;
	setp.gt.s32 	%p45, %r36, 384;
	ld.shared.f64 	%fd176, [_ZZN3cub18CUB_300001_SM_10006detail6reduce28DeviceReduceSingleTileKernelINS2_10policy_hubIdjN4cuda3std3__44plusIdEEE10Policy1000EPdSC_iS9_ddNS7_10__identityEEEvT0_T1_T2_T3_T4_T6_E12temp_storage+120];
	add.f64 	%fd177, %fd176, %fd175;
	selp.f64 	%fd178, %fd177, %fd175, %p45;
	setp.gt.s32 	%p46, %r36, 416;
	ld.shared.f64 	%fd179, [_ZZN3cub18CUB_300001_SM_10006detail6reduce28DeviceReduceSingleTileKernelINS2_10policy_hubIdjN4cuda3std3__44plusIdEEE10Policy1000EPdSC_iS9_ddNS7_10__identityEEEvT0_T1_T2_T3_T4_T6_E12temp_storage+128];
	add.f64 	%fd180, %fd179, %fd178;
	selp.f64 	%fd181, %fd180, %fd178, %p46;
	setp.gt.s32 	%p47, %r36, 448;
	ld.shared.f64 	%fd182, [_ZZN3cub18CUB_300001_SM_10006detail6reduce28DeviceReduceSingleTileKernelINS2_10policy_hubIdjN4cuda3std3__44plusIdEEE10Policy1000EPdSC_iS9_ddNS7_10__identityEEEvT0_T1_T2_T3_T4_T6_E12temp_storage+136];
	add.f64 	%fd183, %fd182, %fd181;
	selp.f64 	%fd184, %fd183, %fd181, %p47;
	setp.gt.s32 	%p48, %r36, 480;
	ld.shared.f64 	%fd185, [_ZZN3cub18CUB_300001_SM_10006detail6reduce28DeviceReduceSingleTileKernelINS2_10policy_hubIdjN4cuda3std3__44plusIdEEE10Policy1000EPdSC_iS9_ddNS7_10__identityEEEvT0_T1_T2_T3_T4_T6_E12temp_storage+144];
	add.f64 	%fd186, %fd185, %fd184;
	selp.f64 	%fd187, %fd186, %fd184, %p48;
	setp.gt.s32 	%p49, %r36, 512;
	ld.shared.f64 	%fd188, [_ZZN3cub18CUB_300001_SM_10006detail6reduce28DeviceReduceSingleTileKernelINS2_10policy_hubIdjN4cuda3std3__44plusIdEEE10Policy1000EPdSC_iS9_ddNS7_10__identityEEEvT0_T1_T2_T3_T4_T6_E12temp_storage+152];
	add.f64 	%fd189, %fd188, %fd187;
	selp.f64 	%fd190, %fd189, %fd187, %p49;
	setp.gt.s32 	%p50, %r36, 544;
	ld.shared.f64 	%fd191, [_ZZN3cub18CUB_300001_SM_10006detail6reduce28DeviceReduceSingleTileKernelINS2_10policy_hubIdjN4cuda3std3__44plusIdEEE10Policy1000EPdSC_iS9_ddNS7_10__identityEEEvT0_T1_T2_T3_T4_T6_E12temp_storage+160];
	add.f64 	%fd192, %fd191, %fd190;
	selp.f64 	%fd193, %fd192, %fd190, %p50;
	setp.gt.s32 	%p51, %r36, 576;
	ld.shared.f64 	%fd194, [_ZZN3cub18CUB_300001_SM_10006detail6reduce28DeviceReduceSingleTileKernelINS2_10policy_hubIdjN4cuda3std3__44plusIdEEE10Policy1000EPdSC_iS9_ddNS7_10__identityEEEvT0_T1_T2_T3_T4_T6_E12temp_storage+168];
	add.f64 	%fd195, %fd194, %fd193;
	selp.f64 	%fd196, %fd195, %fd193, %p51;
	setp.gt.s32 	%p52, %r36, 608;
	ld.shared.f64 	%fd197, [_ZZN3cub18CUB_300001_SM_10006detail6reduce28DeviceReduceSingleTileKernelINS2_10policy_hubIdjN4cuda3std3__44plusIdEEE10Policy1000EPdSC_iS9_ddNS7_10__identityEEEvT0_T1_T2_T3_T4_T6_E12temp_storage+176];
	add.f64 	%fd198, %fd197, %fd196;
	selp.f64 	%fd263, %fd198, %fd196, %p52;
	bra.uni 	$L__BB3_37;
$L__BB3_21:
	mov.u32 	%r14, %tid.x;
	mul.wide.u32 	%rd27, %r14, 8;
	add.s64 	%rd12, %rd9, %rd27;
	// begin inline asm
	ld.global.nc.u64 %rd11, [%rd12];
	// end inline asm
	mov.b64 	%fd31, %rd11;
	add.s64 	%rd14, %rd12, 5120;
	// begin inline asm
	ld.global.nc.u64 %rd13, [%rd14];
	// end inline asm
	mov.b64 	%fd32, %rd13;
	add.s64 	%rd16, %rd12, 10240;
	// begin inline asm
	ld.global.nc.u64 %rd15, [%rd16];
	// end inline asm
	mov.b64 	%fd33, %rd15;
	add.s64 	%rd18, %rd12, 15360;
	// begin inline asm
	ld.global.nc.u64 %rd17, [%rd18];
	// end inline asm
	mov.b64 	%fd34, %rd17;
	add.s64 	%rd20, %rd12, 20480;
	// begin inline asm
	ld.global.nc.u64 %rd19, [%rd20];
	// end inline asm
	mov.b64 	%fd35, %rd19;
	add.s64 	%rd22, %rd12, 25600;
	// begin inline asm
	ld.global.nc.u64 %rd21, [%rd22];
	// end inline asm
	mov.b64 	%fd36, %rd21;
	add.s64 	%rd24, %rd12, 30720;
	// begin inline asm
	ld.global.nc.u64 %rd23, [%rd24];
	// end inline asm
	mov.b64 	%fd37, %rd23;
	add.s64 	%rd26, %rd12, 35840;
	// begin inline asm
	ld.global.nc.u64 %rd25, [%rd26];
	// end inline asm
	mov.b64 	%fd38, %rd25;
	add.f64 	%fd39, %fd31, %fd32;
	add.f64 	%fd40, %fd39, %fd33;
	add.f64 	%fd41, %fd40, %fd34;
	add.f64 	%fd42, %fd41, %fd35;
	add.f64 	%fd43, %fd42, %fd36;
	add.f64 	%fd44, %fd43, %fd37;
	add.f64 	%fd262, %fd44, %fd38;
	setp.lt.u32 	%p3, %r36, 10240;
	mov.b32 	%r232, 5120;
	@%p3 bra 	$L__BB3_25;
	add.s32 	%r15, %r36, -5120;
	mov.b32 	%r232, 5120;
$L__BB3_23:
	mul.wide.s32 	%rd44, %r232, 8;
	add.s64 	%rd29, %rd12, %rd44;
	// begin inline asm
	ld.global.nc.u64 %rd28, [%rd29];
	// end inline asm
	mov.b64 	%fd45, %rd28;
	add.s64 	%rd31, %rd29, 5120;
	// begin inline asm
	ld.global.nc.u64 %rd30, [%rd31];
	// end inline asm
	mov.b64 	%fd46, %rd30;
	add.s64 	%rd33, %rd29, 10240;
	// begin inline asm
	ld.global.nc.u64 %rd32, [%rd33];
	// end inline asm
	mov.b64 	%fd47, %rd32;
	add.s64 	%rd35, %rd29, 15360;
	// begin inline asm
	ld.global.nc.u64 %rd34, [%rd35];
	// end inline asm
	mov.b64 	%fd48, %rd34;
	add.s64 	%rd37, %rd29, 20480;
	// begin inline asm
	ld.global.nc.u64 %rd36, [%rd37];
	// end inline asm
	mov.b64 	%fd49, %rd36;
	add.s64 	%rd39, %rd29, 25600;
	// begin inline asm
	ld.global.nc.u64 %rd38, [%rd39];
	// end inline asm
	mov.b64 	%fd50, %rd38;
	add.s64 	%rd41, %rd29, 30720;
	// begin inline asm
	ld.global.nc.u64 %rd40, [%rd41];
	// end inline asm
	mov.b64 	%fd51, %rd40;
	add.s64 	%rd43, %rd29, 35840;
	// begin inline asm
	ld.global.nc.u64 %rd42, [%rd43];
	// end inline asm
	mov.b64 	%fd52, %rd42;
	add.f64 	%fd53, %fd262, %fd45;
	add.f64 	%fd54, %fd53, %fd46;
	add.f64 	%fd55, %fd54, %fd47;
	add.f64 	%fd56, %fd55, %fd48;
	add.f64 	%fd57, %fd56, %fd49;
	add.f64 	%fd58, %fd57, %fd50;
	add.f64 	%fd59, %fd58, %fd51;
	add.f64 	%fd262, %fd59, %fd52;
	sub.s32 	%r39, %r36, %r232;
	setp.lt.s32 	%p4, %r39, 5120;
	@%p4 bra 	$L__BB3_33;
	add.s32 	%r232, %r232, 5120;
	setp.le.s32 	%p5, %r232, %r15;
	@%p5 bra 	$L__BB3_23;
$L__BB3_25:
	setp.le.s32 	%p6, %r36, %r232;
	@%p6 bra 	$L__BB3_33;
	sub.s32 	%r19, %r36, %r232;
	setp.ge.s32 	%p7, %r14, %r19;
	@%p7 bra 	$L__BB3_33;
	not.b32 	%r40, %r14;
	add.s32 	%r41, %r36, %r40;
	sub.s32 	%r20, %r41, %r232;
	mul.hi.u32 	%r42, %r20, -858993459;
	shr.u32 	%r43, %r42, 9;
	add.s32 	%r21, %r43, 1;
	and.b32  	%r44, %r43, 3;
	setp.eq.s32 	%p8, %r44, 3;
	mov.u32 	%r236, %r14;
	@%p8 bra 	$L__BB3_30;
	add.s32 	%r234, %r14, %r232;
	and.b32  	%r45, %r21, 3;
	neg.s32 	%r233, %r45;
	mov.u32 	%r236, %r14;
$L__BB3_29:
	.pragma "nounroll";
	mul.wide.u32 	%rd47, %r234, 8;
	add.s64 	%rd46, %rd9, %rd47;
	// begin inline asm
	ld.global.nc.u64 %rd45, [%rd46];
	// end inline asm
	mov.b64 	%fd61, %rd45;
	add.f64 	%fd262, %fd262, %fd61;
	add.s32 	%r236, %r236, 640;
	add.s32 	%r234, %r234, 640;
	add.s32 	%r233, %r233, 1;
	setp.ne.s32 	%p9, %r233, 0;
	@%p9 bra 	$L__BB3_29;
$L__BB3_30:
	setp.lt.u32 	%p10, %r20, 1920;
	@%p10 bra 	$L__BB3_33;
	cvt.u64.u32 	%rd48, %r236;
	cvt.u64.u32 	%rd49, %r232;
	add.s64 	%rd50, %rd48, %rd49;
	shl.b64 	%rd51, %rd50, 3;
	add.s64 	%rd52, %rd51, %rd9;
	add.s64 	%rd108, %rd52, 10240;
	add.s32 	%r237, %r236, %r232;
$L__BB3_32:
	mul.wide.u32 	%rd61, %r237, 8;
	add.s64 	%rd54, %rd9, %rd61;
	// begin inline asm
	ld.global.nc.u64 %rd53, [%rd54];
	// end inline asm
	mov.b64 	%fd62, %rd53;
	add.f64 	%fd63, %fd262, %fd62;
	add.s64 	%rd56, %rd108, -5120;
	// begin inline asm
	ld.global.nc.u64 %rd55, [%rd56];
	// end inline asm
	mov.b64 	%fd64, %rd55;
	add.f64 	%fd65, %fd63, %fd64;
	// begin inline asm
	ld.global.nc.u64 %rd57, [%rd108];
	// end inline asm
	mov.b64 	%fd66, %rd57;
	add.f64 	%fd67, %fd65, %fd66;
	add.s64 	%rd60, %rd108, 5120;
	// begin inline asm
	ld.global.nc.u64 %rd59, [%rd60];
	// end inline asm
	mov.b64 	%fd68, %rd59;
	add.f64 	%fd262, %fd67, %fd68;
	add.s32 	%r236, %r236, 2560;
	add.s64 	%rd108, %rd108, 20480;
	add.s32 	%r237, %r237, 2560;
	setp.lt.s32 	%p11, %r236, %r19;
	@%p11 bra 	$L__BB3_32;
$L__BB3_33:
	// begin inline asm
	mov.u32 %r46, %laneid;
	// end inline asm
	mov.b64 	%rd62, %fd262;
	mov.b64 	{%r48, %r53}, %rd62;
	mov.b32 	%r54, 1;
	mov.b32 	%r95, 31;
	mov.b32 	%r96, -1;
	// begin inline asm
	shfl.sync.down.b32 %r47, %r48, %r54, %r95, %r96;
	// end inline asm
	// begin inline asm
	shfl.sync.down.b32 %r52, %r53, %r54, %r95, %r96;
	// end inline asm
	mov.b64 	%rd63, {%r47, %r52};
	mov.b64 	%fd69, %rd63;
	setp.gt.s32 	%p12, %r46, 30;
	add.f64 	%fd70, %fd262, %fd69;
	selp.f64 	%fd71, %fd262, %fd70, %p12;
	mov.b64 	%rd64, %fd71;
	mov.b64 	{%r58, %r63}, %rd64;
	mov.b32 	%r64, 2;
	// begin inline asm
	shfl.sync.down.b32 %r57, %r58, %r64, %r95, %r96;
	// end inline asm
	// begin inline asm
	shfl.sync.down.b32 %r62, %r63, %r64, %r95, %r96;
	// end inline asm
	mov.b64 	%rd65, {%r57, %r62};
	mov.b64 	%fd72, %rd65;
	setp.gt.s32 	%p13, %r46, 29;
	add.f64 	%fd73, %fd71, %fd72;
	selp.f64 	%fd74, %fd71, %fd73, %p13;
	mov.b64 	%rd66, %fd74;
	mov.b64 	{%r68, %r73}, %rd66;
	mov.b32 	%r74, 4;
	// begin inline asm
	shfl.sync.down.b32 %r67, %r68, %r74, %r95, %r96;
	// end inline asm
	// begin inline asm
	shfl.sync.down.b32 %r72, %r73, %r74, %r95, %r96;
	// end inline asm
	mov.b64 	%rd67, {%r67, %r72};
	mov.b64 	%fd75, %rd67;
	setp.gt.s32 	%p14, %r46, 27;
	add.f64 	%fd76, %fd74, %fd75;
	selp.f64 	%fd77, %fd74, %fd76, %p14;
	mov.b64 	%rd68, %fd77;
	mov.b64 	{%r78, %r83}, %rd68;
	mov.b32 	%r84, 8;
	// begin inline asm
	shfl.sync.down.b32 %r77, %r78, %r84, %r95, %r96;
	// end inline asm
	// begin inline asm
	shfl.sync.down.b32 %r82, %r83, %r84, %r95, %r96;
	// end inline asm
	mov.b64 	%rd69, {%r77, %r82};
	mov.b64 	%fd78, %rd69;
	setp.gt.s32 	%p15, %r46, 23;
	add.f64 	%fd79, %fd77, %fd78;
	selp.f64 	%fd80, %fd77, %fd79, %p15;
	mov.b64 	%rd70, %fd80;
	mov.b64 	{%r88, %r93}, %rd70;
	mov.b32 	%r94, 16;
	// begin inline asm
	shfl.sync.down.b32 %r87, %r88, %r94, %r95, %r96;
	// end inline asm
	// begin inline asm
	shfl.sync.down.b32 %r92, %r93, %r94, %r95, %r96;
	// end inline asm
	mov.b64 	%rd71, {%r87, %r92};
	mov.b64 	%fd81, %rd71;
	setp.gt.s32 	%p16, %r46, 15;
	add.f64 	%fd26, %fd80, %fd81;
	selp.f64 	%fd263, %fd80, %fd26, %p16;
	setp.ne.s32 	%p17, %r46, 0;
	@%p17 bra 	$L__BB3_35;
	shr.u32 	%r97, %r14, 2;
	and.b32  	%r98, %r97, 248;
	mov.u32 	%r99, _ZZN3cub18CUB_300001_SM_10006detail6reduce28DeviceReduceSingleTileKernelINS2_10policy_hubIdjN4cuda3std3__44plusIdEEE10Policy1000EPdSC_iS9_ddNS7_10__identityEEEvT0_T1_T2_T3_T4_T6_E12temp_storage;
	add.s32 	%r100, %r99, %r98;
	st.shared.f64 	[%r100+24], %fd26;
$L__BB3_35:
	bar.sync 	0;
	setp.ne.s32 	%p18, %r14, 0;
	@%p18 bra 	$L__BB3_37;
	ld.shared.f64 	%fd82, [_ZZN3cub18CUB_300001_SM_10006detail6reduce28DeviceReduceSingleTileKernelINS2_10policy_hubIdjN4cuda3std3__44plusIdEEE10Policy1000EPdSC_iS9_ddNS7_10__identityEEEvT0_T1_T2_T3_T4_T6_E12temp_storage+32];
	add.f64 	%fd83, %fd263, %fd82;
	ld.shared.f64 	%fd84, [_ZZN3cub18CUB_300001_SM_10006detail6reduce28DeviceReduceSingleTileKernelINS2_10policy_hubIdjN4cuda3std3__44plusIdEEE10Policy1000EPdSC_iS9_ddNS7_10__identityEEEvT0_T1_T2_T3_T4_T6_E12temp_storage+40];
	add.f64 	%fd85, %fd83, %fd84;
	ld.shared.f64 	%fd86, [_ZZN3cub18CUB_300001_SM_10006detail6reduce28DeviceReduceSingleTileKernelINS2_10policy_hubIdjN4cuda3std3__44plusIdEEE10Policy1000EPdSC_iS9_ddNS7_10__identityEEEvT0_T1_T2_T3_T4_T6_E12temp_storage+48];
	add.f64 	%fd87, %fd85, %fd86;
	ld.shared.f64 	%fd88, [_ZZN3cub18CUB_300001_SM_10006detail6reduce28DeviceReduceSingleTileKernelINS2_10policy_hubIdjN4cuda3std3__44plusIdEEE10Policy1000EPdSC_iS9_ddNS7_10__identityEEEvT0_T1_T2_T3_T4_T6_E12temp_storage+56];
	add.f64 	%fd89, %fd87, %fd88;
	ld.shared.f64 	%fd90, [_ZZN3cub18CUB_300001_SM_10006detail6reduce28DeviceReduceSingleTileKernelINS2_10policy_hubIdjN4cuda3std3__44plusIdEEE10Policy1000EPdSC_iS9_ddNS7_10__identityEEEvT0_T1_T2_T3_T4_T6_E12temp_storage+64];
	add.f64 	%fd91, %fd89, %fd90;
	ld.shared.f64 	%fd92, [_ZZN3cub18CUB_300001_SM_10006detail6reduce28DeviceReduceSingleTileKernelINS2_10policy_hubIdjN4cuda3std3__44plusIdEEE10Policy1000EPdSC_iS9_ddNS7_10__identityEEEvT0_T1_T2_T3_T4_T6_E12temp_storage+72];
	add.f64 	%fd93, %fd91, %fd92;
	ld.shared.f64 	%fd94, [_ZZN3cub18CUB_300001_SM_10006detail6reduce28DeviceReduceSingleTileKernelINS2_10policy_hubIdjN4cuda3std3__44plusIdEEE10Policy1000EPdSC_iS9_ddNS7_10__identityEEEvT0_T1_T2_T3_T4_T6_E12temp_storage+80];
	add.f64 	%fd95, %fd93, %fd94;
	ld.shared.f64 	%fd96, [_ZZN3cub18CUB_300001_SM_10006detail6reduce28DeviceReduceSingleTileKernelINS2_10policy_hubIdjN4cuda3std3__44plusIdEEE10Policy1000EPdSC_iS9_ddNS7_10__identityEEEvT0_T1_T2_T3_T4_T6_E12temp_storage+88];
	add.f64 	%fd97, %fd95, %fd96;
	ld.shared.f64 	%fd98, [_ZZN3cub18CUB_300001_SM_10006detail6reduce28DeviceReduceSingleTileKernelINS2_10policy_hubIdjN4cuda3std3__44plusIdEEE10Policy1000EPdSC_iS9_ddNS7_10__identityEEEvT0_T1_T2_T3_T4_T6_E12temp_storage+96];
	add.f64 	%fd99, %fd97, %fd98;
	ld.shared.f64 	%fd100, [_ZZN3cub18CUB_300001_SM_10006detail6reduce28DeviceReduceSingleTileKernelINS2_10policy_hubIdjN4cuda3std3__44plusIdEEE10Policy1000EPdSC_iS9_ddNS7_10__identityEEEvT0_T1_T2_T3_T4_T6_E12temp_storage+104];
	add.f64 	%fd101, %fd99, %fd100;
	ld.shared.f64 	%fd102, [_ZZN3cub18CUB_300001_SM_10006detail6reduce28DeviceReduceSingleTileKernelINS2_10policy_hubIdjN4cuda3std3__44plusIdEEE10Policy1000EPdSC_iS9_ddNS7_10__identityEEEvT0_T1_T2_T3_T4_T6_E12temp_storage+112];
	add.f64 	%fd103, %fd101, %fd102;
	ld.shared.f64 	%fd104, [_ZZN3cub18CUB_300001_SM_10006detail6reduce28DeviceReduceSingleTileKernelINS2_10policy_hubIdjN4cuda3std3__44plusIdEEE10Policy1000EPdSC_iS9_ddNS7_10__identityEEEvT0_T1_T2_T3_T4_T6_E12temp_storage+120];
	add.f64 	%fd105, %fd103, %fd104;
	ld.shared.f64 	%fd106, [_ZZN3cub18CUB_300001_SM_10006detail6reduce28DeviceReduceSingleTileKernelINS2_10policy_hubIdjN4cuda3std3__44plusIdEEE10Policy1000EPdSC_iS9_ddNS7_10__identityEEEvT0_T1_T2_T3_T4_T6_E12temp_storage+128];
	add.f64 	%fd107, %fd105, %fd106;
	ld.shared.f64 	%fd108, [_ZZN3cub18CUB_300001_SM_10006detail6reduce28DeviceReduceSingleTileKernelINS2_10policy_hubIdjN4cuda3std3__44plusIdEEE10Policy1000EPdSC_iS9_ddNS7_10__identityEEEvT0_T1_T2_T3_T4_T6_E12temp_storage+136];
	add.f64 	%fd109, %fd107, %fd108;
	ld.shared.f64 	%fd110, [_ZZN3cub18CUB_300001_SM_10006detail6reduce28DeviceReduceSingleTileKernelINS2_10policy_hubIdjN4cuda3std3__44plusIdEEE10Policy1000EPdSC_iS9_ddNS7_10__identityEEEvT0_T1_T2_T3_T4_T6_E12temp_storage+144];
	add.f64 	%fd111, %fd109, %fd110;
	ld.shared.f64 	%fd112, [_ZZN3cub18CUB_300001_SM_10006detail6reduce28DeviceReduceSingleTileKernelINS2_10policy_hubIdjN4cuda3std3__44plusIdEEE10Policy1000EPdSC_iS9_ddNS7_10__identityEEEvT0_T1_T2_T3_T4_T6_E12temp_storage+152];
	add.f64 	%fd113, %fd111, %fd112;
	ld.shared.f64 	%fd114, [_ZZN3cub18CUB_300001_SM_10006detail6reduce28DeviceReduceSingleTileKernelINS2_10policy_hubIdjN4cuda3std3__44plusIdEEE10Policy1000EPdSC_iS9_ddNS7_10__identityEEEvT0_T1_T2_T3_T4_T6_E12temp_storage+160];
	add.f64 	%fd115, %fd113, %fd114;
	ld.shared.f64 	%fd116, [_ZZN3cub18CUB_300001_SM_10006detail6reduce28DeviceReduceSingleTileKernelINS2_10policy_hubIdjN4cuda3std3__44plusIdEEE10Policy1000EPdSC_iS9_ddNS7_10__identityEEEvT0_T1_T2_T3_T4_T6_E12temp_storage+168];
	add.f64 	%fd117, %fd115, %fd116;
	ld.shared.f64 	%fd118, [_ZZN3cub18CUB_300001_SM_10006detail6reduce28DeviceReduceSingleTileKernelINS2_10policy_hubIdjN4cuda3std3__44plusIdEEE10Policy1000EPdSC_iS9_ddNS7_10__identityEEEvT0_T1_T2_T3_T4_T6_E12temp_storage+176];
	add.f64 	%fd263, %fd117, %fd118;
$L__BB3_37:
	mov.u32 	%r224, %tid.x;
	setp.ne.s32 	%p60, %r224, 0;
	@%p60 bra 	$L__BB3_39;
	add.f64 	%fd249, %fd30, %fd263;
	st.global.f64 	[%rd1], %fd249;
$L__BB3_39:
	ret;

}
	// .globl	_ZN3cub18CUB_300001_SM_10006detail6reduce28DeviceReduceSingleTileKernelINS2_10policy_hubIdyN4cuda3std3__44plusIdEEE10Policy1000EN6thrust24THRUST_300001_SM_1000_NS18transform_iteratorI10pi_functorNSD_17counting_iteratorIlNSD_11use_defaultESH_SH_EESH_SH_EEPdyS9_ddNS7_10__identityEEEvT0_T1_T2_T3_T4_T6_
.visible .entry _ZN3cub18CUB_300001_SM_10006detail6reduce28DeviceReduceSingleTileKernelINS2_10policy_hubIdyN4cuda3std3__44plusIdEEE10Policy1000EN6thrust24THRUST_300001_SM_1000_NS18transform_iteratorI10pi_functorNSD_17counting_iteratorIlNSD_11use_defaultESH_SH_EESH_SH_EEPdyS9_ddNS7_10__identityEEEvT0_T1_T2_T3_T4_T6_(
	.param .align 8 .b8 _ZN3cub18CUB_300001_SM_10006detail6reduce28DeviceReduceSingleTileKernelINS2_10policy_hubIdyN4cuda3std3__44plusIdEEE10Policy1000EN6thrust24THRUST_300001_SM_1000_NS18transform_iteratorI10pi_functorNSD_17counting_iteratorIlNSD_11use_defaultESH_SH_EESH_SH_EEPdyS9_ddNS7_10__identityEEEvT0_T1_T2_T3_T4_T6__param_0[16],
	.param .u64 .ptr .align 1 _ZN3cub18CUB_300001_SM_10006detail6reduce28DeviceReduceSingleTileKernelINS2_10policy_hubIdyN4cuda3std3__44plusIdEEE10Policy1000EN6thrust24THRUST_300001_SM_1000_NS18transform_iteratorI10pi_functorNSD_17counting_iteratorIlNSD_11use_defaultESH_SH_EESH_SH_EEPdyS9_ddNS7_10__identityEEEvT0_T1_T2_T3_T4_T6__param_1,
	.param .u64 _ZN3cub18CUB_300001_SM_10006detail6reduce28DeviceReduceSingleTileKernelINS2_10policy_hubIdyN4cuda3std3__44plusIdEEE10Policy1000EN6thrust24THRUST_300001_SM_1000_NS18transform_iteratorI10pi_functorNSD_17counting_iteratorIlNSD_11use_defaultESH_SH_EESH_SH_EEPdyS9_ddNS7_10__identityEEEvT0_T1_T2_T3_T4_T6__param_2,
	.param .align 1 .b8 _ZN3cub18CUB_300001_SM_10006detail6reduce28DeviceReduceSingleTileKernelINS2_10policy_hubIdyN4cuda3std3__44plusIdEEE10Policy1000EN6thrust24THRUST_300001_SM_1000_NS18transform_iteratorI10pi_functorNSD_17counting_iteratorIlNSD_11use_defaultESH_SH_EESH_SH_EEPdyS9_ddNS7_10__identityEEEvT0_T1_T2_T3_T4_T6__param_3[1],
	.param .f64 _ZN3cub18CUB_300001_SM_10006detail6reduce28DeviceReduceSingleTileKernelINS2_10policy_hubIdyN4cuda3std3__44plusIdEEE10Policy1000EN6thrust24THRUST_300001_SM_1000_NS18transform_iteratorI10pi_functorNSD_17counting_iteratorIlNSD_11use_defaultESH_SH_EESH_SH_EEPdyS9_ddNS7_10__identityEEEvT0_T1_T2_T3_T4_T6__param_4,
	.param .align 1 .b8 _ZN3cub18CUB_300001_SM_10006detail6reduce28DeviceReduceSingleTileKernelINS2_10policy_hubIdyN4cuda3std3__44plusIdEEE10Policy1000EN6thrust24THRUST_300001_SM_1000_NS18transform_iteratorI10pi_functorNSD_17counting_iteratorIlNSD_11use_defaultESH_SH_EESH_SH_EEPdyS9_ddNS7_10__identityEEEvT0_T1_T2_T3_T4_T6__param_5[1]
)
.maxntid 512
.minnctapersm 1
{
	.reg .pred 	%p<58>;
	.reg .b32 	%r<234>;
	.reg .b64 	%rd<88>;
	.reg .b64 	%fd<341>;
	// demoted variable
	.shared .align 8 .b8 _ZZN3cub18CUB_300001_SM_10006detail6reduce28DeviceReduceSingleTileKernelINS2_10policy_hubIdyN4cuda3std3__44plusIdEEE10Policy1000EN6thrust24THRUST_300001_SM_1000_NS18transform_iteratorI10pi_functorNSD_17counting_iteratorIlNSD_11use_defaultESH_SH_EESH_SH_EEPdyS9_ddNS7_10__identityEEEvT0_T1_T2_T3_T4_T6_E12temp_storage[152];
	ld.param.f64 	%fd31, [_ZN3cub18CUB_300001_SM_10006detail6reduce28DeviceReduceSingleTileKernelINS2_10policy_hubIdyN4cuda3std3__44plusIdEEE10Policy1000EN6thrust24THRUST_300001_SM_1000_NS18transform_iteratorI10pi_functorNSD_17counting_iteratorIlNSD_11use_defaultESH_SH_EESH_SH_EEPdyS9_ddNS7_10__identityEEEvT0_T1_T2_T3_T4_T6__param_0+8];
	ld.param.u64 	%rd16, [_ZN3cub18CUB_300001_SM_10006detail6reduce28DeviceReduceSingleTileKernelINS2_10policy_hubIdyN4cuda3std3__44plusIdEEE10Policy1000EN6thrust24THRUST_300001_SM_1000_NS18transform_iteratorI10pi_functorNSD_17counting_iteratorIlNSD_11use_defaultESH_SH_EESH_SH_EEPdyS9_ddNS7_10__identityEEEvT0_T1_T2_T3_T4_T6__param_0];
	ld.param.u64 	%rd18, [_ZN3cub18CUB_300001_SM_10006detail6reduce28DeviceReduceSingleTileKernelINS2_10policy_hubIdyN4cuda3std3__44plusIdEEE10Policy1000EN6thrust24THRUST_300001_SM_1000_NS18transform_iteratorI10pi_functorNSD_17counting_iteratorIlNSD_11use_defaultESH_SH_EESH_SH_EEPdyS9_ddNS7_10__identityEEEvT0_T1_T2_T3_T4_T6__param_1];
	ld.param.u64 	%rd17, [_ZN3cub18CUB_300001_SM_10006detail6reduce28DeviceReduceSingleTileKernelINS2_10policy_hubIdyN4cuda3std3__44plusIdEEE10Policy1000EN6thrust24THRUST_300001_SM_1000_NS18transform_iteratorI10pi_functorNSD_17counting_iteratorIlNSD_11use_defaultESH_SH_EESH_SH_EEPdyS9_ddNS7_10__identityEEEvT0_T1_T2_T3_T4_T6__param_2];
	ld.param.f64 	%fd32, [_ZN3cub18CUB_300001_SM_10006detail6reduce28DeviceReduceSingleTileKernelINS2_10policy_hubIdyN4cuda3std3__44plusIdEEE10Policy1000EN6thrust24THRUST_300001_SM_1000_NS18transform_iteratorI10pi_functorNSD_17counting_iteratorIlNSD_11use_defaultESH_SH_EESH_SH_EEPdyS9_ddNS7_10__identityEEEvT0_T1_T2_T3_T4_T6__param_4];
	cvta.to.global.u64 	%rd1, %rd18;
	setp.ne.s64 	%p1, %rd17, 0;
	@%p1 bra 	$L__BB4_3;
	mov.u32 	%r224, %tid.x;
	setp.ne.s32 	%p57, %r224, 0;
	@%p57 bra 	$L__BB4_40;
	st.global.f64 	[%rd1], %fd32;
	bra.uni 	$L__BB4_40;
$L__BB4_3:
	setp.gt.u64 	%p2, %rd17, 3583;
	@%p2 bra 	$L__BB4_22;
	cvt.u32.u64 	%r1, %rd17;
	mov.u32 	%r2, %tid.x;
	setp.ge.u32 	%p19, %r2, %r1;
	mov.f64 	%fd332, 0d0000000000000000;
	mov.u32 	%r228, %r2;
	@%p19 bra 	$L__BB4_6;
	cvt.u64.u32 	%rd53, %r2;
	add.s64 	%rd54, %rd16, %rd53;
	cvt.rn.f64.s64 	%fd190, %rd54;
	add.f64 	%fd191, %fd190, 0d3FE0000000000000;
	mul.f64 	%fd192, %fd31, %fd191;
	fma.rn.f64 	%fd193, %fd192, %fd192, 0d3FF0000000000000;
	mov.f64 	%fd194, 0d4010000000000000;
	div.rn.f64 	%fd332, %fd194, %fd193;
	add.s32 	%r228, %r2, 512;
$L__BB4_6:
	setp.ge.u32 	%p20, %r228, %r1;
	@%p20 bra 	$L__BB4_13;
	not.b32 	%r96, %r228;
	add.s32 	%r5, %r96, %r1;
	and.b32  	%r97, %r5, 1536;
	setp.eq.s32 	%p21, %r97, 1536;
	@%p21 bra 	$L__BB4_10;
	cvt.u64.u32 	%rd55, %r228;
	add.s64 	%rd84, %rd16, %rd55;
	shr.u32 	%r98, %r5, 9;
	add.s32 	%r99, %r98, 1;
	and.b32  	%r100, %r99, 3;
	neg.s32 	%r226, %r100;
$L__BB4_9:
	.pragma "nounroll";
	cvt.rn.f64.s64 	%fd196, %rd84;
	add.f64 	%fd197, %fd196, 0d3FE0000000000000;
	mul.f64 	%fd198, %fd31, %fd197;
	fma.rn.f64 	%fd199, %fd198, %fd198, 0d3FF0000000000000;
	mov.f64 	%fd200, 0d4010000000000000;
	div.rn.f64 	%fd201, %fd200, %fd199;
	add.f64 	%fd332, %fd332, %fd201;
	add.s32 	%r228, %r228, 512;
	add.s64 	%rd84, %rd84, 512;
	add.s32 	%r226, %r226, 1;
	setp.ne.s32 	%p22, %r226, 0;
	@%p22 bra 	$L__BB4_9;
$L__BB4_10:
	setp.lt.u32 	%p23, %r5, 1536;
	@%p23 bra 	$L__BB4_13;
	add.s32 	%r229, %r228, 1024;
$L__BB4_12:
	add.s32 	%r101, %r229, -1024;
	cvt.s64.s32 	%rd56, %r101;
	add.s64 	%rd57, %rd16, %rd56;
	cvt.rn.f64.s64 	%fd202, %rd57;
	add.f64 	%fd203, %fd202, 0d3FE0000000000000;
	mul.f64 	%fd204, %fd31, %fd203;
	fma.rn.f64 	%fd205, %fd204, %fd204, 0d3FF0000000000000;
	mov.f64 	%fd206, 0d4010000000000000;
	div.rn.f64 	%fd207, %fd206, %fd205;
	add.f64 	%fd208, %fd332, %fd207;
	add.s32 	%r102, %r229, -512;
	cvt.s64.s32 	%rd58, %r102;
	add.s64 	%rd59, %rd16, %rd58;
	cvt.rn.f64.s64 	%fd209, %rd59;
	add.f64 	%fd210, %fd209, 0d3FE0000000000000;
	mul.f64 	%fd211, %fd31, %fd210;
	fma.rn.f64 	%fd212, %fd211, %fd211, 0d3FF0000000000000;
	div.rn.f64 	%fd213, %fd206, %fd212;
	add.f64 	%fd214, %fd208, %fd213;
	add.s32 	%r103, %r229, 512;
	cvt.s64.s32 	%rd60, %r229;
	add.s64 	%rd61, %rd16, %rd60;
	cvt.rn.f64.s64 	%fd215, %rd61;
	add.f64 	%fd216, %fd215, 0d3FE0000000000000;
	mul.f64 	%fd217, %fd31, %fd216;
	fma.rn.f64 	%fd218, %fd217, %fd217, 0d3FF0000000000000;
	div.rn.f64 	%fd219, %fd206, %fd218;
	add.f64 	%fd220, %fd214, %fd219;
	cvt.s64.s32 	%rd62, %r103;
	add.s64 	%rd63, %rd16, %rd62;
	cvt.rn.f64.s64 	%fd221, %rd63;
	add.f64 	%fd222, %fd221, 0d3FE0000000000000;
	mul.f64 	%fd223, %fd31, %fd222;
	fma.rn.f64 	%fd224, %fd223, %fd223, 0d3FF0000000000000;
	div.rn.f64 	%fd225, %fd206, %fd224;
	add.f64 	%fd332, %fd220, %fd225;
	add.s32 	%r14, %r229, 2048;
	add.s32 	%r104, %r229, 1024;
	setp.lt.s32 	%p24, %r104, %r1;
	mov.u32 	%r229, %r14;
	@%p24 bra 	$L__BB4_12;
$L__BB4_13:
	setp.lt.u64 	%p25, %rd17, 512;
	@%p25 bra 	$L__BB4_18;
	// begin inline asm
	mov.u32 %r168, %laneid;
	// end inline asm
	mov.b64 	%rd74, %fd332;
	mov.b64 	{%r170, %r175}, %rd74;
	mov.b32 	%r176, 1;
	mov.b32 	%r217, 31;
	mov.b32 	%r218, -1;
	// begin inline asm
	shfl.sync.down.b32 %r169, %r170, %r176, %r217, %r218;
	// end inline asm
	// begin inline asm
	shfl.sync.down.b32 %r174, %r175, %r176, %r217, %r218;
	// end inline asm
	mov.b64 	%rd75, {%r169, %r174};
	mov.b64 	%fd284, %rd75;
	setp.gt.s32 	%p49, %r168, 30;
	add.f64 	%fd285, %fd332, %fd284;
	selp.f64 	%fd286, %fd332, %fd285, %p49;
	mov.b64 	%rd76, %fd286;
	mov.b64 	{%r180, %r185}, %rd76;
	mov.b32 	%r186, 2;
	// begin inline asm
	shfl.sync.down.b32 %r179, %r180, %r186, %r217, %r218;
	// end inline asm
	// begin inline asm
	shfl.sync.down.b32 %r184, %r185, %r186, %r217, %r218;
	// end inline asm
	mov.b64 	%rd77, {%r179, %r184};
	mov.b64 	%fd287, %rd77;
	setp.gt.s32 	%p50, %r168, 29;
	add.f64 	%fd288, %fd286, %fd287;
	selp.f64 	%fd289, %fd286, %fd288, %p50;
	mov.b64 	%rd78, %fd289;
	mov.b64 	{%r190, %r195}, %rd78;
	mov.b32 	%r196, 4;
	// begin inline asm
	shfl.sync.down.b32 %r189, %r190, %r196, %r217, %r218;
	// end inline asm
	// begin inline asm
	shfl.sync.down.b32 %r194, %r195, %r196, %r217, %r218;
	// end inline asm
	mov.b64 	%rd79, {%r189, %r194};
	mov.b64 	%fd290, %rd79;
	setp.gt.s32 	%p51, %r168, 27;
	add.f64 	%fd291, %fd289, %fd290;
	selp.f64 	%fd292, %fd289, %fd291, %p51;
	mov.b64 	%rd80, %fd292;
	mov.b64 	{%r200, %r205}, %rd80;
	mov.b32 	%r206, 8;
	// begin inline asm
	shfl.sync.down.b32 %r199, %r200, %r206, %r217, %r218;
	// end inline asm
	// begin inline asm
	shfl.sync.down.b32 %r204, %r205, %r206, %r217, %r218;
	// end inline asm
	mov.b64 	%rd81, {%r199, %r204};
	mov.b64 	%fd293, %rd81;
	setp.gt.s32 	%p52, %r168, 23;
	add.f64 	%fd294, %fd292, %fd293;
	selp.f64 	%fd295, %fd292, %fd294, %p52;
	mov.b64 	%rd82, %fd295;
	mov.b64 	{%r210, %r215}, %rd82;
	mov.b32 	%r216, 16;
	// begin inline asm
	shfl.sync.down.b32 %r209, %r210, %r216, %r217, %r218;
	// end inline asm
	// begin inline asm
	shfl.sync.down.b32 %r214, %r215, %r216, %r217, %r218;
	// end inline asm
	mov.b64 	%rd83, {%r209, %r214};
	mov.b64 	%fd296, %rd83;
	setp.gt.s32 	%p53, %r168, 15;
	add.f64 	%fd11, %fd295, %fd296;
	selp.f64 	%fd340, %fd295, %fd11, %p53;
	setp.ne.s32 	%p54, %r168, 0;
	@%p54 bra 	$L__BB4_16;
	shr.u32 	%r219, %r2, 2;
	and.b32  	%r220, %r219, 248;
	mov.u32 	%r221, _ZZN3cub18CUB_300001_SM_10006detail6reduce28DeviceReduceSingleTileKernelINS2_10policy_hubIdyN4cuda3std3__44plusIdEEE10Policy1000EN6thrust24THRUST_300001_SM_1000_NS18transform_iteratorI10pi_functorNSD_17counting_iteratorIlNSD_11use_defaultESH_SH_EESH_SH_EEPdyS9_ddNS7_10__identityEEEvT0_T1_T2_T3_T4_T6_E12temp_storage;
	add.s32 	%r222, %r221, %r220;
	st.shared.f64 	[%r222+16], %fd11;
$L__BB4_16:
	bar.sync 	0;
	setp.ne.s32 	%p55, %r2, 0;
	@%p55 bra 	$L__BB4_38;
	ld.shared.f64 	%fd297, [_ZZN3cub18CUB_300001_SM_10006detail6reduce28DeviceReduceSingleTileKernelINS2_10policy_hubIdyN4cuda3std3__44plusIdEEE10Policy1000EN6thrust24THRUST_300001_SM_1000_NS18transform_iteratorI10pi_functorNSD_17counting_iteratorIlNSD_11use_defaultESH_SH_EESH_SH_EEPdyS9_ddNS7_10__identityEEEvT0_T1_T2_T3_T4_T6_E12temp_storage+24];
	add.f64 	%fd298, %fd340, %fd297;
	ld.shared.f64 	%fd299, [_ZZN3cub18CUB_300001_SM_10006detail6reduce28DeviceReduceSingleTileKernelINS2_10policy_hubIdyN4cuda3std3__44plusIdEEE10Policy1000EN6thrust24THRUST_300001_SM_1000_NS18transform_iteratorI10pi_functorNSD_17counting_iteratorIlNSD_11use_defaultESH_SH_EESH_SH_EEPdyS9_ddNS7_10__identityEEEvT0_T1_T2_T3_T4_T6_E12temp_storage+32];
	add.f64 	%fd300, %fd298, %fd299;
	ld.shared.f64 	%fd301, [_ZZN3cub18CUB_300001_SM_10006detail6reduce28DeviceReduceSingleTileKernelINS2_10policy_hubIdyN4cuda3std3__44plusIdEEE10Policy1000EN6thrust24THRUST_300001_SM_1000_NS18transform_iteratorI10pi_functorNSD_17counting_iteratorIlNSD_11use_defaultESH_SH_EESH_SH_EEPdyS9_ddNS7_10__identityEEEvT0_T1_T2_T3_T4_T6_E12temp_storage+40];
	add.f64 	%fd302, %fd300, %fd301;
	ld.shared.f64 	%fd303, [_ZZN3cub18CUB_300001_SM_10006detail6reduce28DeviceReduceSingleTileKernelINS2_10policy_hubIdyN4cuda3std3__44plusIdEEE10Policy1000EN6thrust24THRUST_300001_SM_1000_NS18transform_iteratorI10pi_functorNSD_17counting_iteratorIlNSD_11use_defaultESH_SH_EESH_SH_EEPdyS9_ddNS7_10__identityEEEvT0_T1_T2_T3_T4_T6_E12temp_storage+48];
	add.f64 	%fd304, %fd302, %fd303;
	ld.shared.f64 	%fd305, [_ZZN3cub18CUB_300001_SM_10006detail6reduce28DeviceReduceSingleTileKernelINS2_10policy_hubIdyN4cuda3std3__44plusIdEEE10Policy1000EN6thrust24THRUST_300001_SM_1000_NS18transform_iteratorI10pi_functorNSD_17counting_iteratorIlNSD_11use_defaultESH_SH_EESH_SH_EEPdyS9_ddNS7_10__identityEEEvT0_T1_T2_T3_T4_T6_E12temp_storage+56];
	add.f64 	%fd306, %fd304, %fd305;
	ld.shared.f64 	%fd307, [_ZZN3cub18CUB_300001_SM_10006detail6reduce28DeviceReduceSingleTileKernelINS2_10policy_hubIdyN4cuda3std3__44plusIdEEE10Policy1000EN6thrust24THRUST_300001_SM_1000_NS18transform_iteratorI10pi_functorNSD_17counting_iteratorIlNSD_11use_defaultESH_SH_EESH_SH_EEPdyS9_ddNS7_10__identityEEEvT0_T1_T2_T3_T4_T6_E12temp_storage+64];
	add.f64 	%fd308, %fd306, %fd307;
	ld.shared.f64 	%fd309, [_ZZN3cub18CUB_300001_SM_10006detail6reduce28DeviceReduceSingleTileKernelINS2_10policy_hubIdyN4cuda3std3__44plusIdEEE10Policy1000EN6thrust24THRUST_300001_SM_1000_NS18transform_iteratorI10pi_functorNSD_17counting_iteratorIlNSD_11use_defaultESH_SH_EESH_SH_EEPdyS9_ddNS7_10__identityEEEvT0_T1_T2_T3_T4_T6_E12temp_storage+72];
	add.f64 	%fd310, %fd308, %fd309;
	ld.shared.f64 	%fd311, [_ZZN3cub18CUB_300001_SM_10006detail6reduce28DeviceReduceSingleTileKernelINS2_10policy_hubIdyN4cuda3std3__44plusIdEEE10Policy1000EN6thrust24THRUST_300001_SM_1000_NS18transform_iteratorI10pi_functorNSD_17counting_iteratorIlNSD_11use_defaultESH_SH_EESH_SH_EEPdyS9_ddNS7_10__identityEEEvT0_T1_T2_T3_T4_T6_E12temp_storage+80];
	add.f64 	%fd312, %fd310, %fd311;
	ld.shared.f64 	%fd313, [_ZZN3cub18CUB_300001_SM_10006detail6reduce28DeviceReduceSingleTileKernelINS2_10policy_hubIdyN4cuda3std3__44plusIdEEE10Policy1000EN6thrust24THRUST_300001_SM_1000_NS18transform_iteratorI10pi_functorNSD_17counting_iteratorIlNSD_11use_defaultESH_SH_EESH_SH_EEPdyS9_ddNS7_10__identityEEEvT0_T1_T2_T3_T4_T6_E12temp_storage+88];
	add.f64 	%fd314, %fd312, %fd313;
	ld.shared.f64 	%fd315, [_ZZN3cub18CUB_300001_SM_10006detail6reduce28DeviceReduceSingleTileKernelINS2_10policy_hubIdyN4cuda3std3__44plusIdEEE10Policy1000EN6thrust24THRUST_300001_SM_1000_NS18transform_iteratorI10pi_functorNSD_17counting_iteratorIlNSD_11use_defaultESH_SH_EESH_SH_EEPdyS9_ddNS7_10__identityEEEvT0_T1_T2_T3_T4_T6_E12temp_storage+96];
	add.f64 	%fd316, %fd314, %fd315;
	ld.shared.f64 	%fd317, [_ZZN3cub18CUB_300001_SM_10006detail6reduce28DeviceReduceSingleTileKernelINS2_10policy_hubIdyN4cuda3std3__44plusIdEEE10Policy1000EN6thrust24THRUST_300001_SM_1000_NS18transform_iteratorI10pi_functorNSD_17counting_iteratorIlNSD_11use_defaultESH_SH_EESH_SH_EEPdyS9_ddNS7_10__identityEEEvT0_T1_T2_T3_T4_T6_E12temp_storage+104];
	add.f64 	%fd318, %fd316, %fd317;
	ld.shared.f64 	%fd319, [_ZZN3cub18CUB_300001_SM_10006detail6reduce28DeviceReduceSingleTileKernelINS2_10policy_hubIdyN4cuda3std3__44plusIdEEE10Policy1000EN6thrust24THRUST_300001_SM_1000_NS18transform_iteratorI10pi_functorNSD_17counting_iteratorIlNSD_11use_defaultESH_SH_EESH_SH_EEPdyS9_ddNS7_10__identityEEEvT0_T1_T2_T3_T4_T6_E12temp_storage+112];
	add.f64 	%fd320, %fd318, %fd319;
	ld.shared.f64 	%fd321, [_ZZN3cub18CUB_300001_SM_10006detail6reduce28DeviceReduceSingleTileKernelINS2_10policy_hubIdyN4cuda3std3__44plusIdEEE10Policy1000EN6thrust24THRUST_300001_SM_1000_NS18transform_iteratorI10pi_functorNSD_17counting_iteratorIlNSD_11use_defaultESH_SH_EESH_SH_EEPdyS9_ddNS7_10__identityEEEvT0_T1_T2_T3_T4_T6_E12temp_storage+120];
	add.f64 	%fd322, %fd320, %fd321;
	ld.shared.f64 	%fd323, [_ZZN3cub18CUB_300001_SM_10006detail6reduce28DeviceReduceSingleTileKernelINS2_10policy_hubIdyN4cuda3std3__44plusIdEEE10Policy1000EN6thrust24THRUST_300001_SM_1000_NS18transform_iteratorI10pi_functorNSD_17counting_iteratorIlNSD_11use_defaultESH_SH_EESH_SH_EEPdyS9_ddNS7_10__identityEEEvT0_T1_T2_T3_T4_T6_E12temp_storage+128];
	add.f64 	%fd324, %fd322, %fd323;
	ld.shared.f64 	%fd325, [_ZZN3cub18CUB_300001_SM_10006detail6reduce28DeviceReduceSingleTileKernelINS2_10policy_hubIdyN4cuda3std3__44plusIdEEE10Policy1000EN6thrust24THRUST_300001_SM_1000_NS18transform_iteratorI10pi_functorNSD_17counting_iteratorIlNSD_11use_defaultESH_SH_EESH_SH_EEPdyS9_ddNS7_10__identityEEEvT0_T1_T2_T3_T4_T6_E12temp_storage+136];
	add.f64 	%fd340, %fd324, %fd325;
	bra.uni 	$L__BB4_38;
$L__BB4_18:
	// begin inline asm
	mov.u32 %r105, %laneid;
	// end inline asm
	and.b32  	%r156, %r2, 992;
	add.s32 	%r157, %r156, 32;
	setp.gt.u32 	%p26, %r157, %r1;
	not.b32 	%r158, %r156;
	add.s32 	%r159, %r1, %r158;
	selp.b32 	%r154, %r159, 31, %p26;
	mov.b64 	%rd64, %fd332;
	mov.b64 	{%r107, %r112}, %rd64;
	mov.b32 	%r113, 1;
	mov.b32 	%r155, -1;
	// begin inline asm
	shfl.sync.down.b32 %r106, %r107, %r113, %r154, %r155;
	// end inline asm
	// begin inline asm
	shfl.sync.down.b32 %r111, %r112, %r113, %r154, %r155;
	// end inline asm
	mov.b64 	%rd65, {%r106, %r111};
	mov.b64 	%fd226, %rd65;
	setp.lt.s32 	%p27, %r105, %r154;
	add.f64 	%fd227, %fd332, %fd226;
	selp.f64 	%fd228, %fd227, %fd332, %p27;
	mov.b64 	%rd66, %fd228;
	mov.b64 	{%r117, %r122}, %rd66;
	mov.b32 	%r123, 2;
	// begin inline asm
	shfl.sync.down.b32 %r116, %r117, %r123, %r154, %r155;
	// end inline asm
	// begin inline asm
	shfl.sync.down.b32 %r121, %r122, %r123, %r154, %r155;
	// end inline asm
	mov.b64 	%rd67, {%r116, %r121};
	mov.b64 	%fd229, %rd67;
	add.s32 	%r160, %r105, 2;
	setp.gt.s32 	%p28, %r160, %r154;
	add.f64 	%fd230, %fd228, %fd229;
	selp.f64 	%fd231, %fd228, %fd230, %p28;
	mov.b64 	%rd68, %fd231;
	mov.b64 	{%r127, %r132}, %rd68;
	mov.b32 	%r133, 4;
	// begin inline asm
	shfl.sync.down.b32 %r126, %r127, %r133, %r154, %r155;
	// end inline asm
	// begin inline asm
	shfl.sync.down.b32 %r131, %r132, %r133, %r154, %r155;
	// end inline asm
	mov.b64 	%rd69, {%r126, %r131};
	mov.b64 	%fd232, %rd69;
	add.s32 	%r161, %r105, 4;
	setp.gt.s32 	%p29, %r161, %r154;
	add.f64 	%fd233, %fd231, %fd232;
	selp.f64 	%fd234, %fd231, %fd233, %p29;
	mov.b64 	%rd70, %fd234;
	mov.b64 	{%r137, %r142}, %rd70;
	mov.b32 	%r143, 8;
	// begin inline asm
	shfl.sync.down.b32 %r136, %r137, %r143, %r154, %r155;
	// end inline asm
	// begin inline asm
	shfl.sync.down.b32 %r141, %r142, %r143, %r154, %r155;
	// end inline asm
	mov.b64 	%rd71, {%r136, %r141};
	mov.b64 	%fd235, %rd71;
	add.s32 	%r162, %r105, 8;
	setp.gt.s32 	%p30, %r162, %r154;
	add.f64 	%fd236, %fd234, %fd235;
	selp.f64 	%fd237, %fd234, %fd236, %p30;
	mov.b64 	%rd72, %fd237;
	mov.b64 	{%r147, %r152}, %rd72;
	mov.b32 	%r153, 16;
	// begin inline asm
	shfl.sync.down.b32 %r146, %r147, %r153, %r154, %r155;
	// end inline asm
	// begin inline asm
	shfl.sync.down.b32 %r151, %r152, %r153, %r154, %r155;
	// end inline asm
	mov.b64 	%rd73, {%r146, %r151};
	mov.b64 	%fd238, %rd73;
	add.s32 	%r163, %r105, 16;
	setp.gt.s32 	%p31, %r163, %r154;
	add.f64 	%fd239, %fd237, %fd238;
	selp.f64 	%fd340, %fd237, %fd239, %p31;
	setp.ne.s32 	%p32, %r105, 0;
	@%p32 bra 	$L__BB4_20;
	shr.u32 	%r164, %r2, 2;
	and.b32  	%r165, %r164, 248;
	mov.u32 	%r166, _ZZN3cub18CUB_300001_SM_10006detail6reduce28DeviceReduceSingleTileKernelINS2_10policy_hubIdyN4cuda3std3__44plusIdEEE10Policy1000EN6thrust24THRUST_300001_SM_1000_NS18transform_iteratorI10pi_functorNSD_17counting_iteratorIlNSD_11use_defaultESH_SH_EESH_SH_EEPdyS9_ddNS7_10__identityEEEvT0_T1_T2_T3_T4_T6_E12temp_storage;
	add.s32 	%r167, %r166, %r165;
	st.shared.f64 	[%r167+16], %fd340;
$L__BB4_20:
	bar.sync 	0;
	setp.ne.s32 	%p33, %r2, 0;
	@%p33 bra 	$L__BB4_38;
	setp.gt.u64 	%p34, %rd17, 32;
	ld.shared.f64 	%fd240, [_ZZN3cub18CUB_300001_SM_10006detail6reduce28DeviceReduceSingleTileKernelINS2_10policy_hubIdyN4cuda3std3__44plusIdEEE10Policy1000EN6thrust24THRUST_300001_SM_1000_NS18transform_iteratorI10pi_functorNSD_17counting_iteratorIlNSD_11use_defaultESH_SH_EESH_SH_EEPdyS9_ddNS7_10__identityEEEvT0_T1_T2_T3_T4_T6_E12temp_storage+24];
	add.f64 	%fd241, %fd340, %fd240;
	selp.f64 	%fd242, %fd241, %fd340, %p34;
	setp.gt.u64 	%p35, %rd17, 64;
	ld.shared.f64 	%fd243, [_ZZN3cub18CUB_300001_SM_10006detail6reduce28DeviceReduceSingleTileKernelINS2_10policy_hubIdyN4cuda3std3__44plusIdEEE10Policy1000EN6thrust24THRUST_300001_SM_1000_NS18transform_iteratorI10pi_functorNSD_17counting_iteratorIlNSD_11use_defaultESH_SH_EESH_SH_EEPdyS9_ddNS7_10__identityEEEvT0_T1_T2_T3_T4_T6_E12temp_storage+32];
	add.f64 	%fd244, %fd243, %fd242;
	selp.f64 	%fd245, %fd244, %fd242, %p35;
	setp.gt.u64 	%p36, %rd17, 96;
	ld.shared.f64 	%fd246, [_ZZN3cub18CUB_300001_SM_10006detail6reduce28DeviceReduceSingleTileKernelINS2_10policy_hubIdyN4cuda3std3__44plusIdEEE10Policy1000EN6thrust24THRUST_300001_SM_1000_NS18transform_iteratorI10pi_functorNSD_17counting_iteratorIlNSD_11use_defaultESH_SH_EESH_SH_EEPdyS9_ddNS7_10__identityEEEvT0_T1_T2_T3_T4_T6_E12temp_storage+40];
	add.f64 	%fd247, %fd246, %fd245;
	selp.f64 	%fd248, %fd247, %fd245, %p36;
	setp.gt.u64 	%p37, %rd17, 128;
	ld.shared.f64 	%fd249, [_ZZN3cub18CUB_300001_SM_10006detail6reduce28DeviceReduceSingleTileKernelINS2_10policy_hubIdyN4cuda3std3__44plusIdEEE10Policy1000EN6thrust24THRUST_300001_SM_1000_NS18transform_iteratorI10pi_functorNSD_17counting_iteratorIlNSD_11use_defaultESH_SH_EESH_SH_EEPdyS9_ddNS7_10__identityEEEvT0_T1_T2_T3_T4_T6_E12temp_storage+48];
	add.f64 	%fd250, %fd249, %fd248;
	selp.f64 	%fd251, %fd250, %fd248, %p37;
	setp.gt.u64 	%p38, %rd17, 160;
	ld.shared.f64 	%fd252, [_ZZN3cub18CUB_300001_SM_10006detail6reduce28DeviceReduceSingleTileKernelINS2_10policy_hubIdyN4cuda3std3__44plusIdEEE10Policy1000EN6thrust24THRUST_300001_SM_1000_NS18transform_iteratorI10pi_functorNSD_17counting_iteratorIlNSD_11use_defaultESH_SH_EESH_SH_EEPdyS9_ddNS7_10__identityEEEvT0_T1_T2_T3_T4_T6_E12temp_storage+56];
	add.f64 	%fd253, %fd252, %fd251;
	selp.f64 	%fd254, %fd253, %fd251, %p38;
	setp.gt.u64 	%p39, %rd17, 192;
	ld.shared.f64 	%fd255, [_ZZN3cub18CUB_300001_SM_10006detail6reduce28DeviceReduceSingleTileKernelINS2_10policy_hubIdyN4cuda3std3__44plusIdEEE10Policy1000EN6thrust24THRUST_300001_SM_1000_NS18transform_iteratorI10pi_functorNSD_17counting_iteratorIlNSD_11use_defaultESH_SH_EESH_SH_EEPdyS9_ddNS7_10__identityEEEvT0_T1_T2_T3_T4_T6_E12temp_storage+64];
	add.f64 	%fd256, %fd255, %fd254;
	selp.f64 	%fd257, %fd256, %fd254, %p39;
	setp.gt.u64 	%p40, %rd17, 224;
	ld.shared.f64 	%fd258, [_ZZN3cub18CUB_300001_SM_10006detail6reduce28DeviceReduceSingleTileKernelINS2_10policy_hubIdyN4cuda3std3__44plusIdEEE10Policy1000EN6thrust24THRUST_300001_SM_1000_NS18transform_iteratorI10pi_functorNSD_17counting_iteratorIlNSD_11use_defaultESH_SH_EESH_SH_EEPdyS9_ddNS7_10__identityEEEvT0_T1_T2_T3_T4_T6_E12temp_storage+72];
	add.f64 	%fd259, %fd258, %fd257;
	selp.f64 	%fd260, %fd259, %fd257, %p40;
	setp.gt.u64 	%p41, %rd17, 256;
	ld.shared.f64 	%fd261, [_ZZN3cub18CUB_300001_SM_10006detail6reduce28DeviceReduceSingleTileKernelINS2_10policy_hubIdyN4cuda3std3__44plusIdEEE10Policy1000EN6thrust24THRUST_300001_SM_1000_NS18transform_iteratorI10pi_functorNSD_17counting_iteratorIlNSD_11use_defaultESH_SH_EESH_SH_EEPdyS9_ddNS7_10__identityEEEvT0_T1_T2_T3_T4_T6_E12temp_storage+80];
	add.f64 	%fd262, %fd261, %fd260;
	selp.f64 	%fd263, %fd262, %fd260, %p41;
	setp.gt.u64 	%p42, %rd17, 288;
	ld.shared.f64 	%fd264, [_ZZN3cub18CUB_300001_SM_10006detail6reduce28DeviceReduceSingleTileKernelINS2_10policy_hubIdyN4cuda3std3__44plusIdEEE10Policy1000EN6thrust24THRUST_300001_SM_1000_NS18transform_iteratorI10pi_functorNSD_17counting_iteratorIlNSD_11use_defaultESH_SH_EESH_SH_EEPdyS9_ddNS7_10__identityEEEvT0_T1_T2_T3_T4_T6_E12temp_storage+88];
	add.f64 	%fd265, %fd264, %fd263;
	selp.f64 	%fd266, %fd265, %fd263, %p42;
	setp.gt.u64 	%p43, %rd17, 320;
	ld.shared.f64 	%fd267, [_ZZN3cub18CUB_300001_SM_10006detail6reduce28DeviceReduceSingleTileKernelINS2_10policy_hubIdyN4cuda3std3__44plusIdEEE10Policy1000EN6thrust24THRUST_300001_SM_1000_NS18transform_iteratorI10pi_functorNSD_17counting_iteratorIlNSD_11use_defaultESH_SH_EESH_SH_EEPdyS9_ddNS7_10__identityEEEvT0_T1_T2_T3_T4_T6_E12temp_storage+96];
	add.f64 	%fd268, %fd267, %fd266;
	selp.f64 	%fd269, %fd268, %fd266, %p43;
	setp.gt.u64 	%p44, %rd17, 352;
	ld.shared.f64 	%fd270, [_ZZN3cub18CUB_300001_SM_10006detail6reduce28DeviceReduceSingleTileKernelINS2_10policy_hubIdyN4cuda3std3__44plusIdEEE10Policy1000EN6thrust24THRUST_300001_SM_1000_NS18transform_iteratorI10pi_functorNSD_17counting_iteratorIlNSD_11use_defaultESH_SH_EESH_SH_EEPdyS9_ddNS7_10__identityEEEvT0_T1_T2_T3_T4_T6_E12temp_storage+104];
	add.f64 	%fd271, %fd270, %fd269;
	selp.f64 	%fd272, %fd271, %fd269, %p44;
	setp.gt.u64 	%p45, %rd17, 384;
	ld.shared.f64 	%fd273, [_ZZN3cub18CUB_300001_SM_10006detail6reduce28DeviceReduceSingleTileKernelINS2_10policy_hubIdyN4cuda3std3__44plusIdEEE10Policy1000EN6thrust24THRUST_300001_SM_1000_NS18transform_iteratorI10pi_functorNSD_17counting_iteratorIlNSD_11use_defaultESH_SH_EESH_SH_EEPdyS9_ddNS7_10__identityEEEvT0_T1_T2_T3_T4_T6_E12temp_storage+112];
	add.f64 	%fd274, %fd273, %fd272;
	selp.f64 	%fd275, %fd274, %fd272, %p45;
	setp.gt.u64 	%p46, %rd17, 416;
	ld.shared.f64 	%fd276, [_ZZN3cub18CUB_300001_SM_10006detail6reduce28DeviceReduceSingleTileKernelINS2_10policy_hubIdyN4cuda3std3__44plusIdEEE10Policy1000EN6thrust24THRUST_300001_SM_1000_NS18transform_iteratorI10pi_functorNSD_17counting_iteratorIlNSD_11use_defaultESH_SH_EESH_SH_EEPdyS9_ddNS7_10__identityEEEvT0_T1_T2_T3_T4_T6_E12temp_storage+120];
	add.f64 	%fd277, %fd276, %fd275;
	selp.f64 	%fd278, %fd277, %fd275, %p46;
	setp.gt.u64 	%p47, %rd17, 448;
	ld.shared.f64 	%fd279, [_ZZN3cub18CUB_300001_SM_10006detail6reduce28DeviceReduceSingleTileKernelINS2_10policy_hubIdyN4cuda3std3__44plusIdEEE10Policy1000EN6thrust24THRUST_300001_SM_1000_NS18transform_iteratorI10pi_functorNSD_17counting_iteratorIlNSD_11use_defaultESH_SH_EESH_SH_EEPdyS9_ddNS7_10__identityEEEvT0_T1_T2_T3_T4_T6_E12temp_storage+128];
	add.f64 	%fd280, %fd279, %fd278;
	selp.f64 	%fd281, %fd280, %fd278, %p47;
	setp.gt.u64 	%p48, %rd17, 480;
	ld.shared.f64 	%fd282, [_ZZN3cub18CUB_300001_SM_10006detail6reduce28DeviceReduceSingleTileKernelINS2_10policy_hubIdyN4cuda3std3__44plusIdEEE10Policy1000EN6thrust24THRUST_300001_SM_1000_NS18transform_iteratorI10pi_functorNSD_17counting_iteratorIlNSD_11use_defaultESH_SH_EESH_SH_EEPdyS9_ddNS7_10__identityEEEvT0_T1_T2_T3_T4_T6_E12temp_storage+136];
	add.f64 	%fd283, %fd282, %fd281;
	selp.f64 	%fd340, %fd283, %fd281, %p48;
	bra.uni 	$L__BB4_38;
$L__BB4_22:
	mov.u32 	%r15, %tid.x;
	cvt.u64.u32 	%rd6, %r15;
	add.s64 	%rd7, %rd16, %rd6;
	cvt.rn.f64.s64 	%fd33, %rd7;
	add.f64 	%fd34, %fd33, 0d3FE0000000000000;
	mul.f64 	%fd35, %fd31, %fd34;
	fma.rn.f64 	%fd36, %fd35, %fd35, 0d3FF0000000000000;
	mov.f64 	%fd37, 0d4010000000000000;
	div.rn.f64 	%fd38, %fd37, %fd36;
	add.s64 	%rd20, %rd7, 512;
	cvt.rn.f64.s64 	%fd39, %rd20;
	add.f64 	%fd40, %fd39, 0d3FE0000000000000;
	mul.f64 	%fd41, %fd31, %fd40;
	fma.rn.f64 	%fd42, %fd41, %fd41, 0d3FF0000000000000;
	div.rn.f64 	%fd43, %fd37, %fd42;
	add.s64 	%rd21, %rd7, 1024;
	cvt.rn.f64.s64 	%fd44, %rd21;
	add.f64 	%fd45, %fd44, 0d3FE0000000000000;
	mul.f64 	%fd46, %fd31, %fd45;
	fma.rn.f64 	%fd47, %fd46, %fd46, 0d3FF0000000000000;
	div.rn.f64 	%fd48, %fd37, %fd47;
	add.s64 	%rd22, %rd7, 1536;
	cvt.rn.f64.s64 	%fd49, %rd22;
	add.f64 	%fd50, %fd49, 0d3FE0000000000000;
	mul.f64 	%fd51, %fd31, %fd50;
	fma.rn.f64 	%fd52, %fd51, %fd51, 0d3FF0000000000000;
	div.rn.f64 	%fd53, %fd37, %fd52;
	add.s64 	%rd23, %rd7, 2048;
	cvt.rn.f64.s64 	%fd54, %rd23;
	add.f64 	%fd55, %fd54, 0d3FE0000000000000;
	mul.f64 	%fd56, %fd31, %fd55;
	fma.rn.f64 	%fd57, %fd56, %fd56, 0d3FF0000000000000;
	div.rn.f64 	%fd58, %fd37, %fd57;
	add.s64 	%rd24, %rd7, 2560;
	cvt.rn.f64.s64 	%fd59, %rd24;
	add.f64 	%fd60, %fd59, 0d3FE0000000000000;
	mul.f64 	%fd61, %fd31, %fd60;
	fma.rn.f64 	%fd62, %fd61, %fd61, 0d3FF0000000000000;
	div.rn.f64 	%fd63, %fd37, %fd62;
	add.s64 	%rd25, %rd7, 3072;
	cvt.rn.f64.s64 	%fd64, %rd25;
	add.f64 	%fd65, %fd64, 0d3FE0000000000000;
	mul.f64 	%fd66, %fd31, %fd65;
	fma.rn.f64 	%fd67, %fd66, %fd66, 0d3FF0000000000000;
	div.rn.f64 	%fd68, %fd37, %fd67;
	add.f64 	%fd69, %fd38, %fd43;
	add.f64 	%fd70, %fd69, %fd48;
	add.f64 	%fd71, %fd70, %fd53;
	add.f64 	%fd72, %fd71, %fd58;
	add.f64 	%fd73, %fd72, %fd63;
	add.f64 	%fd339, %fd73, %fd68;
	add.s64 	%rd8, %rd17, -3584;
	setp.lt.u64 	%p3, %rd8, 3584;
	mov.b64 	%rd86, 3584;
	@%p3 bra 	$L__BB4_26;
	mov.b64 	%rd86, 3584;
$L__BB4_24:
	add.s64 	%rd27, %rd7, %rd86;
	cvt.rn.f64.s64 	%fd74, %rd27;
	add.f64 	%fd75, %fd74, 0d3FE0000000000000;
	mul.f64 	%fd76, %fd31, %fd75;
	fma.rn.f64 	%fd77, %fd76, %fd76, 0d3FF0000000000000;
	mov.f64 	%fd78, 0d4010000000000000;
	div.rn.f64 	%fd79, %fd78, %fd77;
	add.s64 	%rd28, %rd27, 512;
	cvt.rn.f64.s64 	%fd80, %rd28;
	add.f64 	%fd81, %fd80, 0d3FE0000000000000;
	mul.f64 	%fd82, %fd31, %fd81;
	fma.rn.f64 	%fd83, %fd82, %fd82, 0d3FF0000000000000;
	div.rn.f64 	%fd84, %fd78, %fd83;
	add.s64 	%rd29, %rd27, 1024;
	cvt.rn.f64.s64 	%fd85, %rd29;
	add.f64 	%fd86, %fd85, 0d3FE0000000000000;
	mul.f64 	%fd87, %fd31, %fd86;
	fma.rn.f64 	%fd88, %fd87, %fd87, 0d3FF0000000000000;
	div.rn.f64 	%fd89, %fd78, %fd88;
	add.s64 	%rd30, %rd27, 1536;
	cvt.rn.f64.s64 	%fd90, %rd30;
	add.f64 	%fd91, %fd90, 0d3FE0000000000000;
	mul.f64 	%fd92, %fd31, %fd91;
	fma.rn.f64 	%fd93, %fd92, %fd92, 0d3FF0000000000000;
	div.rn.f64 	%fd94, %fd78, %fd93;
	add.s64 	%rd31, %rd27, 2048;
	cvt.rn.f64.s64 	%fd95, %rd31;
	add.f64 	%fd96, %fd95, 0d3FE0000000000000;
	mul.f64 	%fd97, %fd31, %fd96;
	fma.rn.f64 	%fd98, %fd97, %fd97, 0d3FF0000000000000;
	div.rn.f64 	%fd99, %fd78, %fd98;
	add.s64 	%rd32, %rd27, 2560;
	cvt.rn.f64.s64 	%fd100, %rd32;
	add.f64 	%fd101, %fd100, 0d3FE0000000000000;
	mul.f64 	%fd102, %fd31, %fd101;
	fma.rn.f64 	%fd103, %fd102, %fd102, 0d3FF0000000000000;
	div.rn.f64 	%fd104, %fd78, %fd103;
	add.s64 	%rd33, %rd27, 3072;
	cvt.rn.f64.s64 	%fd105, %rd33;
	add.f64 	%fd106, %fd105, 0d3FE0000000000000;
	mul.f64 	%fd107, %fd31, %fd106;
	fma.rn.f64 	%fd108, %fd107, %fd107, 0d3FF0000000000000;
	div.rn.f64 	%fd109, %fd78, %fd108;
	add.f64 	%fd110, %fd339, %fd79;
	add.f64 	%fd111, %fd110, %fd84;
	add.f64 	%fd112, %fd111, %fd89;
	add.f64 	%fd113, %fd112, %fd94;
	add.f64 	%fd114, %fd113, %fd99;
	add.f64 	%fd115, %fd114, %fd104;
	add.f64 	%fd339, %fd115, %fd109;
	sub.s64 	%rd34, %rd17, %rd86;
	setp.lt.u64 	%p4, %rd34, 3584;
	@%p4 bra 	$L__BB4_34;
	add.s64 	%rd86, %rd86, 3584;
	setp.le.u64 	%p5, %rd86, %rd8;
	@%p5 bra 	$L__BB4_24;
$L__BB4_26:
	setp.le.u64 	%p6, %rd17, %rd86;
	@%p6 bra 	$L__BB4_34;
	cvt.u32.u64 	%r27, %rd86;
	cvt.u32.u64 	%r28, %rd17;
	sub.s32 	%r16, %r28, %r27;
	setp.ge.s32 	%p7, %r15, %r16;
	@%p7 bra 	$L__BB4_34;
	add.s64 	%rd12, %rd86, %rd16;
	not.b32 	%r30, %r15;
	add.s32 	%r31, %r30, %r28;
	sub.s32 	%r17, %r31, %r27;
	and.b32  	%r33, %r17, 1536;
	setp.eq.s32 	%p8, %r33, 1536;
	mov.u32 	%r232, %r15;
	@%p8 bra 	$L__BB4_31;
	add.s64 	%rd87, %rd12, %rd6;
	shr.u32 	%r34, %r17, 9;
	add.s32 	%r35, %r34, 1;
	and.b32  	%r36, %r35, 3;
	neg.s32 	%r230, %r36;
	mov.u32 	%r232, %r15;
$L__BB4_30:
	.pragma "nounroll";
	cvt.rn.f64.s64 	%fd117, %rd87;
	add.f64 	%fd118, %fd117, 0d3FE0000000000000;
	mul.f64 	%fd119, %fd31, %fd118;
	fma.rn.f64 	%fd120, %fd119, %fd119, 0d3FF0000000000000;
	mov.f64 	%fd121, 0d4010000000000000;
	div.rn.f64 	%fd122, %fd121, %fd120;
	add.f64 	%fd339, %fd339, %fd122;
	add.s32 	%r232, %r232, 512;
	add.s64 	%rd87, %rd87, 512;
	add.s32 	%r230, %r230, 1;
	setp.ne.s32 	%p9, %r230, 0;
	@%p9 bra 	$L__BB4_30;
$L__BB4_31:
	setp.lt.u32 	%p10, %r17, 1536;
	@%p10 bra 	$L__BB4_34;
	add.s32 	%r233, %r232, 1024;
$L__BB4_33:
	add.s32 	%r37, %r233, -1024;
	cvt.u64.u32 	%rd35, %r37;
	add.s64 	%rd36, %rd12, %rd35;
	cvt.rn.f64.s64 	%fd123, %rd36;
	add.f64 	%fd124, %fd123, 0d3FE0000000000000;
	mul.f64 	%fd125, %fd31, %fd124;
	fma.rn.f64 	%fd126, %fd125, %fd125, 0d3FF0000000000000;
	mov.f64 	%fd127, 0d4010000000000000;
	div.rn.f64 	%fd128, %fd127, %fd126;
	add.f64 	%fd129, %fd339, %fd128;
	add.s32 	%r38, %r233, -512;
	cvt.u64.u32 	%rd37, %r38;
	add.s64 	%rd38, %rd12, %rd37;
	cvt.rn.f64.s64 	%fd130, %rd38;
	add.f64 	%fd131, %fd130, 0d3FE0000000000000;
	mul.f64 	%fd132, %fd31, %fd131;
	fma.rn.f64 	%fd133, %fd132, %fd132, 0d3FF0000000000000;
	div.rn.f64 	%fd134, %fd127, %fd133;
	add.f64 	%fd135, %fd129, %fd134;
	add.s32 	%r39, %r233, 512;
	cvt.u64.u32 	%rd39, %r233;
	add.s64 	%rd40, %rd12, %rd39;
	cvt.rn.f64.s64 	%fd136, %rd40;
	add.f64 	%fd137, %fd136, 0d3FE0000000000000;
	mul.f64 	%fd138, %fd31, %fd137;
	fma.rn.f64 	%fd139, %fd138, %fd138, 0d3FF0000000000000;
	div.rn.f64 	%fd140, %fd127, %fd139;
	add.f64 	%fd141, %fd135, %fd140;
	cvt.u64.u32 	%rd41, %r39;
	add.s64 	%rd42, %rd12, %rd41;
	cvt.rn.f64.s64 	%fd142, %rd42;
	add.f64 	%fd143, %fd142, 0d3FE0000000000000;
	mul.f64 	%fd144, %fd31, %fd143;
	fma.rn.f64 	%fd145, %fd144, %fd144, 0d3FF0000000000000;
	div.rn.f64 	%fd146, %fd127, %fd145;
	add.f64 	%fd339, %fd141, %fd146;
	add.s32 	%r26, %r233, 2048;
	add.s32 	%r40, %r233, 1024;
	setp.lt.s32 	%p11, %r40, %r16;
	mov.u32 	%r233, %r26;
	@%p11 bra 	$L__BB4_33;
$L__BB4_34:
	// begin inline asm
	mov.u32 %r41, %laneid;
	// end inline asm
	mov.b64 	%rd43, %fd339;
	mov.b64 	{%r43, %r48}, %rd43;
	mov.b32 	%r49, 1;
	mov.b32 	%r90, 31;
	mov.b32 	%r91, -1;
	// begin inline asm
	shfl.sync.down.b32 %r42, %r43, %r49, %r90, %r91;
	// end inline asm
	// begin inline asm
	shfl.sync.down.b32 %r47, %r48, %r49, %r90, %r91;
	// end inline asm
	mov.b64 	%rd44, {%r42, %r47};
	mov.b64 	%fd147, %rd44;
	setp.gt.s32 	%p12, %r41, 30;
	add.f64 	%fd148, %fd339, %fd147;
	selp.f64 	%fd149, %fd339, %fd148, %p12;
	mov.b64 	%rd45, %fd149;
	mov.b64 	{%r53, %r58}, %rd45;
	mov.b32 	%r59, 2;
	// begin inline asm
	shfl.sync.down.b32 %r52, %r53, %r59, %r90, %r91;
	// end inline asm
	// begin inline asm
	shfl.sync.down.b32 %r57, %r58, %r59, %r90, %r91;
	// end inline asm
	mov.b64 	%rd46, {%r52, %r57};
	mov.b64 	%fd150, %rd46;
	setp.gt.s32 	%p13, %r41, 29;
	add.f64 	%fd151, %fd149, %fd150;
	selp.f64 	%fd152, %fd149, %fd151, %p13;
	mov.b64 	%rd47, %fd152;
	mov.b64 	{%r63, %r68}, %rd47;
	mov.b32 	%r69, 4;
	// begin inline asm
	shfl.sync.down.b32 %r62, %r63, %r69, %r90, %r91;
	// end inline asm
	// begin inline asm
	shfl.sync.down.b32 %r67, %r68, %r69, %r90, %r91;
	// end inline asm
	mov.b64 	%rd48, {%r62, %r67};
	mov.b64 	%fd153, %rd48;
	setp.gt.s32 	%p14, %r41, 27;
	add.f64 	%fd154, %fd152, %fd153;
	selp.f64 	%fd155, %fd152, %fd154, %p14;
	mov.b64 	%rd49, %fd155;
	mov.b64 	{%r73, %r78}, %rd49;
	mov.b32 	%r79, 8;
	// begin inline asm
	shfl.sync.down.b32 %r72, %r73, %r79, %r90, %r91;
	// end inline asm
	// begin inline asm
	shfl.sync.down.b32 %r77, %r78, %r79, %r90, %r91;
	// end inline asm
	mov.b64 	%rd50, {%r72, %r77};
	mov.b64 	%fd156, %rd50;
	setp.gt.s32 	%p15, %r41, 23;
	add.f64 	%fd157, %fd155, %fd156;
	selp.f64 	%fd158, %fd155, %fd157, %p15;
	mov.b64 	%rd51, %fd158;
	mov.b64 	{%r83, %r88}, %rd51;
	mov.b32 	%r89, 16;
	// begin inline asm
	shfl.sync.down.b32 %r82, %r83, %r89, %r90, %r91;
	// end inline asm
	// begin inline asm
	shfl.sync.down.b32 %r87, %r88, %r89, %r90, %r91;
	// end inline asm
	mov.b64 	%rd52, {%r82, %r87};
	mov.b64 	%fd159, %rd52;
	setp.gt.s32 	%p16, %r41, 15;
	add.f64 	%fd27, %fd158, %fd159;
	selp.f64 	%fd340, %fd158, %fd27, %p16;
	setp.ne.s32 	%p17, %r41, 0;
	@%p17 bra 	$L__BB4_36;
	shr.u32 	%r92, %r15, 2;
	and.b32  	%r93, %r92, 248;
	mov.u32 	%r94, _ZZN3cub18CUB_300001_SM_10006detail6reduce28DeviceReduceSingleTileKernelINS2_10policy_hubIdyN4cuda3std3__44plusIdEEE10Policy1000EN6thrust24THRUST_300001_SM_1000_NS18transform_iteratorI10pi_functorNSD_17counting_iteratorIlNSD_11use_defaultESH_SH_EESH_SH_EEPdyS9_ddNS7_10__identityEEEvT0_T1_T2_T3_T4_T6_E12temp_storage;
	add.s32 	%r95, %r94, %r93;
	st.shared.f64 	[%r95+16], %fd27;
$L__BB4_36:
	bar.sync 	0;
	setp.ne.s32 	%p18, %r15, 0;
	@%p18 bra 	$L__BB4_38;
	ld.shared.f64 	%fd160, [_ZZN3cub18CUB_300001_SM_10006detail6reduce28DeviceReduceSingleTileKernelINS2_10policy_hubIdyN4cuda3std3__44plusIdEEE10Policy1000EN6thrust24THRUST_300001_SM_1000_NS18transform_iteratorI10pi_functorNSD_17counting_iteratorIlNSD_11use_defaultESH_SH_EESH_SH_EEPdyS9_ddNS7_10__identityEEEvT0_T1_T2_T3_T4_T6_E12temp_storage+24];
	add.f64 	%fd161, %fd340, %fd160;
	ld.shared.f64 	%fd162, [_ZZN3cub18CUB_300001_SM_10006detail6reduce28DeviceReduceSingleTileKernelINS2_10policy_hubIdyN4cuda3std3__44plusIdEEE10Policy1000EN6thrust24THRUST_300001_SM_1000_NS18transform_iteratorI10pi_functorNSD_17counting_iteratorIlNSD_11use_defaultESH_SH_EESH_SH_EEPdyS9_ddNS7_10__identityEEEvT0_T1_T2_T3_T4_T6_E12temp_storage+32];
	add.f64 	%fd163, %fd161, %fd162;
	ld.shared.f64 	%fd164, [_ZZN3cub18CUB_300001_SM_10006detail6reduce28DeviceReduceSingleTileKernelINS2_10policy_hubIdyN4cuda3std3__44plusIdEEE10Policy1000EN6thrust24THRUST_300001_SM_1000_NS18transform_iteratorI10pi_functorNSD_17counting_iteratorIlNSD_11use_defaultESH_SH_EESH_SH_EEPdyS9_ddNS7_10__identityEEEvT0_T1_T2_T3_T4_T6_E12temp_storage+40];
	add.f64 	%fd165, %fd163, %fd164;
	ld.shared.f64 	%fd166, [_ZZN3cub18CUB_300001_SM_10006detail6reduce28DeviceReduceSingleTileKernelINS2_10policy_hubIdyN4cuda3std3__44plusIdEEE10Policy1000EN6thrust24THRUST_300001_SM_1000_NS18transform_iteratorI10pi_functorNSD_17counting_iteratorIlNSD_11use_defaultESH_SH_EESH_SH_EEPdyS9_ddNS7_10__identityEEEvT0_T1_T2_T3_T4_T6_E12temp_storage+48];
	add.f64 	%fd167, %fd165, %fd166;
	ld.shared.f64 	%fd168, [_ZZN3cub18CUB_300001_SM_10006detail6reduce28DeviceReduceSingleTileKernelINS2_10policy_hubIdyN4cuda3std3__44plusIdEEE10Policy1000EN6thrust24THRUST_300001_SM_1000_NS18transform_iteratorI10pi_functorNSD_17counting_iteratorIlNSD_11use_defaultESH_SH_EESH_SH_EEPdyS9_ddNS7_10__identityEEEvT0_T1_T2_T3_T4_T6_E12temp_storage+56];
	add.f64 	%fd169, %fd167, %fd168;
	ld.shared.f64 	%fd170, [_ZZN3cub18CUB_300001_SM_10006detail6reduce28DeviceReduceSingleTileKernelINS2_10policy_hubIdyN4cuda3std3__44plusIdEEE10Policy1000EN6thrust24THRUST_300001_SM_1000_NS18transform_iteratorI10pi_functorNSD_17counting_iteratorIlNSD_11use_defaultESH_SH_EESH_SH_EEPdyS9_ddNS7_10__identityEEEvT0_T1_T2_T3_T4_T6_E12temp_storage+64];
	add.f64 	%fd171, %fd169, %fd170;
	ld.shared.f64 	%fd172, [_ZZN3cub18CUB_300001_SM_10006detail6reduce28DeviceReduceSingleTileKernelINS2_10policy_hubIdyN4cuda3std3__44plusIdEEE10Policy1000EN6thrust24THRUST_300001_SM_1000_NS18transform_iteratorI10pi_functorNSD_17counting_iteratorIlNSD_11use_defaultESH_SH_EESH_SH_EEPdyS9_ddNS7_10__identityEEEvT0_T1_T2_T3_T4_T6_E12temp_storage+72];
	add.f64 	%fd173, %fd171, %fd172;
	ld.shared.f64 	%fd174, [_ZZN3cub18CUB_300001_SM_10006detail6reduce28DeviceReduceSingleTileKernelINS2_10policy_hubIdyN4cuda3std3__44plusIdEEE10Policy1000EN6thrust24THRUST_300001_SM_1000_NS18transform_iteratorI10pi_functorNSD_17counting_iteratorIlNSD_11use_defaultESH_SH_EESH_SH_EEPdyS9_ddNS7_10__identityEEEvT0_T1_T2_T3_T4_T6_E12temp_storage+80];
	add.f64 	%fd175, %fd173, %fd174;
	ld.shared.f64 	%fd176, [_ZZN3cub18CUB_300001_SM_10006detail6reduce28DeviceReduceSingleTileKernelINS2_10policy_hubIdyN4cuda3std3__44plusIdEEE10Policy1000EN6thrust24THRUST_300001_SM_1000_NS18transform_iteratorI10pi_functorNSD_17counting_iteratorIlNSD_11use_defaultESH_SH_EESH_SH_EEPdyS9_ddNS7_10__identityEEEvT0_T1_T2_T3_T4_T6_E12temp_storage+88];
	add.f64 	%fd177, %fd175, %fd176;
	ld.shared.f64 	%fd178, [_ZZN3cub18CUB_300001_SM_10006detail6reduce28DeviceReduceSingleTileKernelINS2_10policy_hubIdyN4cuda3std3__44plusIdEEE10Policy1000EN6thrust24THRUST_300001_SM_1000_NS18transform_iteratorI10pi_functorNSD_17counting_iteratorIlNSD_11use_defaultESH_SH_EESH_SH_EEPdyS9_ddNS7_10__identityEEEvT0_T1_T2_T3_T4_T6_E12temp_storage+96];
	add.f64 	%fd179, %fd177, %fd178;
	ld.shared.f64 	%fd180, [_ZZN3cub18CUB_300001_SM_10006detail6reduce28DeviceReduceSingleTileKernelINS2_10policy_hubIdyN4cuda3std3__44plusIdEEE10Policy1000EN6thrust24THRUST_300001_SM_1000_NS18transform_iteratorI10pi_functorNSD_17counting_iteratorIlNSD_11use_defaultESH_SH_EESH_SH_EEPdyS9_ddNS7_10__identityEEEvT0_T1_T2_T3_T4_T6_E12temp_storage+104];
	add.f64 	%fd181, %fd179, %fd180;
	ld.shared.f64 	%fd182, [_ZZN3cub18CUB_300001_SM_10006detail6reduce28DeviceReduceSingleTileKernelINS2_10policy_hubIdyN4cuda3std3__44plusIdEEE10Policy1000EN6thrust24THRUST_300001_SM_1000_NS18transform_iteratorI10pi_functorNSD_17counting_iteratorIlNSD_11use_defaultESH_SH_EESH_SH_EEPdyS9_ddNS7_10__identityEEEvT0_T1_T2_T3_T4_T6_E12temp_storage+112];
	add.f64 	%fd183, %fd181, %fd182;
	ld.shared.f64 	%fd184, [_ZZN3cub18CUB_300001_SM_10006detail6reduce28DeviceReduceSingleTileKernelINS2_10policy_hubIdyN4cuda3std3__44plusIdEEE10Policy1000EN6thrust24THRUST_300001_SM_1000_NS18transform_iteratorI10pi_functorNSD_17counting_iteratorIlNSD_11use_defaultESH_SH_EESH_SH_EEPdyS9_ddNS7_10__identityEEEvT0_T1_T2_T3_T4_T6_E12temp_storage+120];
	add.f64 	%fd185, %fd183, %fd184;
	ld.shared.f64 	%fd186, [_ZZN3cub18CUB_300001_SM_10006detail6reduce28DeviceReduceSingleTileKernelINS2_10policy_hubIdyN4cuda3std3__44plusIdEEE10Policy1000EN6thrust24THRUST_300001_SM_1000_NS18transform_iteratorI10pi_functorNSD_17counting_iteratorIlNSD_11use_defaultESH_SH_EESH_SH_EEPdyS9_ddNS7_10__identityEEEvT0_T1_T2_T3_T4_T6_E12temp_storage+128];
	add.f64 	%fd187, %fd185, %fd186;
	ld.shared.f64 	%fd188, [_ZZN3cub18CUB_300001_SM_10006detail6reduce28DeviceReduceSingleTileKernelINS2_10policy_hubIdyN4cuda3std3__44plusIdEEE10Policy1000EN6thrust24THRUST_300001_SM_1000_NS18transform_iteratorI10pi_functorNSD_17counting_iteratorIlNSD_11use_defaultESH_SH_EESH_SH_EEPdyS9_ddNS7_10__identityEEEvT0_T1_T2_T3_T4_T6_E12temp_storage+136];
	add.f64 	%fd340, %fd187, %fd188;
$L__BB4_38:
	mov.u32 	%r223, %tid.x;
	setp.ne.s32 	%p56, %r223, 0;
	@%p56 bra 	$L__BB4_40;
	add.f64 	%fd326, %fd32, %fd340;
	st.global.f64 	[%rd1], %fd326;
$L__BB4_40:
	ret;

}
	// .globl	_ZN3cub18CUB_300001_SM_10006detail6reduce18DeviceReduceKernelINS2_10policy_hubIdyN4cuda3std3__44plusIdEEE10Policy1000EN6thrust24THRUST_300001_SM_1000_NS18transform_iteratorI10pi_functorNSD_17counting_iteratorIlNSD_11use_defaultESH_SH_EESH_SH_EEyS9_dNS7_10__identityEEEvT0_PT3_T1_NS0_13GridEvenShareISO_EET2_T4_
.visible .entry _ZN3cub18CUB_300001_SM_10006detail6reduce18DeviceReduceKernelINS2_10policy_hubIdyN4cuda3std3__44plusIdEEE10Policy1000EN6thrust24THRUST_300001_SM_1000_NS18transform_iteratorI10pi_functorNSD_17counting_iteratorIlNSD_11use_defaultESH_SH_EESH_SH_EEyS9_dNS7_10__identityEEEvT0_PT3_T1_NS0_13GridEvenShareISO_EET2_T4_(
	.param .align 8 .b8 _ZN3cub18CUB_300001_SM_10006detail6reduce18DeviceReduceKernelINS2_10policy_hubIdyN4cuda3std3__44plusIdEEE10Policy1000EN6thrust24THRUST_300001_SM_1000_NS18transform_iteratorI10pi_functorNSD_17counting_iteratorIlNSD_11use_defaultESH_SH_EESH_SH_EEyS9_dNS7_10__identityEEEvT0_PT3_T1_NS0_13GridEvenShareISO_EET2_T4__param_0[16],
	.param .u64 .ptr .align 1 _ZN3cub18CUB_300001_SM_10006detail6reduce18DeviceReduceKernelINS2_10policy_hubIdyN4cuda3std3__44plusIdEEE10Policy1000EN6thrust24THRUST_300001_SM_1000_NS18transform_iteratorI10pi_functorNSD_17counting_iteratorIlNSD_11use_defaultESH_SH_EESH_SH_EEyS9_dNS7_10__identityEEEvT0_PT3_T1_NS0_13GridEvenShareISO_EET2_T4__param_1,
	.param .u64 _ZN3cub18CUB_300001_SM_10006detail6reduce18DeviceReduceKernelINS2_10policy_hubIdyN4cuda3std3__44plusIdEEE10Policy1000EN6thrust24THRUST_300001_SM_1000_NS18transform_iteratorI10pi_functorNSD_17counting_iteratorIlNSD_11use_defaultESH_SH_EESH_SH_EEyS9_dNS7_10__identityEEEvT0_PT3_T1_NS0_13GridEvenShareISO_EET2_T4__param_2,
	.param .align 8 .b8 _ZN3cub18CUB_300001_SM_10006detail6reduce18DeviceReduceKernelINS2_10policy_hubIdyN4cuda3std3__44plusIdEEE10Policy1000EN6thrust24THRUST_300001_SM_1000_NS18transform_iteratorI10pi_functorNSD_17counting_iteratorIlNSD_11use_defaultESH_SH_EESH_SH_EEyS9_dNS7_10__identityEEEvT0_PT3_T1_NS0_13GridEvenShareISO_EET2_T4__param_3[72],
	.param .align 1 .b8 _ZN3cub18CUB_300001_SM_10006detail6reduce18DeviceReduceKernelINS2_10policy_hubIdyN4cuda3std3__44plusIdEEE10Policy1000EN6thrust24THRUST_300001_SM_1000_NS18transform_iteratorI10pi_functorNSD_17counting_iteratorIlNSD_11use_defaultESH_SH_EESH_SH_EEyS9_dNS7_10__identityEEEvT0_PT3_T1_NS0_13GridEvenShareISO_EET2_T4__param_4[1],
	.param .align 1 .b8 _ZN3cub18CUB_300001_SM_10006detail6reduce18DeviceReduceKernelINS2_10policy_hubIdyN4cuda3std3__44plusIdEEE10Policy1000EN6thrust24THRUST_300001_SM_1000_NS18transform_iteratorI10pi_functorNSD_17counting_iteratorIlNSD_11use_defaultESH_SH_EESH_SH_EEyS9_dNS7_10__identityEEEvT0_PT3_T1_NS0_13GridEvenShareISO_EET2_T4__param_5[1]
)
.maxntid 512
{
	.reg .pred 	%p<56>;
	.reg .b16 	%rs<4>;
	.reg .b32 	%r<260>;
	.reg .b64 	%rd<96>;
	.reg .b64 	%fd<337>;
	// demoted variable
	.shared .align 8 .b8 _ZZN3cub18CUB_300001_SM_10006detail6reduce18DeviceReduceKernelINS2_10policy_hubIdyN4cuda3std3__44plusIdEEE10Policy1000EN6thrust24THRUST_300001_SM_1000_NS18transform_iteratorI10pi_functorNSD_17counting_iteratorIlNSD_11use_defaultESH_SH_EESH_SH_EEyS9_dNS7_10__identityEEEvT0_PT3_T1_NS0_13GridEvenShareISO_EET2_T4_E12temp_storage[152];
	ld.param.f64 	%fd30, [_ZN3cub18CUB_300001_SM_10006detail6reduce18DeviceReduceKernelINS2_10policy_hubIdyN4cuda3std3__44plusIdEEE10Policy1000EN6thrust24THRUST_300001_SM_1000_NS18transform_iteratorI10pi_functorNSD_17counting_iteratorIlNSD_11use_defaultESH_SH_EESH_SH_EEyS9_dNS7_10__identityEEEvT0_PT3_T1_NS0_13GridEvenShareISO_EET2_T4__param_0+8];
	ld.param.u64 	%rd20, [_ZN3cub18CUB_300001_SM_10006detail6reduce18DeviceReduceKernelINS2_10policy_hubIdyN4cuda3std3__44plusIdEEE10Policy1000EN6thrust24THRUST_300001_SM_1000_NS18transform_iteratorI10pi_functorNSD_17counting_iteratorIlNSD_11use_defaultESH_SH_EESH_SH_EEyS9_dNS7_10__identityEEEvT0_PT3_T1_NS0_13GridEvenShareISO_EET2_T4__param_0];
	ld.param.u64 	%rd1, [_ZN3cub18CUB_300001_SM_10006detail6reduce18DeviceReduceKernelINS2_10policy_hubIdyN4cuda3std3__44plusIdEEE10Policy1000EN6thrust24THRUST_300001_SM_1000_NS18transform_iteratorI10pi_functorNSD_17counting_iteratorIlNSD_11use_defaultESH_SH_EESH_SH_EEyS9_dNS7_10__identityEEEvT0_PT3_T1_NS0_13GridEvenShareISO_EET2_T4__param_3+32];
	ld.param.u32 	%r1, [_ZN3cub18CUB_300001_SM_10006detail6reduce18DeviceReduceKernelINS2_10policy_hubIdyN4cuda3std3__44plusIdEEE10Policy1000EN6thrust24THRUST_300001_SM_1000_NS18transform_iteratorI10pi_functorNSD_17counting_iteratorIlNSD_11use_defaultESH_SH_EESH_SH_EEyS9_dNS7_10__identityEEEvT0_PT3_T1_NS0_13GridEvenShareISO_EET2_T4__param_3+40];
	ld.param.u64 	%rd21, [_ZN3cub18CUB_300001_SM_10006detail6reduce18DeviceReduceKernelINS2_10policy_hubIdyN4cuda3std3__44plusIdEEE10Policy1000EN6thrust24THRUST_300001_SM_1000_NS18transform_iteratorI10pi_functorNSD_17counting_iteratorIlNSD_11use_defaultESH_SH_EESH_SH_EEyS9_dNS7_10__identityEEEvT0_PT3_T1_NS0_13GridEvenShareISO_EET2_T4__param_1];
	mov.u32 	%r2, %ctaid.x;
	mul.lo.s32 	%r36, %r1, 3584;
	cvt.s64.s32 	%rd3, %r36;
	mul.lo.s32 	%r37, %r2, 3584;
	cvt.u64.u32 	%rd4, %r37;
	sub.s64 	%rd5, %rd1, %rd4;
	setp.gt.u64 	%p1, %rd5, 3583;
	@%p1 bra 	$L__BB5_19;
	cvt.u32.u64 	%r116, %rd4;
	cvt.u32.u64 	%r3, %rd1;
	sub.s32 	%r4, %r3, %r116;
	mov.u32 	%r5, %tid.x;
	setp.ge.s32 	%p18, %r5, %r4;
	mov.f64 	%fd329, 0d0000000000000000;
	mov.u32 	%r252, %r5;
	@%p18 bra 	$L__BB5_3;
	add.s32 	%r118, %r116, %r5;
	cvt.u64.u32 	%rd58, %r118;
	add.s64 	%rd59, %rd20, %rd58;
	cvt.rn.f64.s64 	%fd188, %rd59;
	add.f64 	%fd189, %fd188, 0d3FE0000000000000;
	mul.f64 	%fd190, %fd30, %fd189;
	fma.rn.f64 	%fd191, %fd190, %fd190, 0d3FF0000000000000;
	mov.f64 	%fd192, 0d4010000000000000;
	div.rn.f64 	%fd329, %fd192, %fd191;
	add.s32 	%r252, %r5, 512;
$L__BB5_3:
	setp.ge.s32 	%p19, %r252, %r4;
	@%p19 bra 	$L__BB5_10;
	add.s64 	%rd6, %rd20, %rd4;
	not.b32 	%r120, %r252;
	add.s32 	%r121, %r120, %r3;
	sub.s32 	%r8, %r121, %r116;
	and.b32  	%r122, %r8, 1536;
	setp.eq.s32 	%p20, %r122, 1536;
	@%p20 bra 	$L__BB5_7;
	cvt.u64.u32 	%rd60, %r252;
	add.s64 	%rd92, %rd6, %rd60;
	shr.u32 	%r123, %r8, 9;
	add.s32 	%r124, %r123, 1;
	and.b32  	%r125, %r124, 3;
	neg.s32 	%r250, %r125;
$L__BB5_6:
	.pragma "nounroll";
	cvt.rn.f64.s64 	%fd194, %rd92;
	add.f64 	%fd195, %fd194, 0d3FE0000000000000;
	mul.f64 	%fd196, %fd30, %fd195;
	fma.rn.f64 	%fd197, %fd196, %fd196, 0d3FF0000000000000;
	mov.f64 	%fd198, 0d4010000000000000;
	div.rn.f64 	%fd199, %fd198, %fd197;
	add.f64 	%fd329, %fd329, %fd199;
	add.s32 	%r252, %r252, 512;
	add.s64 	%rd92, %rd92, 512;
	add.s32 	%r250, %r250, 1;
	setp.ne.s32 	%p21, %r250, 0;
	@%p21 bra 	$L__BB5_6;
$L__BB5_7:
	setp.lt.u32 	%p22, %r8, 1536;
	@%p22 bra 	$L__BB5_10;
	add.s32 	%r253, %r252, 1024;
$L__BB5_9:
	add.s32 	%r126, %r253, -1024;
	cvt.s64.s32 	%rd61, %r126;
	add.s64 	%rd62, %rd6, %rd61;
	cvt.rn.f64.s64 	%fd200, %rd62;
	add.f64 	%fd201, %fd200, 0d3FE0000000000000;
	mul.f64 	%fd202, %fd30, %fd201;
	fma.rn.f64 	%fd203, %fd202, %fd202, 0d3FF0000000000000;
	mov.f64 	%fd204, 0d4010000000000000;
	div.rn.f64 	%fd205, %fd204, %fd203;
	add.f64 	%fd206, %fd329, %fd205;
	add.s32 	%r127, %r253, -512;
	cvt.s64.s32 	%rd63, %r127;
	add.s64 	%rd64, %rd6, %rd63;
	cvt.rn.f64.s64 	%fd207, %rd64;
	add.f64 	%fd208, %fd207, 0d3FE0000000000000;
	mul.f64 	%fd209, %fd30, %fd208;
	fma.rn.f64 	%fd210, %fd209, %fd209, 0d3FF0000000000000;
	div.rn.f64 	%fd211, %fd204, %fd210;
	add.f64 	%fd212, %fd206, %fd211;
	add.s32 	%r128, %r253, 512;
	cvt.s64.s32 	%rd65, %r253;
	add.s64 	%rd66, %rd6, %rd65;
	cvt.rn.f64.s64 	%fd213, %rd66;
	add.f64 	%fd214, %fd213, 0d3FE0000000000000;
	mul.f64 	%fd215, %fd30, %fd214;
	fma.rn.f64 	%fd216, %fd215, %fd215, 0d3FF0000000000000;
	div.rn.f64 	%fd217, %fd204, %fd216;
	add.f64 	%fd218, %fd212, %fd217;
	cvt.s64.s32 	%rd67, %r128;
	add.s64 	%rd68, %rd6, %rd67;
	cvt.rn.f64.s64 	%fd219, %rd68;
	add.f64 	%fd220, %fd219, 0d3FE0000000000000;
	mul.f64 	%fd221, %fd30, %fd220;
	fma.rn.f64 	%fd222, %fd221, %fd221, 0d3FF0000000000000;
	div.rn.f64 	%fd223, %fd204, %fd222;
	add.f64 	%fd329, %fd218, %fd223;
	add.s32 	%r17, %r253, 2048;
	add.s32 	%r129, %r253, 1024;
	setp.lt.s32 	%p23, %r129, %r4;
	mov.u32 	%r253, %r17;
	@%p23 bra 	$L__BB5_9;
$L__BB5_10:
	setp.lt.s32 	%p24, %r4, 512;
	@%p24 bra 	$L__BB5_15;
	// begin inline asm
	mov.u32 %r193, %laneid;
	// end inline asm
	mov.b64 	%rd79, %fd329;
	mov.b64 	{%r195, %r200}, %rd79;
	mov.b32 	%r201, 1;
	mov.b32 	%r242, 31;
	mov.b32 	%r243, -1;
	// begin inline asm
	shfl.sync.down.b32 %r194, %r195, %r201, %r242, %r243;
	// end inline asm
	// begin inline asm
	shfl.sync.down.b32 %r199, %r200, %r201, %r242, %r243;
	// end inline asm
	mov.b64 	%rd80, {%r194, %r199};
	mov.b64 	%fd282, %rd80;
	setp.gt.s32 	%p48, %r193, 30;
	add.f64 	%fd283, %fd329, %fd282;
	selp.f64 	%fd284, %fd329, %fd283, %p48;
	mov.b64 	%rd81, %fd284;
	mov.b64 	{%r205, %r210}, %rd81;
	mov.b32 	%r211, 2;
	// begin inline asm
	shfl.sync.down.b32 %r204, %r205, %r211, %r242, %r243;
	// end inline asm
	// begin inline asm
	shfl.sync.down.b32 %r209, %r210, %r211, %r242, %r243;
	// end inline asm
	mov.b64 	%rd82, {%r204, %r209};
	mov.b64 	%fd285, %rd82;
	setp.gt.s32 	%p49, %r193, 29;
	add.f64 	%fd286, %fd284, %fd285;
	selp.f64 	%fd287, %fd284, %fd286, %p49;
	mov.b64 	%rd83, %fd287;
	mov.b64 	{%r215, %r220}, %rd83;
	mov.b32 	%r221, 4;
	// begin inline asm
	shfl.sync.down.b32 %r214, %r215, %r221, %r242, %r243;
	// end inline asm
	// begin inline asm
	shfl.sync.down.b32 %r219, %r220, %r221, %r242, %r243;
	// end inline asm
	mov.b64 	%rd84, {%r214, %r219};
	mov.b64 	%fd288, %rd84;
	setp.gt.s32 	%p50, %r193, 27;
	add.f64 	%fd289, %fd287, %fd288;
	selp.f64 	%fd290, %fd287, %fd289, %p50;
	mov.b64 	%rd85, %fd290;
	mov.b64 	{%r225, %r230}, %rd85;
	mov.b32 	%r231, 8;
	// begin inline asm
	shfl.sync.down.b32 %r224, %r225, %r231, %r242, %r243;
	// end inline asm
	// begin inline asm
	shfl.sync.down.b32 %r229, %r230, %r231, %r242, %r243;
	// end inline asm
	mov.b64 	%rd86, {%r224, %r229};
	mov.b64 	%fd291, %rd86;
	setp.gt.s32 	%p51, %r193, 23;
	add.f64 	%fd292, %fd290, %fd291;
	selp.f64 	%fd293, %fd290, %fd292, %p51;
	mov.b64 	%rd87, %fd293;
	mov.b64 	{%r235, %r240}, %rd87;
	mov.b32 	%r241, 16;
	// begin inline asm
	shfl.sync.down.b32 %r234, %r235, %r241, %r242, %r243;
	// end inline asm
	// begin inline asm
	shfl.sync.down.b32 %r239, %r240, %r241, %r242, %r243;
	// end inline asm
	mov.b64 	%rd88, {%r234, %r239};
	mov.b64 	%fd294, %rd88;
	setp.gt.s32 	%p52, %r193, 15;
	add.f64 	%fd11, %fd293, %fd294;
	selp.f64 	%fd336, %fd293, %fd11, %p52;
	setp.ne.s32 	%p53, %r193, 0;
	@%p53 bra 	$L__BB5_13;
	shr.u32 	%r244, %r5, 2;
	and.b32  	%r245, %r244, 248;
	mov.u32 	%r246, _ZZN3cub18CUB_300001_SM_10006detail6reduce18DeviceReduceKernelINS2_10policy_hubIdyN4cuda3std3__44plusIdEEE10Policy1000EN6thrust24THRUST_300001_SM_1000_NS18transform_iteratorI10pi_functorNSD_17counting_iteratorIlNSD_11use_defaultESH_SH_EESH_SH_EEyS9_dNS7_10__identityEEEvT0_PT3_T1_NS0_13GridEvenShareISO_EET2_T4_E12temp_storage;
	add.s32 	%r247, %r246, %r245;
	st.shared.f64 	[%r247+16], %fd11;
$L__BB5_13:
	bar.sync 	0;
	setp.ne.s32 	%p54, %r5, 0;
	@%p54 bra 	$L__BB5_35;
	ld.shared.f64 	%fd295, [_ZZN3cub18CUB_300001_SM_10006detail6reduce18DeviceReduceKernelINS2_10policy_hubIdyN4cuda3std3__44plusIdEEE10Policy1000EN6thrust24THRUST_300001_SM_1000_NS18transform_iteratorI10pi_functorNSD_17counting_iteratorIlNSD_11use_defaultESH_SH_EESH_SH_EEyS9_dNS7_10__identityEEEvT0_PT3_T1_NS0_13GridEvenShareISO_EET2_T4_E12temp_storage+24];
	add.f64 	%fd296, %fd336, %fd295;
	ld.shared.f64 	%fd297, [_ZZN3cub18CUB_300001_SM_10006detail6reduce18DeviceReduceKernelINS2_10policy_hubIdyN4cuda3std3__44plusIdEEE10Policy1000EN6thrust24THRUST_300001_SM_1000_NS18transform_iteratorI10pi_functorNSD_17counting_iteratorIlNSD_11use_defaultESH_SH_EESH_SH_EEyS9_dNS7_10__identityEEEvT0_PT3_T1_NS0_13GridEvenShareISO_EET2_T4_E12temp_storage+32];
	add.f64 	%fd298, %fd296, %fd297;
	ld.shared.f64 	%fd299, [_ZZN3cub18CUB_300001_SM_10006detail6reduce18DeviceReduceKernelINS2_10policy_hubIdyN4cuda3std3__44plusIdEEE10Policy1000EN6thrust24THRUST_300001_SM_1000_NS18transform_iteratorI10pi_functorNSD_17counting_iteratorIlNSD_11use_defaultESH_SH_EESH_SH_EEyS9_dNS7_10__identityEEEvT0_PT3_T1_NS0_13GridEvenShareISO_EET2_T4_E12temp_storage+40];
	add.f64 	%fd300, %fd298, %fd299;
	ld.shared.f64 	%fd301, [_ZZN3cub18CUB_300001_SM_10006detail6reduce18DeviceReduceKernelINS2_10policy_hubIdyN4cuda3std3__44plusIdEEE10Policy1000EN6thrust24THRUST_300001_SM_1000_NS18transform_iteratorI10pi_functorNSD_17counting_iteratorIlNSD_11use_defaultESH_SH_EESH_SH_EEyS9_dNS7_10__identityEEEvT0_PT3_T1_NS0_13GridEvenShareISO_EET2_T4_E12temp_storage+48];
	add.f64 	%fd302, %fd300, %fd301;
	ld.shared.f64 	%fd303, [_ZZN3cub18CUB_300001_SM_10006detail6reduce18DeviceReduceKernelINS2_10policy_hubIdyN4cuda3std3__44plusIdEEE10Policy1000EN6thrust24THRUST_300001_SM_1000_NS18transform_iteratorI10pi_functorNSD_17counting_iteratorIlNSD_11use_defaultESH_SH_EESH_SH_EEyS9_dNS7_10__identityEEEvT0_PT3_T1_NS0_13GridEvenShareISO_EET2_T4_E12temp_storage+56];
	add.f64 	%fd304, %fd302, %fd303;
	ld.shared.f64 	%fd305, [_ZZN3cub18CUB_300001_SM_10006detail6reduce18DeviceReduceKernelINS2_10policy_hubIdyN4cuda3std3__44plusIdEEE10Policy1000EN6thrust24THRUST_300001_SM_1000_NS18transform_iteratorI10pi_functorNSD_17counting_iteratorIlNSD_11use_defaultESH_SH_EESH_SH_EEyS9_dNS7_10__identityEEEvT0_PT3_T1_NS0_13GridEvenShareISO_EET2_T4_E12temp_storage+64];
	add.f64 	%fd306, %fd304, %fd305;
	ld.shared.f64 	%fd307, [_ZZN3cub18CUB_300001_SM_10006detail6reduce18DeviceReduceKernelINS2_10policy_hubIdyN4cuda3std3__44plusIdEEE10Policy1000EN6thrust24THRUST_300001_SM_1000_NS18transform_iteratorI10pi_functorNSD_17counting_iteratorIlNSD_11use_defaultESH_SH_EESH_SH_EEyS9_dNS7_10__identityEEEvT0_PT3_T1_NS0_13GridEvenShareISO_EET2_T4_E12temp_storage+72];
	add.f64 	%fd308, %fd306, %fd307;
	ld.shared.f64 	%fd309, [_ZZN3cub18CUB_300001_SM_10006detail6reduce18DeviceReduceKernelINS2_10policy_hubIdyN4cuda3std3__44plusIdEEE10Policy1000EN6thrust24THRUST_300001_SM_1000_NS18transform_iteratorI10pi_functorNSD_17counting_iteratorIlNSD_11use_defaultESH_SH_EESH_SH_EEyS9_dNS7_10__identityEEEvT0_PT3_T1_NS0_13GridEvenShareISO_EET2_T4_E12temp_storage+80];
	add.f64 	%fd310, %fd308, %fd309;
	ld.shared.f64 	%fd311, [_ZZN3cub18CUB_300001_SM_10006detail6reduce18DeviceReduceKernelINS2_10policy_hubIdyN4cuda3std3__44plusIdEEE10Policy1000EN6thrust24THRUST_300001_SM_1000_NS18transform_iteratorI10pi_functorNSD_17counting_iteratorIlNSD_11use_defaultESH_SH_EESH_SH_EEyS9_dNS7_10__identityEEEvT0_PT3_T1_NS0_13GridEvenShareISO_EET2_T4_E12temp_storage+88];
	add.f64 	%fd312, %fd310, %fd311;
	ld.shared.f64 	%fd313, [_ZZN3cub18CUB_300001_SM_10006detail6reduce18DeviceReduceKernelINS2_10policy_hubIdyN4cuda3std3__44plusIdEEE10Policy1000EN6thrust24THRUST_300001_SM_1000_NS18transform_iteratorI10pi_functorNSD_17counting_iteratorIlNSD_11use_defaultESH_SH_EESH_SH_EEyS9_dNS7_10__identityEEEvT0_PT3_T1_NS0_13GridEvenShareISO_EET2_T4_E12temp_storage+96];
	add.f64 	%fd314, %fd312, %fd313;
	ld.shared.f64 	%fd315, [_ZZN3cub18CUB_300001_SM_10006detail6reduce18DeviceReduceKernelINS2_10policy_hubIdyN4cuda3std3__44plusIdEEE10Policy1000EN6thrust24THRUST_300001_SM_1000_NS18transform_iteratorI10pi_functorNSD_17counting_iteratorIlNSD_11use_defaultESH_SH_EESH_SH_EEyS9_dNS7_10__identityEEEvT0_PT3_T1_NS0_13GridEvenShareISO_EET2_T4_E12temp_storage+104];
	add.f64 	%fd316, %fd314, %fd315;
	ld.shared.f64 	%fd317, [_ZZN3cub18CUB_300001_SM_10006detail6reduce18DeviceReduceKernelINS2_10policy_hubIdyN4cuda3std3__44plusIdEEE10Policy1000EN6thrust24THRUST_300001_SM_1000_NS18transform_iteratorI10pi_functorNSD_17counting_iteratorIlNSD_11use_defaultESH_SH_EESH_SH_EEyS9_dNS7_10__identityEEEvT0_PT3_T1_NS0_13GridEvenShareISO_EET2_T4_E12temp_storage+112];
	add.f64 	%fd318, %fd316, %fd317;
	ld.shared.f64 	%fd319, [_ZZN3cub18CUB_300001_SM_10006detail6reduce18DeviceReduceKernelINS2_10policy_hubIdyN4cuda3std3__44plusIdEEE10Policy1000EN6thrust24THRUST_300001_SM_1000_NS18transform_iteratorI10pi_functorNSD_17counting_iteratorIlNSD_11use_defaultESH_SH_EESH_SH_EEyS9_dNS7_10__identityEEEvT0_PT3_T1_NS0_13GridEvenShareISO_EET2_T4_E12temp_storage+120];
	add.f64 	%fd320, %fd318, %fd319;
	ld.shared.f64 	%fd321, [_ZZN3cub18CUB_300001_SM_10006detail6reduce18DeviceReduceKernelINS2_10policy_hubIdyN4cuda3std3__44plusIdEEE10Policy1000EN6thrust24THRUST_300001_SM_1000_NS18transform_iteratorI10pi_functorNSD_17counting_iteratorIlNSD_11use_defaultESH_SH_EESH_SH_EEyS9_dNS7_10__identityEEEvT0_PT3_T1_NS0_13GridEvenShareISO_EET2_T4_E12temp_storage+128];
	add.f64 	%fd322, %fd320, %fd321;
	ld.shared.f64 	%fd323, [_ZZN3cub18CUB_300001_SM_10006detail6reduce18DeviceReduceKernelINS2_10policy_hubIdyN4cuda3std3__44plusIdEEE10Policy1000EN6thrust24THRUST_300001_SM_1000_NS18transform_iteratorI10pi_functorNSD_17counting_iteratorIlNSD_11use_defaultESH_SH_EESH_SH_EEyS9_dNS7_10__identityEEEvT0_PT3_T1_NS0_13GridEvenShareISO_EET2_T4_E12temp_storage+136];
	add.f64 	%fd336, %fd322, %fd323;
	bra.uni 	$L__BB5_35;
$L__BB5_15:
	// begin inline asm
	mov.u32 %r130, %laneid;
	// end inline asm
	and.b32  	%r181, %r5, 992;
	add.s32 	%r182, %r181, 32;
	setp.gt.s32 	%p25, %r182, %r4;
	not.b32 	%r183, %r181;
	add.s32 	%r184, %r4, %r183;
	selp.b32 	%r179, %r184, 31, %p25;
	mov.b64 	%rd69, %fd329;
	mov.b64 	{%r132, %r137}, %rd69;
	mov.b32 	%r138, 1;
	mov.b32 	%r180, -1;
	// begin inline asm
	shfl.sync.down.b32 %r131, %r132, %r138, %r179, %r180;
	// end inline asm
	// begin inline asm
	shfl.sync.down.b32 %r136, %r137, %r138, %r179, %r180;
	// end inline asm
	mov.b64 	%rd70, {%r131, %r136};
	mov.b64 	%fd224, %rd70;
	setp.lt.s32 	%p26, %r130, %r179;
	add.f64 	%fd225, %fd329, %fd224;
	selp.f64 	%fd226, %fd225, %fd329, %p26;
	mov.b64 	%rd71, %fd226;
	mov.b64 	{%r142, %r147}, %rd71;
	mov.b32 	%r148, 2;
	// begin inline asm
	shfl.sync.down.b32 %r141, %r142, %r148, %r179, %r180;
	// end inline asm
	// begin inline asm
	shfl.sync.down.b32 %r146, %r147, %r148, %r179, %r180;
	// end inline asm
	mov.b64 	%rd72, {%r141, %r146};
	mov.b64 	%fd227, %rd72;
	add.s32 	%r185, %r130, 2;
	setp.gt.s32 	%p27, %r185, %r179;
	add.f64 	%fd228, %fd226, %fd227;
	selp.f64 	%fd229, %fd226, %fd228, %p27;
	mov.b64 	%rd73, %fd229;
	mov.b64 	{%r152, %r157}, %rd73;
	mov.b32 	%r158, 4;
	// begin inline asm
	shfl.sync.down.b32 %r151, %r152, %r158, %r179, %r180;
	// end inline asm
	// begin inline asm
	shfl.sync.down.b32 %r156, %r157, %r158, %r179, %r180;
	// end inline asm
	mov.b64 	%rd74, {%r151, %r156};
	mov.b64 	%fd230, %rd74;
	add.s32 	%r186, %r130, 4;
	setp.gt.s32 	%p28, %r186, %r179;
	add.f64 	%fd231, %fd229, %fd230;
	selp.f64 	%fd232, %fd229, %fd231, %p28;
	mov.b64 	%rd75, %fd232;
	mov.b64 	{%r162, %r167}, %rd75;
	mov.b32 	%r168, 8;
	// begin inline asm
	shfl.sync.down.b32 %r161, %r162, %r168, %r179, %r180;
	// end inline asm
	// begin inline asm
	shfl.sync.down.b32 %r166, %r167, %r168, %r179, %r180;
	// end inline asm
	mov.b64 	%rd76, {%r161, %r166};
	mov.b64 	%fd233, %rd76;
	add.s32 	%r187, %r130, 8;
	setp.gt.s32 	%p29, %r187, %r179;
	add.f64 	%fd234, %fd232, %fd233;
	selp.f64 	%fd235, %fd232, %fd234, %p29;
	mov.b64 	%rd77, %fd235;
	mov.b64 	{%r172, %r177}, %rd77;
	mov.b32 	%r178, 16;
	// begin inline asm
	shfl.sync.down.b32 %r171, %r172, %r178, %r179, %r180;
	// end inline asm
	// begin inline asm
	shfl.sync.down.b32 %r176, %r177, %r178, %r179, %r180;
	// end inline asm
	mov.b64 	%rd78, {%r171, %r176};
	mov.b64 	%fd236, %rd78;
	add.s32 	%r188, %r130, 16;
	setp.gt.s32 	%p30, %r188, %r179;
	add.f64 	%fd237, %fd235, %fd236;
	selp.f64 	%fd336, %fd235, %fd237, %p30;
	setp.ne.s32 	%p31, %r130, 0;
	@%p31 bra 	$L__BB5_17;
	shr.u32 	%r189, %r5, 2;
	and.b32  	%r190, %r189, 248;
	mov.u32 	%r191, _ZZN3cub18CUB_300001_SM_10006detail6reduce18DeviceReduceKernelINS2_10policy_hubIdyN4cuda3std3__44plusIdEEE10Policy1000EN6thrust24THRUST_300001_SM_1000_NS18transform_iteratorI10pi_functorNSD_17counting_iteratorIlNSD_11use_defaultESH_SH_EESH_SH_EEyS9_dNS7_10__identityEEEvT0_PT3_T1_NS0_13GridEvenShareISO_EET2_T4_E12temp_storage;
	add.s32 	%r192, %r191, %r190;
	st.shared.f64 	[%r192+16], %fd336;
$L__BB5_17:
	bar.sync 	0;
	setp.ne.s32 	%p32, %r5, 0;
	@%p32 bra 	$L__BB5_35;
	setp.gt.s32 	%p33, %r4, 32;
	ld.shared.f64 	%fd238, [_ZZN3cub18CUB_300001_SM_10006detail6reduce18DeviceReduceKernelINS2_10policy_hubIdyN4cuda3std3__44plusIdEEE10Policy1000EN6thrust24THRUST_300001_SM_1000_NS18transform_iteratorI10pi_functorNSD_17counting_iteratorIlNSD_11use_defaultESH_SH_EESH_SH_EEyS9_dNS7_10__identityEEEvT0_PT3_T1_NS0_13GridEvenShareISO_EET2_T4_E12temp_storage+24];
	add.f64 	%fd239, %fd336, %fd238;
	selp.f64 	%fd240, %fd239, %fd336, %p33;
	setp.gt.s32 	%p34, %r4, 64;
	ld.shared.f64 	%fd241, [_ZZN3cub18CUB_300001_SM_10006detail6reduce18DeviceReduceKernelINS2_10policy_hubIdyN4cuda3std3__44plusIdEEE10Policy1000EN6thrust24THRUST_300001_SM_1000_NS18transform_iteratorI10pi_functorNSD_17counting_iteratorIlNSD_11use_defaultESH_SH_EESH_SH_EEyS9_dNS7_10__identityEEEvT0_PT3_T1_NS0_13GridEvenShareISO_EET2_T4_E12temp_storage+32];
	add.f64 	%fd242, %fd241, %fd240;
	selp.f64 	%fd243, %fd242, %fd240, %p34;
	setp.gt.s32 	%p35, %r4, 96;
	ld.shared.f64 	%fd244, [_ZZN3cub18CUB_300001_SM_10006detail6reduce18DeviceReduceKernelINS2_10policy_hubIdyN4cuda3std3__44plusIdEEE10Policy1000EN6thrust24THRUST_300001_SM_1000_NS18transform_iteratorI10pi_functorNSD_17counting_iteratorIlNSD_11use_defaultESH_SH_EESH_SH_EEyS9_dNS7_10__identityEEEvT0_PT3_T1_NS0_13GridEvenShareISO_EET2_T4_E12temp_storage+40];
	add.f64 	%fd245, %fd244, %fd243;
	selp.f64 	%fd246, %fd245, %fd243, %p35;
	setp.gt.s32 	%p36, %r4, 128;
	ld.shared.f64 	%fd247, [_ZZN3cub18CUB_300001_SM_10006detail6reduce18DeviceReduceKernelINS2_10policy_hubIdyN4cuda3std3__44plusIdEEE10Policy1000EN6thrust24THRUST_300001_SM_1000_NS18transform_iteratorI10pi_functorNSD_17counting_iteratorIlNSD_11use_defaultESH_SH_EESH_SH_EEyS9_dNS7_10__identityEEEvT0_PT3_T1_NS0_13GridEvenShareISO_EET2_T4_E12temp_storage+48];
	add.f64 	%fd248, %fd247, %fd246;
	selp.f64 	%fd249, %fd248, %fd246, %p36;
	setp.gt.s32 	%p37, %r4, 160;
	ld.shared.f64 	%fd250, [_ZZN3cub18CUB_300001_SM_10006detail6reduce18DeviceReduceKernelINS2_10policy_hubIdyN4cuda3std3__44plusIdEEE10Policy1000EN6thrust24THRUST_300001_SM_1000_NS18transform_iteratorI10pi_functorNSD_17counting_iteratorIlNSD_11use_defaultESH_SH_EESH_SH_EEyS9_dNS7_10__identityEEEvT0_PT3_T1_NS0_13GridEvenShareISO_EET2_T4_E12temp_storage+56];
	add.f64 	%fd251, %fd250, %fd249;
	selp.f64 	%fd252, %fd251, %fd249, %p37;
	setp.gt.s32 	%p38, %r4, 192;
	ld.shared.f64 	%fd253, [_ZZN3cub18CUB_300001_SM_10006detail6reduce18DeviceReduceKernelINS2_10policy_hubIdyN4cuda3std3__44plusIdEEE10Policy1000EN6thrust24THRUST_300001_SM_1000_NS18transform_iteratorI10pi_functorNSD_17counting_iteratorIlNSD_11use_defaultESH_SH_EESH_SH_EEyS9_dNS7_10__identityEEEvT0_PT3_T1_NS0_13GridEvenShareISO_EET2_T4_E12temp_storage+64];
	add.f64 	%fd254, %fd253, %fd252;
	selp.f64 	%fd255, %fd254, %fd252, %p38;
	setp.gt.s32 	%p39, %r4, 224;
	ld.shared.f64 	%fd256, [_ZZN3cub18CUB_300001_SM_10006detail6reduce18DeviceReduceKernelINS2_10policy_hubIdyN4cuda3std3__44plusIdEEE10Policy1000EN6thrust24THRUST_300001_SM_1000_NS18transform_iteratorI10pi_functorNSD_17counting_iteratorIlNSD_11use_defaultESH_SH_EESH_SH_EEyS9_dNS7_10__identityEEEvT0_PT3_T1_NS0_13GridEvenShareISO_EET2_T4_E12temp_storage+72];
	add.f64 	%fd257, %fd256, %fd255;
	selp.f64 	%fd258, %fd257, %fd255, %p39;
	setp.gt.s32 	%p40, %r4, 256;
	ld.shared.f64 	%fd259, [_ZZN3cub18CUB_300001_SM_10006detail6reduce18DeviceReduceKernelINS2_10policy_hubIdyN4cuda3std3__44plusIdEEE10Policy1000EN6thrust24THRUST_300001_SM_1000_NS18transform_iteratorI10pi_functorNSD_17counting_iteratorIlNSD_11use_defaultESH_SH_EESH_SH_EEyS9_dNS7_10__identityEEEvT0_PT3_T1_NS0_13GridEvenShareISO_EET2_T4_E12temp_storage+80];
	add.f64 	%fd260, %fd259, %fd258;
	selp.f64 	%fd261, %fd260, %fd258, %p40;
	setp.gt.s32 	%p41, %r4, 288;
	ld.shared.f64 	%fd262, [_ZZN3cub18CUB_300001_SM_10006detail6reduce18DeviceReduceKernelINS2_10policy_hubIdyN4cuda3std3__44plusIdEEE10Policy1000EN6thrust24THRUST_300001_SM_1000_NS18transform_iteratorI10pi_functorNSD_17counting_iteratorIlNSD_11use_defaultESH_SH_EESH_SH_EEyS9_dNS7_10__identityEEEvT0_PT3_T1_NS0_13GridEvenShareISO_EET2_T4_E12temp_storage+88];
	add.f64 	%fd263, %fd262, %fd261;
	selp.f64 	%fd264, %fd263, %fd261, %p41;
	setp.gt.s32 	%p42, %r4, 320;
	ld.shared.f64 	%fd265, [_ZZN3cub18CUB_300001_SM_10006detail6reduce18DeviceReduceKernelINS2_10policy_hubIdyN4cuda3std3__44plusIdEEE10Policy1000EN6thrust24THRUST_300001_SM_1000_NS18transform_iteratorI10pi_functorNSD_17counting_iteratorIlNSD_11use_defaultESH_SH_EESH_SH_EEyS9_dNS7_10__identityEEEvT0_PT3_T1_NS0_13GridEvenShareISO_EET2_T4_E12temp_storage+96];
	add.f64 	%fd266, %fd265, %fd264;
	selp.f64 	%fd267, %fd266, %fd264, %p42;
	setp.gt.s32 	%p43, %r4, 352;
	ld.shared.f64 	%fd268, [_ZZN3cub18CUB_300001_SM_10006detail6reduce18DeviceReduceKernelINS2_10policy_hubIdyN4cuda3std3__44plusIdEEE10Policy1000EN6thrust24THRUST_300001_SM_1000_NS18transform_iteratorI10pi_functorNSD_17counting_iteratorIlNSD_11use_defaultESH_SH_EESH_SH_EEyS9_dNS7_10__identityEEEvT0_PT3_T1_NS0_13GridEvenShareISO_EET2_T4_E12temp_storage+104];
	add.f64 	%fd269, %fd268, %fd267;
	selp.f64 	%fd270, %fd269, %fd267, %p43;
	setp.gt.s32 	%p44, %r4, 384;
	ld.shared.f64 	%fd271, [_ZZN3cub18CUB_300001_SM_10006detail6reduce18DeviceReduceKernelINS2_10policy_hubIdyN4cuda3std3__44plusIdEEE10Policy1000EN6thrust24THRUST_300001_SM_1000_NS18transform_iteratorI10pi_functorNSD_17counting_iteratorIlNSD_11use_defaultESH_SH_EESH_SH_EEyS9_dNS7_10__identityEEEvT0_PT3_T1_NS0_13GridEvenShareISO_EET2_T4_E12temp_storage+112];
	add.f64 	%fd272, %fd271, %fd270;
	selp.f64 	%fd273, %fd272, %fd270, %p44;
	setp.gt.s32 	%p45, %r4, 416;
	ld.shared.f64 	%fd274, [_ZZN3cub18CUB_300001_SM_10006detail6reduce18DeviceReduceKernelINS2_10policy_hubIdyN4cuda3std3__44plusIdEEE10Policy1000EN6thrust24THRUST_300001_SM_1000_NS18transform_iteratorI10pi_functorNSD_17counting_iteratorIlNSD_11use_defaultESH_SH_EESH_SH_EEyS9_dNS7_10__identityEEEvT0_PT3_T1_NS0_13GridEvenShareISO_EET2_T4_E12temp_storage+120];
	add.f64 	%fd275, %fd274, %fd273;
	selp.f64 	%fd276, %fd275, %fd273, %p45;
	setp.gt.s32 	%p46, %r4, 448;
	ld.shared.f64 	%fd277, [_ZZN3cub18CUB_300001_SM_10006detail6reduce18DeviceReduceKernelINS2_10policy_hubIdyN4cuda3std3__44plusIdEEE10Policy1000EN6thrust24THRUST_300001_SM_1000_NS18transform_iteratorI10pi_functorNSD_17counting_iteratorIlNSD_11use_defaultESH_SH_EESH_SH_EEyS9_dNS7_10__identityEEEvT0_PT3_T1_NS0_13GridEvenShareISO_EET2_T4_E12temp_storage+128];
	add.f64 	%fd278, %fd277, %fd276;
	selp.f64 	%fd279, %fd278, %fd276, %p46;
	setp.gt.s32 	%p47, %r4, 480;
	ld.shared.f64 	%fd280, [_ZZN3cub18CUB_300001_SM_10006detail6reduce18DeviceReduceKernelINS2_10policy_hubIdyN4cuda3std3__44plusIdEEE10Policy1000EN6thrust24THRUST_300001_SM_1000_NS18transform_iteratorI10pi_functorNSD_17counting_iteratorIlNSD_11use_defaultESH_SH_EESH_SH_EEyS9_dNS7_10__identityEEEvT0_PT3_T1_NS0_13GridEvenShareISO_EET2_T4_E12temp_storage+136];
	add.f64 	%fd281, %fd280, %fd279;
	selp.f64 	%fd336, %fd281, %fd279, %p47;
	bra.uni 	$L__BB5_35;
$L__BB5_19:
	mov.u32 	%r18, %tid.x;
	add.s64 	%rd10, %rd20, %rd4;
	cvt.u64.u32 	%rd11, %r18;
	add.s64 	%rd22, %rd10, %rd11;
	cvt.rn.f64.s64 	%fd31, %rd22;
	add.f64 	%fd32, %fd31, 0d3FE0000000000000;
	mul.f64 	%fd33, %fd30, %fd32;
	fma.rn.f64 	%fd34, %fd33, %fd33, 0d3FF0000000000000;
	mov.f64 	%fd35, 0d4010000000000000;
	div.rn.f64 	%fd36, %fd35, %fd34;
	add.s64 	%rd23, %rd22, 512;
	cvt.rn.f64.s64 	%fd37, %rd23;
	add.f64 	%fd38, %fd37, 0d3FE0000000000000;
	mul.f64 	%fd39, %fd30, %fd38;
	fma.rn.f64 	%fd40, %fd39, %fd39, 0d3FF0000000000000;
	div.rn.f64 	%fd41, %fd35, %fd40;
	add.s64 	%rd24, %rd22, 1024;
	cvt.rn.f64.s64 	%fd42, %rd24;
	add.f64 	%fd43, %fd42, 0d3FE0000000000000;
	mul.f64 	%fd44, %fd30, %fd43;
	fma.rn.f64 	%fd45, %fd44, %fd44, 0d3FF0000000000000;
	div.rn.f64 	%fd46, %fd35, %fd45;
	add.s64 	%rd25, %rd22, 1536;
	cvt.rn.f64.s64 	%fd47, %rd25;
	add.f64 	%fd48, %fd47, 0d3FE0000000000000;
	mul.f64 	%fd49, %fd30, %fd48;
	fma.rn.f64 	%fd50, %fd49, %fd49, 0d3FF0000000000000;
	div.rn.f64 	%fd51, %fd35, %fd50;
	add.s64 	%rd26, %rd22, 2048;
	cvt.rn.f64.s64 	%fd52, %rd26;
	add.f64 	%fd53, %fd52, 0d3FE0000000000000;
	mul.f64 	%fd54, %fd30, %fd53;
	fma.rn.f64 	%fd55, %fd54, %fd54, 0d3FF0000000000000;
	div.rn.f64 	%fd56, %fd35, %fd55;
	add.s64 	%rd27, %rd22, 2560;
	cvt.rn.f64.s64 	%fd57, %rd27;
	add.f64 	%fd58, %fd57, 0d3FE0000000000000;
	mul.f64 	%fd59, %fd30, %fd58;
	fma.rn.f64 	%fd60, %fd59, %fd59, 0d3FF0000000000000;
	div.rn.f64 	%fd61, %fd35, %fd60;
	add.s64 	%rd28, %rd22, 3072;
	cvt.rn.f64.s64 	%fd62, %rd28;
	add.f64 	%fd63, %fd62, 0d3FE0000000000000;
	mul.f64 	%fd64, %fd30, %fd63;
	fma.rn.f64 	%fd65, %fd64, %fd64, 0d3FF0000000000000;
	div.rn.f64 	%fd66, %fd35, %fd65;
	add.f64 	%fd67, %fd36, %fd41;
	add.f64 	%fd68, %fd67, %fd46;
	add.f64 	%fd69, %fd68, %fd51;
	add.f64 	%fd70, %fd69, %fd56;
	add.f64 	%fd71, %fd70, %fd61;
	add.f64 	%fd335, %fd71, %fd66;
	setp.lt.u64 	%p2, %rd5, %rd3;
	@%p2 bra 	$L__BB5_31;
	cvt.u32.u64 	%r39, %rd3;
	cvt.u32.u64 	%r40, %rd4;
	add.s64 	%rd29, %rd10, %rd3;
	add.s64 	%rd93, %rd29, %rd11;
	cvt.u32.u64 	%r19, %rd1;
	not.b32 	%r41, %r18;
	add.s32 	%r42, %r41, %r19;
	sub.s32 	%r43, %r42, %r39;
	sub.s32 	%r254, %r43, %r40;
	mov.b32 	%r255, 0;
	mov.u64 	%rd94, %rd4;
$L__BB5_21:
	add.s64 	%rd94, %rd94, %rd3;
	add.s64 	%rd30, %rd1, -3584;
	setp.gt.u64 	%p3, %rd94, %rd30;
	@%p3 bra 	$L__BB5_23;
	cvt.u32.u64 	%r44, %rd3;
	add.s64 	%rd31, %rd94, %rd20;
	add.s64 	%rd32, %rd31, %rd11;
	cvt.rn.f64.s64 	%fd72, %rd32;
	add.f64 	%fd73, %fd72, 0d3FE0000000000000;
	mul.f64 	%fd74, %fd30, %fd73;
	fma.rn.f64 	%fd75, %fd74, %fd74, 0d3FF0000000000000;
	mov.f64 	%fd76, 0d4010000000000000;
	div.rn.f64 	%fd77, %fd76, %fd75;
	add.s64 	%rd33, %rd32, 512;
	cvt.rn.f64.s64 	%fd78, %rd33;
	add.f64 	%fd79, %fd78, 0d3FE0000000000000;
	mul.f64 	%fd80, %fd30, %fd79;
	fma.rn.f64 	%fd81, %fd80, %fd80, 0d3FF0000000000000;
	div.rn.f64 	%fd82, %fd76, %fd81;
	add.s64 	%rd34, %rd32, 1024;
	cvt.rn.f64.s64 	%fd83, %rd34;
	add.f64 	%fd84, %fd83, 0d3FE0000000000000;
	mul.f64 	%fd85, %fd30, %fd84;
	fma.rn.f64 	%fd86, %fd85, %fd85, 0d3FF0000000000000;
	div.rn.f64 	%fd87, %fd76, %fd86;
	add.s64 	%rd35, %rd32, 1536;
	cvt.rn.f64.s64 	%fd88, %rd35;
	add.f64 	%fd89, %fd88, 0d3FE0000000000000;
	mul.f64 	%fd90, %fd30, %fd89;
	fma.rn.f64 	%fd91, %fd90, %fd90, 0d3FF0000000000000;
	div.rn.f64 	%fd92, %fd76, %fd91;
	add.s64 	%rd36, %rd32, 2048;
	cvt.rn.f64.s64 	%fd93, %rd36;
	add.f64 	%fd94, %fd93, 0d3FE0000000000000;
	mul.f64 	%fd95, %fd30, %fd94;
	fma.rn.f64 	%fd96, %fd95, %fd95, 0d3FF0000000000000;
	div.rn.f64 	%fd97, %fd76, %fd96;
	add.s64 	%rd37, %rd32, 2560;
	cvt.rn.f64.s64 	%fd98, %rd37;
	add.f64 	%fd99, %fd98, 0d3FE0000000000000;
	mul.f64 	%fd100, %fd30, %fd99;
	fma.rn.f64 	%fd101, %fd100, %fd100, 0d3FF0000000000000;
	div.rn.f64 	%fd102, %fd76, %fd101;
	add.s64 	%rd38, %rd32, 3072;
	cvt.rn.f64.s64 	%fd103, %rd38;
	add.f64 	%fd104, %fd103, 0d3FE0000000000000;
	mul.f64 	%fd105, %fd30, %fd104;
	fma.rn.f64 	%fd106, %fd105, %fd105, 0d3FF0000000000000;
	div.rn.f64 	%fd107, %fd76, %fd106;
	add.f64 	%fd108, %fd335, %fd77;
	add.f64 	%fd109, %fd108, %fd82;
	add.f64 	%fd110, %fd109, %fd87;
	add.f64 	%fd111, %fd110, %fd92;
	add.f64 	%fd112, %fd111, %fd97;
	add.f64 	%fd113, %fd112, %fd102;
	add.f64 	%fd335, %fd113, %fd107;
	sub.s64 	%rd39, %rd1, %rd94;
	setp.lt.u64 	%p4, %rd39, %rd3;
	add.s32 	%r255, %r255, 1;
	add.s64 	%rd93, %rd93, %rd3;
	sub.s32 	%r254, %r254, %r44;
	@%p4 bra 	$L__BB5_31;
	bra.uni 	$L__BB5_21;
$L__BB5_23:
	setp.le.u64 	%p5, %rd1, %rd94;
	@%p5 bra 	$L__BB5_31;
	cvt.u32.u64 	%r45, %rd94;
	cvt.u32.u64 	%r46, %rd1;
	sub.s32 	%r25, %r46, %r45;
	setp.ge.s32 	%p6, %r18, %r25;
	@%p6 bra 	$L__BB5_31;
	cvt.u32.u64 	%r47, %rd3;
	cvt.u32.u64 	%r48, %rd4;
	add.s64 	%rd17, %rd94, %rd20;
	not.b32 	%r49, %r18;
	add.s32 	%r50, %r49, %r19;
	add.s32 	%r51, %r47, %r48;
	sub.s32 	%r52, %r50, %r51;
	mul.lo.s32 	%r53, %r1, %r255;
	mad.lo.s32 	%r26, %r53, -3584, %r52;
	and.b32  	%r54, %r26, 1536;
	setp.eq.s32 	%p7, %r54, 1536;
	mov.u32 	%r258, %r18;
	@%p7 bra 	$L__BB5_28;
	cvt.u16.u32 	%rs1, %r254;
	shr.u16 	%rs2, %rs1, 9;
	add.s16 	%rs3, %rs2, 1;
	cvt.u32.u16 	%r55, %rs3;
	and.b32  	%r56, %r55, 3;
	neg.s32 	%r256, %r56;
	mov.u32 	%r258, %r18;
$L__BB5_27:
	.pragma "nounroll";
	cvt.rn.f64.s64 	%fd115, %rd93;
	add.f64 	%fd116, %fd115, 0d3FE0000000000000;
	mul.f64 	%fd117, %fd30, %fd116;
	fma.rn.f64 	%fd118, %fd117, %fd117, 0d3FF0000000000000;
	mov.f64 	%fd119, 0d4010000000000000;
	div.rn.f64 	%fd120, %fd119, %fd118;
	add.f64 	%fd335, %fd335, %fd120;
	add.s32 	%r258, %r258, 512;
	add.s64 	%rd93, %rd93, 512;
	add.s32 	%r256, %r256, 1;
	setp.ne.s32 	%p8, %r256, 0;
	@%p8 bra 	$L__BB5_27;
$L__BB5_28:
	setp.lt.u32 	%p9, %r26, 1536;
	@%p9 bra 	$L__BB5_31;
	add.s32 	%r259, %r258, 1024;
$L__BB5_30:
	add.s32 	%r57, %r259, -1024;
	cvt.u64.u32 	%rd40, %r57;
	add.s64 	%rd41, %rd17, %rd40;
	cvt.rn.f64.s64 	%fd121, %rd41;
	add.f64 	%fd122, %fd121, 0d3FE0000000000000;
	mul.f64 	%fd123, %fd30, %fd122;
	fma.rn.f64 	%fd124, %fd123, %fd123, 0d3FF0000000000000;
	mov.f64 	%fd125, 0d4010000000000000;
	div.rn.f64 	%fd126, %fd125, %fd124;
	add.f64 	%fd127, %fd335, %fd126;
	add.s32 	%r58, %r259, -512;
	cvt.u64.u32 	%rd42, %r58;
	add.s64 	%rd43, %rd17, %rd42;
	cvt.rn.f64.s64 	%fd128, %rd43;
	add.f64 	%fd129, %fd128, 0d3FE0000000000000;
	mul.f64 	%fd130, %fd30, %fd129;
	fma.rn.f64 	%fd131, %fd130, %fd130, 0d3FF0000000000000;
	div.rn.f64 	%fd132, %fd125, %fd131;
	add.f64 	%fd133, %fd127, %fd132;
	add.s32 	%r59, %r259, 512;
	cvt.u64.u32 	%rd44, %r259;
	add.s64 	%rd45, %rd17, %rd44;
	cvt.rn.f64.s64 	%fd134, %rd45;
	add.f64 	%fd135, %fd134, 0d3FE0000000000000;
	mul.f64 	%fd136, %fd30, %fd135;
	fma.rn.f64 	%fd137, %fd136, %fd136, 0d3FF0000000000000;
	div.rn.f64 	%fd138, %fd125, %fd137;
	add.f64 	%fd139, %fd133, %fd138;
	cvt.u64.u32 	%rd46, %r59;
	add.s64 	%rd47, %rd17, %rd46;
	cvt.rn.f64.s64 	%fd140, %rd47;
	add.f64 	%fd141, %fd140, 0d3FE0000000000000;
	mul.f64 	%fd142, %fd30, %fd141;
	fma.rn.f64 	%fd143, %fd142, %fd142, 0d3FF0000000000000;
	div.rn.f64 	%fd144, %fd125, %fd143;
	add.f64 	%fd335, %fd139, %fd144;
	add.s32 	%r35, %r259, 2048;
	add.s32 	%r60, %r259, 1024;
	setp.lt.s32 	%p10, %r60, %r25;
	mov.u32 	%r259, %r35;
	@%p10 bra 	$L__BB5_30;
$L__BB5_31:
	// begin inline asm
	mov.u32 %r61, %laneid;
	// end inline asm
	mov.b64 	%rd48, %fd335;
	mov.b64 	{%r63, %r68}, %rd48;
	mov.b32 	%r69, 1;
	mov.b32 	%r110, 31;
	mov.b32 	%r111, -1;
	// begin inline asm
	shfl.sync.down.b32 %r62, %r63, %r69, %r110, %r111;
	// end inline asm
	// begin inline asm
	shfl.sync.down.b32 %r67, %r68, %r69, %r110, %r111;
	// end inline asm
	mov.b64 	%rd49, {%r62, %r67};
	mov.b64 	%fd145, %rd49;
	setp.gt.s32 	%p11, %r61, 30;
	add.f64 	%fd146, %fd335, %fd145;
	selp.f64 	%fd147, %fd335, %fd146, %p11;
	mov.b64 	%rd50, %fd147;
	mov.b64 	{%r73, %r78}, %rd50;
	mov.b32 	%r79, 2;
	// begin inline asm
	shfl.sync.down.b32 %r72, %r73, %r79, %r110, %r111;
	// end inline asm
	// begin inline asm
	shfl.sync.down.b32 %r77, %r78, %r79, %r110, %r111;
	// end inline asm
	mov.b64 	%rd51, {%r72, %r77};
	mov.b64 	%fd148, %rd51;
	setp.gt.s32 	%p12, %r61, 29;
	add.f64 	%fd149, %fd147, %fd148;
	selp.f64 	%fd150, %fd147, %fd149, %p12;
	mov.b64 	%rd52, %fd150;
	mov.b64 	{%r83, %r88}, %rd52;
	mov.b32 	%r89, 4;
	// begin inline asm
	shfl.sync.down.b32 %r82, %r83, %r89, %r110, %r111;
	// end inline asm
	// begin inline asm
	shfl.sync.down.b32 %r87, %r88, %r89, %r110, %r111;
	// end inline asm
	mov.b64 	%rd53, {%r82, %r87};
	mov.b64 	%fd151, %rd53;
	setp.gt.s32 	%p13, %r61, 27;
	add.f64 	%fd152, %fd150, %fd151;
	selp.f64 	%fd153, %fd150, %fd152, %p13;
	mov.b64 	%rd54, %fd153;
	mov.b64 	{%r93, %r98}, %rd54;
	mov.b32 	%r99, 8;
	// begin inline asm
	shfl.sync.down.b32 %r92, %r93, %r99, %r110, %r111;
	// end inline asm
	// begin inline asm
	shfl.sync.down.b32 %r97, %r98, %r99, %r110, %r111;
	// end inline asm
	mov.b64 	%rd55, {%r92, %r97};
	mov.b64 	%fd154, %rd55;
	setp.gt.s32 	%p14, %r61, 23;
	add.f64 	%fd155, %fd153, %fd154;
	selp.f64 	%fd156, %fd153, %fd155, %p14;
	mov.b64 	%rd56, %fd156;
	mov.b64 	{%r103, %r108}, %rd56;
	mov.b32 	%r109, 16;
	// begin inline asm
	shfl.sync.down.b32 %r102, %r103, %r109, %r110, %r111;
	// end inline asm
	// begin inline asm
	shfl.sync.down.b32 %r107, %r108, %r109, %r110, %r111;
	// end inline asm
	mov.b64 	%rd57, {%r102, %r107};
	mov.b64 	%fd157, %rd57;
	setp.gt.s32 	%p15, %r61, 15;
	add.f64 	%fd26, %fd156, %fd157;
	selp.f64 	%fd336, %fd156, %fd26, %p15;
	setp.ne.s32 	%p16, %r61, 0;
	@%p16 bra 	$L__BB5_33;
	shr.u32 	%r112, %r18, 2;
	and.b32  	%r113, %r112, 248;
	mov.u32 	%r114, _ZZN3cub18CUB_300001_SM_10006detail6reduce18DeviceReduceKernelINS2_10policy_hubIdyN4cuda3std3__44plusIdEEE10Policy1000EN6thrust24THRUST_300001_SM_1000_NS18transform_iteratorI10pi_functorNSD_17counting_iteratorIlNSD_11use_defaultESH_SH_EESH_SH_EEyS9_dNS7_10__identityEEEvT0_PT3_T1_NS0_13GridEvenShareISO_EET2_T4_E12temp_storage;
	add.s32 	%r115, %r114, %r113;
	st.shared.f64 	[%r115+16], %fd26;
$L__BB5_33:
	bar.sync 	0;
	setp.ne.s32 	%p17, %r18, 0;
	@%p17 bra 	$L__BB5_35;
	ld.shared.f64 	%fd158, [_ZZN3cub18CUB_300001_SM_10006detail6reduce18DeviceReduceKernelINS2_10policy_hubIdyN4cuda3std3__44plusIdEEE10Policy1000EN6thrust24THRUST_300001_SM_1000_NS18transform_iteratorI10pi_functorNSD_17counting_iteratorIlNSD_11use_defaultESH_SH_EESH_SH_EEyS9_dNS7_10__identityEEEvT0_PT3_T1_NS0_13GridEvenShareISO_EET2_T4_E12temp_storage+24];
	add.f64 	%fd159, %fd336, %fd158;
	ld.shared.f64 	%fd160, [_ZZN3cub18CUB_300001_SM_10006detail6reduce18DeviceReduceKernelINS2_10policy_hubIdyN4cuda3std3__44plusIdEEE10Policy1000EN6thrust24THRUST_300001_SM_1000_NS18transform_iteratorI10pi_functorNSD_17counting_iteratorIlNSD_11use_defaultESH_SH_EESH_SH_EEyS9_dNS7_10__identityEEEvT0_PT3_T1_NS0_13GridEvenShareISO_EET2_T4_E12temp_storage+32];
	add.f64 	%fd161, %fd159, %fd160;
	ld.shared.f64 	%fd162, [_ZZN3cub18CUB_300001_SM_10006detail6reduce18DeviceReduceKernelINS2_10policy_hubIdyN4cuda3std3__44plusIdEEE10Policy1000EN6thrust24THRUST_300001_SM_1000_NS18transform_iteratorI10pi_functorNSD_17counting_iteratorIlNSD_11use_defaultESH_SH_EESH_SH_EEyS9_dNS7_10__identityEEEvT0_PT3_T1_NS0_13GridEvenShareISO_EET2_T4_E12temp_storage+40];
	add.f64 	%fd163, %fd161, %fd162;
	ld.shared.f64 	%fd164, [_ZZN3cub18CUB_300001_SM_10006detail6reduce18DeviceReduceKernelINS2_10policy_hubIdyN4cuda3std3__44plusIdEEE10Policy1000EN6thrust24THRUST_300001_SM_1000_NS18transform_iteratorI10pi_functorNSD_17counting_iteratorIlNSD_11use_defaultESH_SH_EESH_SH_EEyS9_dNS7_10__identityEEEvT0_PT3_T1_NS0_13GridEvenShareISO_EET2_T4_E12temp_storage+48];
	add.f64 	%fd165, %fd163, %fd164;
	ld.shared.f64 	%fd166, [_ZZN3cub18CUB_300001_SM_10006detail6reduce18DeviceReduceKernelINS2_10policy_hubIdyN4cuda3std3__44plusIdEEE10Policy1000EN6thrust24THRUST_300001_SM_1000_NS18transform_iteratorI10pi_functorNSD_17counting_iteratorIlNSD_11use_defaultESH_SH_EESH_SH_EEyS9_dNS7_10__identityEEEvT0_PT3_T1_NS0_13GridEvenShareISO_EET2_T4_E12temp_storage+56];
	add.f64 	%fd167, %fd165, %fd166;
	ld.shared.f64 	%fd168, [_ZZN3cub18CUB_300001_SM_10006detail6reduce18DeviceReduceKernelINS2_10policy_hubIdyN4cuda3std3__44plusIdEEE10Policy1000EN6thrust24THRUST_300001_SM_1000_NS18transform_iteratorI10pi_functorNSD_17counting_iteratorIlNSD_11use_defaultESH_SH_EESH_SH_EEyS9_dNS7_10__identityEEEvT0_PT3_T1_NS0_13GridEvenShareISO_EET2_T4_E12temp_storage+64];
	add.f64 	%fd169, %fd167, %fd168;
	ld.shared.f64 	%fd170, [_ZZN3cub18CUB_300001_SM_10006detail6reduce18DeviceReduceKernelINS2_10policy_hubIdyN4cuda3std3__44plusIdEEE10Policy1000EN6thrust24THRUST_300001_SM_1000_NS18transform_iteratorI10pi_functorNSD_17counting_iteratorIlNSD_11use_defaultESH_SH_EESH_SH_EEyS9_dNS7_10__identityEEEvT0_PT3_T1_NS0_13GridEvenShareISO_EET2_T4_E12temp_storage+72];
	add.f64 	%fd171, %fd169, %fd170;
	ld.shared.f64 	%fd172, [_ZZN3cub18CUB_300001_SM_10006detail6reduce18DeviceReduceKernelINS2_10policy_hubIdyN4cuda3std3__44plusIdEEE10Policy1000EN6thrust24THRUST_300001_SM_1000_NS18transform_iteratorI10pi_functorNSD_17counting_iteratorIlNSD_11use_defaultESH_SH_EESH_SH_EEyS9_dNS7_10__identityEEEvT0_PT3_T1_NS0_13GridEvenShareISO_EET2_T4_E12temp_storage+80];
	add.f64 	%fd173, %fd171, %fd172;
	ld.shared.f64 	%fd174, [_ZZN3cub18CUB_300001_SM_10006detail6reduce18DeviceReduceKernelINS2_10policy_hubIdyN4cuda3std3__44plusIdEEE10Policy1000EN6thrust24THRUST_300001_SM_1000_NS18transform_iteratorI10pi_functorNSD_17counting_iteratorIlNSD_11use_defaultESH_SH_EESH_SH_EEyS9_dNS7_10__identityEEEvT0_PT3_T1_NS0_13GridEvenShareISO_EET2_T4_E12temp_storage+88];
	add.f64 	%fd175, %fd173, %fd174;
	ld.shared.f64 	%fd176, [_ZZN3cub18CUB_300001_SM_10006detail6reduce18DeviceReduceKernelINS2_10policy_hubIdyN4cuda3std3__44plusIdEEE10Policy1000EN6thrust24THRUST_300001_SM_1000_NS18transform_iteratorI10pi_functorNSD_17counting_iteratorIlNSD_11use_defaultESH_SH_EESH_SH_EEyS9_dNS7_10__identityEEEvT0_PT3_T1_NS0_13GridEvenShareISO_EET2_T4_E12temp_storage+96];
	add.f64 	%fd177, %fd175, %fd176;
	ld.shared.f64 	%fd178, [_ZZN3cub18CUB_300001_SM_10006detail6reduce18DeviceReduceKernelINS2_10policy_hubIdyN4cuda3std3__44plusIdEEE10Policy1000EN6thrust24THRUST_300001_SM_1000_NS18transform_iteratorI10pi_functorNSD_17counting_iteratorIlNSD_11use_defaultESH_SH_EESH_SH_EEyS9_dNS7_10__identityEEEvT0_PT3_T1_NS0_13GridEvenShareISO_EET2_T4_E12temp_storage+104];
	add.f64 	%fd179, %fd177, %fd178;
	ld.shared.f64 	%fd180, [_ZZN3cub18CUB_300001_SM_10006detail6reduce18DeviceReduceKernelINS2_10policy_hubIdyN4cuda3std3__44plusIdEEE10Policy1000EN6thrust24THRUST_300001_SM_1000_NS18transform_iteratorI10pi_functorNSD_17counting_iteratorIlNSD_11use_defaultESH_SH_EESH_SH_EEyS9_dNS7_10__identityEEEvT0_PT3_T1_NS0_13GridEvenShareISO_EET2_T4_E12temp_storage+112];
	add.f64 	%fd181, %fd179, %fd180;
	ld.shared.f64 	%fd182, [_ZZN3cub18CUB_300001_SM_10006detail6reduce18DeviceReduceKernelINS2_10policy_hubIdyN4cuda3std3__44plusIdEEE10Policy1000EN6thrust24THRUST_300001_SM_1000_NS18transform_iteratorI10pi_functorNSD_17counting_iteratorIlNSD_11use_defaultESH_SH_EESH_SH_EEyS9_dNS7_10__identityEEEvT0_PT3_T1_NS0_13GridEvenShareISO_EET2_T4_E12temp_storage+120];
	add.f64 	%fd183, %fd181, %fd182;
	ld.shared.f64 	%fd184, [_ZZN3cub18CUB_300001_SM_10006detail6reduce18DeviceReduceKernelINS2_10policy_hubIdyN4cuda3std3__44plusIdEEE10Policy1000EN6thrust24THRUST_300001_SM_1000_NS18transform_iteratorI10pi_functorNSD_17counting_iteratorIlNSD_11use_defaultESH_SH_EESH_SH_EEyS9_dNS7_10__identityEEEvT0_PT3_T1_NS0_13GridEvenShareISO_EET2_T4_E12temp_storage+128];
	add.f64 	%fd185, %fd183, %fd184;
	ld.shared.f64 	%fd186, [_ZZN3cub18CUB_300001_SM_10006detail6reduce18DeviceReduceKernelINS2_10policy_hubIdyN4cuda3std3__44plusIdEEE10Policy1000EN6thrust24THRUST_300001_SM_1000_NS18transform_iteratorI10pi_functorNSD_17counting_iteratorIlNSD_11use_defaultESH_SH_EESH_SH_EEyS9_dNS7_10__identityEEEvT0_PT3_T1_NS0_13GridEvenShareISO_EET2_T4_E12temp_storage+136];
	add.f64 	%fd336, %fd185, %fd186;
$L__BB5_35:
	mov.u32 	%r248, %tid.x;
	setp.ne.s32 	%p55, %r248, 0;
	@%p55 bra 	$L__BB5_37;
	cvta.to.global.u64 	%rd89, %rd21;
	mul.wide.u32 	%rd90, %r2, 8;
	add.s64 	%rd91, %rd89, %rd90;
	st.global.f64 	[%rd91], %fd336;
$L__BB5_37:
	ret;

}
	// .globl	_ZN3cub18CUB_300001_SM_10006detail6reduce28DeviceReduceSingleTileKernelINS2_10policy_hubIdyN4cuda3std3__44plusIdEEE10Policy1000EPdSC_iS9_ddNS7_10__identityEEEvT0_T1_T2_T3_T4_T6_
.visible .entry _ZN3cub18CUB_300001_SM_10006detail6reduce28DeviceReduceSingleTileKernelINS2_10policy_hubIdyN4cuda3std3__44plusIdEEE10Policy1000EPdSC_iS9_ddNS7_10__identityEEEvT0_T1_T2_T3_T4_T6_(
	.param .u64 .ptr .align 1 _ZN3cub18CUB_300001_SM_10006detail6reduce28DeviceReduceSingleTileKernelINS2_10policy_hubIdyN4cuda3std3__44plusIdEEE10Policy1000EPdSC_iS9_ddNS7_10__identityEEEvT0_T1_T2_T3_T4_T6__param_0,
	.param .u64 .ptr .align 1 _ZN3cub18CUB_300001_SM_10006detail6reduce28DeviceReduceSingleTileKernelINS2_10policy_hubIdyN4cuda3std3__44plusIdEEE10Policy1000EPdSC_iS9_ddNS7_10__identityEEEvT0_T1_T2_T3_T4_T6__param_1,
	.param .u32 _ZN3cub18CUB_300001_SM_10006detail6reduce28DeviceReduceSingleTileKernelINS2_10policy_hubIdyN4cuda3std3__44plusIdEEE10Policy1000EPdSC_iS9_ddNS7_10__identityEEEvT0_T1_T2_T3_T4_T6__param_2,
	.param .align 1 .b8 _ZN3cub18CUB_300001_SM_10006detail6reduce28DeviceReduceSingleTileKernelINS2_10policy_hubIdyN4cuda3std3__44plusIdEEE10Policy1000EPdSC_iS9_ddNS7_10__identityEEEvT0_T1_T2_T3_T4_T6__param_3[1],
	.param .f64 _ZN3cub18CUB_300001_SM_10006detail6reduce28DeviceReduceSingleTileKernelINS2_10policy_hubIdyN4cuda3std3__44plusIdEEE10Policy1000EPdSC_iS9_ddNS7_10__identityEEEvT0_T1_T2_T3_T4_T6__param_4,
	.param .align 1 .b8 _ZN3cub18CUB_300001_SM_10006detail6reduce28DeviceReduceSingleTileKernelINS2_10policy_hubIdyN4cuda3std3__44plusIdEEE10Policy1000EPdSC_iS9_ddNS7_10__identityEEEvT0_T1_T2_T3_T4_T6__param_5[1]
)
.maxntid 512
.minnctapersm 1
{
	.reg .pred 	%p<58>;
	.reg .b32 	%r<238>;
	.reg .b64 	%rd<104>;
	.reg .b64 	%fd<232>;
	// demoted variable
	.shared .align 8 .b8 _ZZN3cub18CUB_300001_SM_10006detail6reduce28DeviceReduceSingleTileKernelINS2_10policy_hubIdyN4cuda3std3__44plusIdEEE10Policy1000EPdSC_iS9_ddNS7_10__identityEEEvT0_T1_T2_T3_T4_T6_E12temp_storage[152];
	ld.param.u64 	%rd8, [_ZN3cub18CUB_300001_SM_10006detail6reduce28DeviceReduceSingleTileKernelINS2_10policy_hubIdyN4cuda3std3__44plusIdEEE10Policy1000EPdSC_iS9_ddNS7_10__identityEEEvT0_T1_T2_T3_T4_T6__param_0];
	ld.param.u64 	%rd9, [_ZN3cub18CUB_300001_SM_10006detail6reduce28DeviceReduceSingleTileKernelINS2_10policy_hubIdyN4cuda3std3__44plusIdEEE10Policy1000EPdSC_iS9_ddNS7_10__identityEEEvT0_T1_T2_T3_T4_T6__param_1];
	ld.param.u32 	%r34, [_ZN3cub18CUB_300001_SM_10006detail6reduce28DeviceReduceSingleTileKernelINS2_10policy_hubIdyN4cuda3std3__44plusIdEEE10Policy1000EPdSC_iS9_ddNS7_10__identityEEEvT0_T1_T2_T3_T4_T6__param_2];
	ld.param.f64 	%fd30, [_ZN3cub18CUB_300001_SM_10006detail6reduce28DeviceReduceSingleTileKernelINS2_10policy_hubIdyN4cuda3std3__44plusIdEEE10Policy1000EPdSC_iS9_ddNS7_10__identityEEEvT0_T1_T2_T3_T4_T6__param_4];
	cvta.to.global.u64 	%rd1, %rd9;
	setp.ne.s32 	%p1, %r34, 0;
	@%p1 bra 	$L__BB6_3;
	mov.u32 	%r224, %tid.x;
	setp.ne.s32 	%p57, %r224, 0;
	@%p57 bra 	$L__BB6_39;
	st.global.f64 	[%rd1], %fd30;
	bra.uni 	$L__BB6_39;
$L__BB6_3:
	setp.gt.s32 	%p2, %r34, 3583;
	@%p2 bra 	$L__BB6_21;
	mov.u32 	%r1, %tid.x;
	setp.ge.s32 	%p19, %r1, %r34;
	mov.f64 	%fd223, 0d0000000000000000;
	mov.u32 	%r228, %r1;
	@%p19 bra 	$L__BB6_6;
	mul.wide.u32 	%rd69, %r1, 8;
	add.s64 	%rd68, %rd8, %rd69;
	// begin inline asm
	ld.global.nc.u64 %rd67, [%rd68];
	// end inline asm
	mov.b64 	%fd223, %rd67;
	add.s32 	%r228, %r1, 512;
$L__BB6_6:
	setp.ge.s32 	%p20, %r228, %r34;
	@%p20 bra 	$L__BB6_12;
	not.b32 	%r100, %r228;
	add.s32 	%r4, %r34, %r100;
	and.b32  	%r101, %r4, 1536;
	setp.eq.s32 	%p21, %r101, 1536;
	@%p21 bra 	$L__BB6_10;
	mul.wide.u32 	%rd70, %r228, 8;
	add.s64 	%rd102, %rd8, %rd70;
	shr.u32 	%r102, %r4, 9;
	add.s32 	%r103, %r102, 1;
	and.b32  	%r104, %r103, 3;
	neg.s32 	%r226, %r104;
$L__BB6_9:
	.pragma "nounroll";
	// begin inline asm
	ld.global.nc.u64 %rd71, [%rd102];
	// end inline asm
	mov.b64 	%fd109, %rd71;
	add.f64 	%fd223, %fd223, %fd109;
	add.s32 	%r228, %r228, 512;
	add.s64 	%rd102, %rd102, 4096;
	add.s32 	%r226, %r226, 1;
	setp.ne.s32 	%p22, %r226, 0;
	@%p22 bra 	$L__BB6_9;
$L__BB6_10:
	setp.lt.u32 	%p23, %r4, 1536;
	@%p23 bra 	$L__BB6_12;
$L__BB6_11:
	mul.wide.s32 	%rd81, %r228, 8;
	add.s64 	%rd74, %rd8, %rd81;
	// begin inline asm
	ld.global.nc.u64 %rd73, [%rd74];
	// end inline asm
	mov.b64 	%fd110, %rd73;
	add.f64 	%fd111, %fd223, %fd110;
	add.s64 	%rd76, %rd74, 4096;
	// begin inline asm
	ld.global.nc.u64 %rd75, [%rd76];
	// end inline asm
	mov.b64 	%fd112, %rd75;
	add.f64 	%fd113, %fd111, %fd112;
	add.s64 	%rd78, %rd74, 8192;
	// begin inline asm
	ld.global.nc.u64 %rd77, [%rd78];
	// end inline asm
	mov.b64 	%fd114, %rd77;
	add.f64 	%fd115, %fd113, %fd114;
	add.s64 	%rd80, %rd74, 12288;
	// begin inline asm
	ld.global.nc.u64 %rd79, [%rd80];
	// end inline asm
	mov.b64 	%fd116, %rd79;
	add.f64 	%fd223, %fd115, %fd116;
	add.s32 	%r228, %r228, 2048;
	setp.lt.s32 	%p24, %r228, %r34;
	@%p24 bra 	$L__BB6_11;
$L__BB6_12:
	setp.lt.s32 	%p25, %r34, 512;
	@%p25 bra 	$L__BB6_17;
	// begin inline asm
	mov.u32 %r168, %laneid;
	// end inline asm
	mov.b64 	%rd92, %fd223;
	mov.b64 	{%r170, %r175}, %rd92;
	mov.b32 	%r176, 1;
	mov.b32 	%r217, 31;
	mov.b32 	%r218, -1;
	// begin inline asm
	shfl.sync.down.b32 %r169, %r170, %r176, %r217, %r218;
	// end inline asm
	// begin inline asm
	shfl.sync.down.b32 %r174, %r175, %r176, %r217, %r218;
	// end inline asm
	mov.b64 	%rd93, {%r169, %r174};
	mov.b64 	%fd175, %rd93;
	setp.gt.s32 	%p49, %r168, 30;
	add.f64 	%fd176, %fd223, %fd175;
	selp.f64 	%fd177, %fd223, %fd176, %p49;
	mov.b64 	%rd94, %fd177;
	mov.b64 	{%r180, %r185}, %rd94;
	mov.b32 	%r186, 2;
	// begin inline asm
	shfl.sync.down.b32 %r179, %r180, %r186, %r217, %r218;
	// end inline asm
	// begin inline asm
	shfl.sync.down.b32 %r184, %r185, %r186, %r217, %r218;
	// end inline asm
	mov.b64 	%rd95, {%r179, %r184};
	mov.b64 	%fd178, %rd95;
	setp.gt.s32 	%p50, %r168, 29;
	add.f64 	%fd179, %fd177, %fd178;
	selp.f64 	%fd180, %fd177, %fd179, %p50;
	mov.b64 	%rd96, %fd180;
	mov.b64 	{%r190, %r195}, %rd96;
	mov.b32 	%r196, 4;
	// begin inline asm
	shfl.sync.down.b32 %r189, %r190, %r196, %r217, %r218;
	// end inline asm
	// begin inline asm
	shfl.sync.down.b32 %r194, %r195, %r196, %r217, %r218;
	// end inline asm
	mov.b64 	%rd97, {%r189, %r194};
	mov.b64 	%fd181, %rd97;
	setp.gt.s32 	%p51, %r168, 27;
	add.f64 	%fd182, %fd180, %fd181;
	selp.f64 	%fd183, %fd180, %fd182, %p51;
	mov.b64 	%rd98, %fd183;
	mov.b64 	{%r200, %r205}, %rd98;
	mov.b32 	%r206, 8;
	// begin inline asm
	shfl.sync.down.b32 %r199, %r200, %r206, %r217, %r218;
	// end inline asm
	// begin inline asm
	shfl.sync.down.b32 %r204, %r205, %r206, %r217, %r218;
	// end inline asm
	mov.b64 	%rd99, {%r199, %r204};
	mov.b64 	%fd184, %rd99;
	setp.gt.s32 	%p52, %r168, 23;
	add.f64 	%fd185, %fd183, %fd184;
	selp.f64 	%fd186, %fd183, %fd185, %p52;
	mov.b64 	%rd100, %fd186;
	mov.b64 	{%r210, %r215}, %rd100;
	mov.b32 	%r216, 16;
	// begin inline asm
	shfl.sync.down.b32 %r209, %r210, %r216, %r217, %r218;
	// end inline asm
	// begin inline asm
	shfl.sync.down.b32 %r214, %r215, %r216, %r217, %r218;
	// end inline asm
	mov.b64 	%rd101, {%r209, %r214};
	mov.b64 	%fd187, %rd101;
	setp.gt.s32 	%p53, %r168, 15;
	add.f64 	%fd10, %fd186, %fd187;
	selp.f64 	%fd231, %fd186, %fd10, %p53;
	setp.ne.s32 	%p54, %r168, 0;
	@%p54 bra 	$L__BB6_15;
	shr.u32 	%r219, %r1, 2;
	and.b32  	%r220, %r219, 248;
	mov.u32 	%r221, _ZZN3cub18CUB_300001_SM_10006detail6reduce28DeviceReduceSingleTileKernelINS2_10policy_hubIdyN4cuda3std3__44plusIdEEE10Policy1000EPdSC_iS9_ddNS7_10__identityEEEvT0_T1_T2_T3_T4_T6_E12temp_storage;
	add.s32 	%r222, %r221, %r220;
	st.shared.f64 	[%r222+16], %fd10;
$L__BB6_15:
	bar.sync 	0;
	setp.ne.s32 	%p55, %r1, 0;
	@%p55 bra 	$L__BB6_37;
	ld.shared.f64 	%fd188, [_ZZN3cub18CUB_300001_SM_10006detail6reduce28DeviceReduceSingleTileKernelINS2_10policy_hubIdyN4cuda3std3__44plusIdEEE10Policy1000EPdSC_iS9_ddNS7_10__identityEEEvT0_T1_T2_T3_T4_T6_E12temp_storage+24];
	add.f64 	%fd189, %fd231, %fd188;
	ld.shared.f64 	%fd190, [_ZZN3cub18CUB_300001_SM_10006detail6reduce28DeviceReduceSingleTileKernelINS2_10policy_hubIdyN4cuda3std3__44plusIdEEE10Policy1000EPdSC_iS9_ddNS7_10__identityEEEvT0_T1_T2_T3_T4_T6_E12temp_storage+32];
	add.f64 	%fd191, %fd189, %fd190;
	ld.shared.f64 	%fd192, [_ZZN3cub18CUB_300001_SM_10006detail6reduce28DeviceReduceSingleTileKernelINS2_10policy_hubIdyN4cuda3std3__44plusIdEEE10Policy1000EPdSC_iS9_ddNS7_10__identityEEEvT0_T1_T2_T3_T4_T6_E12temp_storage+40];
	add.f64 	%fd193, %fd191, %fd192;
	ld.shared.f64 	%fd194, [_ZZN3cub18CUB_300001_SM_10006detail6reduce28DeviceReduceSingleTileKernelINS2_10policy_hubIdyN4cuda3std3__44plusIdEEE10Policy1000EPdSC_iS9_ddNS7_10__identityEEEvT0_T1_T2_T3_T4_T6_E12temp_storage+48];
	add.f64 	%fd195, %fd193, %fd194;
	ld.shared.f64 	%fd196, [_ZZN3cub18CUB_300001_SM_10006detail6reduce28DeviceReduceSingleTileKernelINS2_10policy_hubIdyN4cuda3std3__44plusIdEEE10Policy1000EPdSC_iS9_ddNS7_10__identityEEEvT0_T1_T2_T3_T4_T6_E12temp_storage+56];
	add.f64 	%fd197, %fd195, %fd196;
	ld.shared.f64 	%fd198, [_ZZN3cub18CUB_300001_SM_10006detail6reduce28DeviceReduceSingleTileKernelINS2_10policy_hubIdyN4cuda3std3__44plusIdEEE10Policy1000EPdSC_iS9_ddNS7_10__identityEEEvT0_T1_T2_T3_T4_T6_E12temp_storage+64];
	add.f64 	%fd199, %fd197, %fd198;
	ld.shared.f64 	%fd200, [_ZZN3cub18CUB_300001_SM_10006detail6reduce28DeviceReduceSingleTileKernelINS2_10policy_hubIdyN4cuda3std3__44plusIdEEE10Policy1000EPdSC_iS9_ddNS7_10__identityEEEvT0_T1_T2_T3_T4_T6_E12temp_storage+72];
	add.f64 	%fd201, %fd199, %fd200;
	ld.shared.f64 	%fd202, [_ZZN3cub18CUB_300001_SM_10006detail6reduce28DeviceReduceSingleTileKernelINS2_10policy_hubIdyN4cuda3std3__44plusIdEEE10Policy1000EPdSC_iS9_ddNS7_10__identityEEEvT0_T1_T2_T3_T4_T6_E12temp_storage+80];
	add.f64 	%fd203, %fd201, %fd202;
	ld.shared.f64 	%fd204, [_ZZN3cub18CUB_300001_SM_10006detail6reduce28DeviceReduceSingleTileKernelINS2_10policy_hubIdyN4cuda3std3__44plusIdEEE10Policy1000EPdSC_iS9_ddNS7_10__identityEEEvT0_T1_T2_T3_T4_T6_E12temp_storage+88];
	add.f64 	%fd205, %fd203, %fd204;
	ld.shared.f64 	%fd206, [_ZZN3cub18CUB_300001_SM_10006detail6reduce28DeviceReduceSingleTileKernelINS2_10policy_hubIdyN4cuda3std3__44plusIdEEE10Policy1000EPdSC_iS9_ddNS7_10__identityEEEvT0_T1_T2_T3_T4_T6_E12temp_storage+96];
	add.f64 	%fd207, %fd205, %fd206;
	ld.shared.f64 	%fd208, [_ZZN3cub18CUB_300001_SM_10006detail6reduce28DeviceReduceSingleTileKernelINS2_10policy_hubIdyN4cuda3std3__44plusIdEEE10Policy1000EPdSC_iS9_ddNS7_10__identityEEEvT0_T1_T2_T3_T4_T6_E12temp_storage+104];
	add.f64 	%fd209, %fd207, %fd208;
	ld.shared.f64 	%fd210, [_ZZN3cub18CUB_300001_SM_10006detail6reduce28DeviceReduceSingleTileKernelINS2_10policy_hubIdyN4cuda3std3__44plusIdEEE10Policy1000EPdSC_iS9_ddNS7_10__identityEEEvT0_T1_T2_T3_T4_T6_E12temp_storage+112];
	add.f64 	%fd211, %fd209, %fd210;
	ld.shared.f64 	%fd212, [_ZZN3cub18CUB_300001_SM_10006detail6reduce28DeviceReduceSingleTileKernelINS2_10policy_hubIdyN4cuda3std3__44plusIdEEE10Policy1000EPdSC_iS9_ddNS7_10__identityEEEvT0_T1_T2_T3_T4_T6_E12temp_storage+120];
	add.f64 	%fd213, %fd211, %fd212;
	ld.shared.f64 	%fd214, [_ZZN3cub18CUB_300001_SM_10006detail6reduce28DeviceReduceSingleTileKernelINS2_10policy_hubIdyN4cuda3std3__44plusIdEEE10Policy1000EPdSC_iS9_ddNS7_10__identityEEEvT0_T1_T2_T3_T4_T6_E12temp_storage+128];
	add.f64 	%fd215, %fd213, %fd214;
	ld.shared.f64 	%fd216, [_ZZN3cub18CUB_300001_SM_10006detail6reduce28DeviceReduceSingleTileKernelINS2_10policy_hubIdyN4cuda3std3__44plusIdEEE10Policy1000EPdSC_iS9_ddNS7_10__identityEEEvT0_T1_T2_T3_T4_T6_E12temp_storage+136];
	add.f64 	%fd231, %fd215, %fd216;
	bra.uni 	$L__BB6_37;
$L__BB6_17:
	// begin inline asm
	mov.u32 %r105, %laneid;
	// end inline asm
	and.b32  	%r156, %r1, 992;
	add.s32 	%r157, %r156, 32;
	setp.gt.s32 	%p26, %r157, %r34;
	not.b32 	%r158, %r156;
	add.s32 	%r159, %r34, %r158;
	selp.b32 	%r154, %r159, 31, %p26;
	mov.b64 	%rd82, %fd223;
	mov.b64 	{%r107, %r112}, %rd82;
	mov.b32 	%r113, 1;
	mov.b32 	%r155, -1;
	// begin inline asm
	shfl.sync.down.b32 %r106, %r107, %r113, %r154, %r155;
	// end inline asm
	// begin inline asm
	shfl.sync.down.b32 %r111, %r112, %r113, %r154, %r155;
	// end inline asm
	mov.b64 	%rd83, {%r106, %r111};
	mov.b64 	%fd117, %rd83;
	setp.lt.s32 	%p27, %r105, %r154;
	add.f64 	%fd118, %fd223, %fd117;
	selp.f64 	%fd119, %fd118, %fd223, %p27;
	mov.b64 	%rd84, %fd119;
	mov.b64 	{%r117, %r122}, %rd84;
	mov.b32 	%r123, 2;
	// begin inline asm
	shfl.sync.down.b32 %r116, %r117, %r123, %r154, %r155;
	// end inline asm
	// begin inline asm
	shfl.sync.down.b32 %r121, %r122, %r123, %r154, %r155;
	// end inline asm
	mov.b64 	%rd85, {%r116, %r121};
	mov.b64 	%fd120, %rd85;
	add.s32 	%r160, %r105, 2;
	setp.gt.s32 	%p28, %r160, %r154;
	add.f64 	%fd121, %fd119, %fd120;
	selp.f64 	%fd122, %fd119, %fd121, %p28;
	mov.b64 	%rd86, %fd122;
	mov.b64 	{%r127, %r132}, %rd86;
	mov.b32 	%r133, 4;
	// begin inline asm
	shfl.sync.down.b32 %r126, %r127, %r133, %r154, %r155;
	// end inline asm
	// begin inline asm
	shfl.sync.down.b32 %r131, %r132, %r133, %r154, %r155;
	// end inline asm
	mov.b64 	%rd87, {%r126, %r131};
	mov.b64 	%fd123, %rd87;
	add.s32 	%r161, %r105, 4;
	setp.gt.s32 	%p29, %r161, %r154;
	add.f64 	%fd124, %fd122, %fd123;
	selp.f64 	%fd125, %fd122, %fd124, %p29;
	mov.b64 	%rd88, %fd125;
	mov.b64 	{%r137, %r142}, %rd88;
	mov.b32 	%r143, 8;
	// begin inline asm
	shfl.sync.down.b32 %r136, %r137, %r143, %r154, %r155;
	// end inline asm
	// begin inline asm
	shfl.sync.down.b32 %r141, %r142, %r143, %r154, %r155;
	// end inline asm
	mov.b64 	%rd89, {%r136, %r141};
	mov.b64 	%fd126, %rd89;
	add.s32 	%r162, %r105, 8;
	setp.gt.s32 	%p30, %r162, %r154;
	add.f64 	%fd127, %fd125, %fd126;
	selp.f64 	%fd128, %fd125, %fd127, %p30;
	mov.b64 	%rd90, %fd128;
	mov.b64 	{%r147, %r152}, %rd90;
	mov.b32 	%r153, 16;
	// begin inline asm
	shfl.sync.down.b32 %r146, %r147, %r153, %r154, %r155;
	// end inline asm
	// begin inline asm
	shfl.sync.down.b32 %r151, %r152, %r153, %r154, %r155;
	// end inline asm
	mov.b64 	%rd91, {%r146, %r151};
	mov.b64 	%fd129, %rd91;
	add.s32 	%r163, %r105, 16;
	setp.gt.s32 	%p31, %r163, %r154;
	add.f64 	%fd130, %fd128, %fd129;
	selp.f64 	%fd231, %fd128, %fd130, %p31;
	setp.ne.s32 	%p32, %r105, 0;
	@%p32 bra 	$L__BB6_19;
	shr.u32 	%r164, %r1, 2;
	and.b32  	%r165, %r164, 248;
	mov.u32 	%r166, _ZZN3cub18CUB_300001_SM_10006detail6reduce28DeviceReduceSingleTileKernelINS2_10policy_hubIdyN4cuda3std3__44plusIdEEE10Policy1000EPdSC_iS9_ddNS7_10__identityEEEvT0_T1_T2_T3_T4_T6_E12temp_storage;
	add.s32 	%r167, %r166, %r165;
	st.shared.f64 	[%r167+16], %fd231;
$L__BB6_19:
	bar.sync 	0;
	setp.ne.s32 	%p33, %r1, 0;
	@%p33 bra 	$L__BB6_37;
	setp.gt.s32 	%p34, %r34, 32;
	ld.shared.f64 	%fd131, [_ZZN3cub18CUB_300001_SM_10006detail6reduce28DeviceReduceSingleTileKernelINS2_10policy_hubIdyN4cuda3std3__44plusIdEEE10Policy1000EPdSC_iS9_ddNS7_10__identityEEEvT0_T1_T2_T3_T4_T6_E12temp_storage+24];
	add.f64 	%fd132, %fd231, %fd131;
	selp.f64 	%fd133, %fd132, %fd231, %p34;
	setp.gt.s32 	%p35, %r34, 64;
	ld.shared.f64 	%fd134, [_ZZN3cub18CUB_300001_SM_10006detail6reduce28DeviceReduceSingleTileKernelINS2_10policy_hubIdyN4cuda3std3__44plusIdEEE10Policy1000EPdSC_iS9_ddNS7_10__identityEEEvT0_T1_T2_T3_T4_T6_E12temp_storage+32];
	add.f64 	%fd135, %fd134, %fd133;
	selp.f64 	%fd136, %fd135, %fd133, %p35;
	setp.gt.s32 	%p36, %r34, 96;
	ld.shared.f64 	%fd137, [_ZZN3cub18CUB_300001_SM_10006detail6reduce28DeviceReduceSingleTileKernelINS2_10policy_hubIdyN4cuda3std3__44plusIdEEE10Policy1000EPdSC_iS9_ddNS7_10__identityEEEvT0_T1_T2_T3_T4_T6_E12temp_storage+40];
	add.f64 	%fd138, %fd137, %fd136;
	selp.f64 	%fd139, %fd138, %fd136, %p36;
	setp.gt.s32 	%p37, %r34, 128;
	ld.shared.f64 	%fd140, [_ZZN3cub18CUB_300001_SM_10006detail6reduce28DeviceReduceSingleTileKernelINS2_10policy_hubIdyN4cuda3std3__44plusIdEEE10Policy1000EPdSC_iS9_ddNS7_10__identityEEEvT0_T1_T2_T3_T4_T6_E12temp_storage+48];
	add.f64 	%fd141, %fd140, %fd139;
	selp.f64 	%fd142, %fd141, %fd139, %p37;
	setp.gt.s32 	%p38, %r34, 160;
	ld.shared.f64 	%fd143, [_ZZN3cub18CUB_300001_SM_10006detail6reduce28DeviceReduceSingleTileKernelINS2_10policy_hubIdyN4cuda3std3__44plusIdEEE10Policy1000EPdSC_iS9_ddNS7_10__identityEEEvT0_T1_T2_T3_T4_T6_E12temp_storage+56];
	add.f64 	%fd144, %fd143, %fd142;
	selp.f64 	%fd145, %fd144, %fd142, %p38;
	setp.gt.s32 	%p39, %r34, 192;
	ld.shared.f64 	%fd146, [_ZZN3cub18CUB_300001_SM_10006detail6reduce28DeviceReduceSingleTileKernelINS2_10policy_hubIdyN4cuda3std3__44plusIdEEE10Policy1000EPdSC_iS9_ddNS7_10__identityEEEvT0_T1_T2_T3_T4_T6_E12temp_storage+64];
	add.f64 	%fd147, %fd146, %fd145;
	selp.f64 	%fd148, %fd147, %fd145, %p39;
	setp.gt.s32 	%p40, %r34, 224;
	ld.shared.f64 	%fd149, [_ZZN3cub18CUB_300001_SM_10006detail6reduce28DeviceReduceSingleTileKernelINS2_10policy_hubIdyN4cuda3std3__44plusIdEEE10Policy1000EPdSC_iS9_ddNS7_10__identityEEEvT0_T1_T2_T3_T4_T6_E12temp_storage+72];
	add.f64 	%fd150, %fd149, %fd148;
	selp.f64 	%fd151, %fd150, %fd148, %p40;
	setp.gt.s32 	%p41, %r34, 256;
	ld.shared.f64 	%fd152, [_ZZN3cub18CUB_300001_SM_10006detail6reduce28DeviceReduceSingleTileKernelINS2_10policy_hubIdyN4cuda3std3__44plusIdEEE10Policy1000EPdSC_iS9_ddNS7_10__identityEEEvT0_T1_T2_T3_T4_T6_E12temp_storage+80];
	add.f64 	%fd153, %fd152, %fd151;
	selp.f64 	%fd154, %fd153, %fd151, %p41;
	setp.gt.s32 	%p42, %r34, 288;
	ld.shared.f64 	%fd155, [_ZZN3cub18CUB_300001_SM_10006detail6reduce28DeviceReduceSingleTileKernelINS2_10policy_hubIdyN4cuda3std3__44plusIdEEE10Policy1000EPdSC_iS9_ddNS7_10__identityEEEvT0_T1_T2_T3_T4_T6_E12temp_storage+88];
	add.f64 	%fd156, %fd155, %fd154;
	selp.f64 	%fd157, %fd156, %fd154, %p42;
	setp.gt.s32 	%p43, %r34, 320;
	ld.shared.f64 	%fd158, [_ZZN3cub18CUB_300001_SM_10006detail6reduce28DeviceReduceSingleTileKernelINS2_10policy_hubIdyN4cuda3std3__44plusIdEEE10Policy1000EPdSC_iS9_ddNS7_10__identityEEEvT0_T1_T2_T3_T4_T6_E12temp_storage+96];
	add.f64 	%fd159, %fd158, %fd157;
	selp.f64 	%fd160, %fd159, %fd157, %p43;
	setp.gt.s32 	%p44, %r34, 352;
	ld.shared.f64 	%fd161, [_ZZN3cub18CUB_300001_SM_10006detail6reduce28DeviceReduceSingleTileKernelINS2_10policy_hubIdyN4cuda3std3__44plusIdEEE10Policy1000EPdSC_iS9_ddNS7_10__identityEEEvT0_T1_T2_T3_T4_T6_E12temp_storage+104];
	add.f64 	%fd162, %fd161, %fd160;
	selp.f64 	%fd163, %fd162, %fd160, %p44;
	setp.gt.s32 	%p45, %r34, 384;
	ld.shared.f64 	%fd164, [_ZZN3cub18CUB_300001_SM_10006detail6reduce28DeviceReduceSingleTileKernelINS2_10policy_hubIdyN4cuda3std3__44plusIdEEE10Policy1000EPdSC_iS9_ddNS7_10__identityEEEvT0_T1_T2_T3_T4_T6_E12temp_storage+112];
	add.f64 	%fd165, %fd164, %fd163;
	selp.f64 	%fd166, %fd165, %fd163, %p45;
	setp.gt.s32 	%p46, %r34, 416;
	ld.shared.f64 	%fd167, [_ZZN3cub18CUB_300001_SM_10006detail6reduce28DeviceReduceSingleTileKernelINS2_10policy_hubIdyN4cuda3std3__44plusIdEEE10Policy1000EPdSC_iS9_ddNS7_10__identityEEEvT0_T1_T2_T3_T4_T6_E12temp_storage+120];
	add.f64 	%fd168, %fd167, %fd166;
	selp.f64 	%fd169, %fd168, %fd166, %p46;
	setp.gt.s32 	%p47, %r34, 448;
	ld.shared.f64 	%fd170, [_ZZN3cub18CUB_300001_SM_10006detail6reduce28DeviceReduceSingleTileKernelINS2_10policy_hubIdyN4cuda3std3__44plusIdEEE10Policy1000EPdSC_iS9_ddNS7_10__identityEEEvT0_T1_T2_T3_T4_T6_E12temp_storage+128];
	add.f64 	%fd171, %fd170, %fd169;
	selp.f64 	%fd172, %fd171, %fd169, %p47;
	setp.gt.s32 	%p48, %r34, 480;
	ld.shared.f64 	%fd173, [_ZZN3cub18CUB_300001_SM_10006detail6reduce28DeviceReduceSingleTileKernelINS2_10policy_hubIdyN4cuda3std3__44plusIdEEE10Policy1000EPdSC_iS9_ddNS7_10__identityEEEvT0_T1_T2_T3_T4_T6_E12temp_storage+136];
	add.f64 	%fd174, %fd173, %fd172;
	selp.f64 	%fd231, %fd174, %fd172, %p48;
	bra.uni 	$L__BB6_37;
$L__BB6_21:
	mov.u32 	%r13, %tid.x;
	mul.wide.u32 	%rd24, %r13, 8;
	add.s64 	%rd11, %rd8, %rd24;
	// begin inline asm
	ld.global.nc.u64 %rd10, [%rd11];
	// end inline asm
	mov.b64 	%fd31, %rd10;
	add.s64 	%rd13, %rd11, 4096;
	// begin inline asm
	ld.global.nc.u64 %rd12, [%rd13];
	// end inline asm
	mov.b64 	%fd32, %rd12;
	add.s64 	%rd15, %rd11, 8192;
	// begin inline asm
	ld.global.nc.u64 %rd14, [%rd15];
	// end inline asm
	mov.b64 	%fd33, %rd14;
	add.s64 	%rd17, %rd11, 12288;
	// begin inline asm
	ld.global.nc.u64 %rd16, [%rd17];
	// end inline asm
	mov.b64 	%fd34, %rd16;
	add.s64 	%rd19, %rd11, 16384;
	// begin inline asm
	ld.global.nc.u64 %rd18, [%rd19];
	// end inline asm
	mov.b64 	%fd35, %rd18;
	add.s64 	%rd21, %rd11, 20480;
	// begin inline asm
	ld.global.nc.u64 %rd20, [%rd21];
	// end inline asm
	mov.b64 	%fd36, %rd20;
	add.s64 	%rd23, %rd11, 24576;
	// begin inline asm
	ld.global.nc.u64 %rd22, [%rd23];
	// end inline asm
	mov.b64 	%fd37, %rd22;
	add.f64 	%fd38, %fd31, %fd32;
	add.f64 	%fd39, %fd38, %fd33;
	add.f64 	%fd40, %fd39, %fd34;
	add.f64 	%fd41, %fd40, %fd35;
	add.f64 	%fd42, %fd41, %fd36;
	add.f64 	%fd230, %fd42, %fd37;
	setp.lt.u32 	%p3, %r34, 7168;
	mov.b32 	%r231, 3584;
	@%p3 bra 	$L__BB6_25;
	add.s32 	%r14, %r34, -3584;
	mov.b32 	%r231, 3584;
$L__BB6_23:
	add.s32 	%r37, %r231, %r13;
	mul.wide.u32 	%rd39, %r37, 8;
	add.s64 	%rd26, %rd8, %rd39;
	// begin inline asm
	ld.global.nc.u64 %rd25, [%rd26];
	// end inline asm
	mov.b64 	%fd43, %rd25;
	add.s64 	%rd28, %rd26, 4096;
	// begin inline asm
	ld.global.nc.u64 %rd27, [%rd28];
	// end inline asm
	mov.b64 	%fd44, %rd27;
	add.s64 	%rd30, %rd26, 8192;
	// begin inline asm
	ld.global.nc.u64 %rd29, [%rd30];
	// end inline asm
	mov.b64 	%fd45, %rd29;
	add.s64 	%rd32, %rd26, 12288;
	// begin inline asm
	ld.global.nc.u64 %rd31, [%rd32];
	// end inline asm
	mov.b64 	%fd46, %rd31;
	add.s64 	%rd34, %rd26, 16384;
	// begin inline asm
	ld.global.nc.u64 %rd33, [%rd34];
	// end inline asm
	mov.b64 	%fd47, %rd33;
	add.s64 	%rd36, %rd26, 20480;
	// begin inline asm
	ld.global.nc.u64 %rd35, [%rd36];
	// end inline asm
	mov.b64 	%fd48, %rd35;
	add.s64 	%rd38, %rd26, 24576;
	// begin inline asm
	ld.global.nc.u64 %rd37, [%rd38];
	// end inline asm
	mov.b64 	%fd49, %rd37;
	add.f64 	%fd50, %fd230, %fd43;
	add.f64 	%fd51, %fd50, %fd44;
	add.f64 	%fd52, %fd51, %fd45;
	add.f64 	%fd53, %fd52, %fd46;
	add.f64 	%fd54, %fd53, %fd47;
	add.f64 	%fd55, %fd54, %fd48;
	add.f64 	%fd230, %fd55, %fd49;
	sub.s32 	%r38, %r34, %r231;
	setp.lt.s32 	%p4, %r38, 3584;
	@%p4 bra 	$L__BB6_33;
	add.s32 	%r231, %r231, 3584;
	setp.le.s32 	%p5, %r231, %r14;
	@%p5 bra 	$L__BB6_23;
$L__BB6_25:
	setp.le.s32 	%p6, %r34, %r231;
	@%p6 bra 	$L__BB6_33;
	sub.s32 	%r18, %r34, %r231;
	setp.ge.s32 	%p7, %r13, %r18;
	@%p7 bra 	$L__BB6_33;
	not.b32 	%r39, %r13;
	add.s32 	%r40, %r34, %r39;
	sub.s32 	%r19, %r40, %r231;
	and.b32  	%r41, %r19, 1536;
	setp.eq.s32 	%p8, %r41, 1536;
	mov.u32 	%r235, %r13;
	@%p8 bra 	$L__BB6_30;
	add.s32 	%r233, %r13, %r231;
	shr.u32 	%r42, %r19, 9;
	add.s32 	%r43, %r42, 1;
	and.b32  	%r44, %r43, 3;
	neg.s32 	%r232, %r44;
	mov.u32 	%r235, %r13;
$L__BB6_29:
	.pragma "nounroll";
	mul.wide.u32 	%rd42, %r233, 8;
	add.s64 	%rd41, %rd8, %rd42;
	// begin inline asm
	ld.global.nc.u64 %rd40, [%rd41];
	// end inline asm
	mov.b64 	%fd57, %rd40;
	add.f64 	%fd230, %fd230, %fd57;
	add.s32 	%r235, %r235, 512;
	add.s32 	%r233, %r233, 512;
	add.s32 	%r232, %r232, 1;
	setp.ne.s32 	%p9, %r232, 0;
	@%p9 bra 	$L__BB6_29;
$L__BB6_30:
	setp.lt.u32 	%p10, %r19, 1536;
	@%p10 bra 	$L__BB6_33;
	cvt.u64.u32 	%rd43, %r235;
	cvt.u64.u32 	%rd44, %r231;
	add.s64 	%rd45, %rd43, %rd44;
	shl.b64 	%rd46, %rd45, 3;
	add.s64 	%rd47, %rd46, %rd8;
	add.s64 	%rd103, %rd47, 8192;
	add.s32 	%r236, %r235, %r231;
$L__BB6_32:
	mul.wide.u32 	%rd56, %r236, 8;
	add.s64 	%rd49, %rd8, %rd56;
	// begin inline asm
	ld.global.nc.u64 %rd48, [%rd49];
	// end inline asm
	mov.b64 	%fd58, %rd48;
	add.f64 	%fd59, %fd230, %fd58;
	add.s64 	%rd51, %rd103, -4096;
	// begin inline asm
	ld.global.nc.u64 %rd50, [%rd51];
	// end inline asm
	mov.b64 	%fd60, %rd50;
	add.f64 	%fd61, %fd59, %fd60;
	// begin inline asm
	ld.global.nc.u64 %rd52, [%rd103];
	// end inline asm
	mov.b64 	%fd62, %rd52;
	add.f64 	%fd63, %fd61, %fd62;
	add.s64 	%rd55, %rd103, 4096;
	// begin inline asm
	ld.global.nc.u64 %rd54, [%rd55];
	// end inline asm
	mov.b64 	%fd64, %rd54;
	add.f64 	%fd230, %fd63, %fd64;
	add.s32 	%r235, %r235, 2048;
	add.s64 	%rd103, %rd103, 16384;
	add.s32 	%r236, %r236, 2048;
	setp.lt.s32 	%p11, %r235, %r18;
	@%p11 bra 	$L__BB6_32;
$L__BB6_33:
	// begin inline asm
	mov.u32 %r45, %laneid;
	// end inline asm
	mov.b64 	%rd57, %fd230;
	mov.b64 	{%r47, %r52}, %rd57;
	mov.b32 	%r53, 1;
	mov.b32 	%r94, 31;
	mov.b32 	%r95, -1;
	// begin inline asm
	shfl.sync.down.b32 %r46, %r47, %r53, %r94, %r95;
	// end inline asm
	// begin inline asm
	shfl.sync.down.b32 %r51, %r52, %r53, %r94, %r95;
	// end inline asm
	mov.b64 	%rd58, {%r46, %r51};
	mov.b64 	%fd65, %rd58;
	setp.gt.s32 	%p12, %r45, 30;
	add.f64 	%fd66, %fd230, %fd65;
	selp.f64 	%fd67, %fd230, %fd66, %p12;
	mov.b64 	%rd59, %fd67;
	mov.b64 	{%r57, %r62}, %rd59;
	mov.b32 	%r63, 2;
	// begin inline asm
	shfl.sync.down.b32 %r56, %r57, %r63, %r94, %r95;
	// end inline asm
	// begin inline asm
	shfl.sync.down.b32 %r61, %r62, %r63, %r94, %r95;
	// end inline asm
	mov.b64 	%rd60, {%r56, %r61};
	mov.b64 	%fd68, %rd60;
	setp.gt.s32 	%p13, %r45, 29;
	add.f64 	%fd69, %fd67, %fd68;
	selp.f64 	%fd70, %fd67, %fd69, %p13;
	mov.b64 	%rd61, %fd70;
	mov.b64 	{%r67, %r72}, %rd61;
	mov.b32 	%r73, 4;
	// begin inline asm
	shfl.sync.down.b32 %r66, %r67, %r73, %r94, %r95;
	// end inline asm
	// begin inline asm
	shfl.sync.down.b32 %r71, %r72, %r73, %r94, %r95;
	// end inline asm
	mov.b64 	%rd62, {%r66, %r71};
	mov.b64 	%fd71, %rd62;
	setp.gt.s32 	%p14, %r45, 27;
	add.f64 	%fd72, %fd70, %fd71;
	selp.f64 	%fd73, %fd70, %fd72, %p14;
	mov.b64 	%rd63, %fd73;
	mov.b64 	{%r77, %r82}, %rd63;
	mov.b32 	%r83, 8;
	// begin inline asm
	shfl.sync.down.b32 %r76, %r77, %r83, %r94, %r95;
	// end inline asm
	// begin inline asm
	shfl.sync.down.b32 %r81, %r82, %r83, %r94, %r95;
	// end inline asm
	mov.b64 	%rd64, {%r76, %r81};
	mov.b64 	%fd74, %rd64;
	setp.gt.s32 	%p15, %r45, 23;
	add.f64 	%fd75, %fd73, %fd74;
	selp.f64 	%fd76, %fd73, %fd75, %p15;
	mov.b64 	%rd65, %fd76;
	mov.b64 	{%r87, %r92}, %rd65;
	mov.b32 	%r93, 16;
	// begin inline asm
	shfl.sync.down.b32 %r86, %r87, %r93, %r94, %r95;
	// end inline asm
	// begin inline asm
	shfl.sync.down.b32 %r91, %r92, %r93, %r94, %r95;
	// end inline asm
	mov.b64 	%rd66, {%r86, %r91};
	mov.b64 	%fd77, %rd66;
	setp.gt.s32 	%p16, %r45, 15;
	add.f64 	%fd26, %fd76, %fd77;
	selp.f64 	%fd231, %fd76, %fd26, %p16;
	setp.ne.s32 	%p17, %r45, 0;
	@%p17 bra 	$L__BB6_35;
	shr.u32 	%r96, %r13, 2;
	and.b32  	%r97, %r96, 248;
	mov.u32 	%r98, _ZZN3cub18CUB_300001_SM_10006detail6reduce28DeviceReduceSingleTileKernelINS2_10policy_hubIdyN4cuda3std3__44plusIdEEE10Policy1000EPdSC_iS9_ddNS7_10__identityEEEvT0_T1_T2_T3_T4_T6_E12temp_storage;
	add.s32 	%r99, %r98, %r97;
	st.shared.f64 	[%r99+16], %fd26;
$L__BB6_35:
	bar.sync 	0;
	setp.ne.s32 	%p18, %r13, 0;
	@%p18 bra 	$L__BB6_37;
	ld.shared.f64 	%fd78, [_ZZN3cub18CUB_300001_SM_10006detail6reduce28DeviceReduceSingleTileKernelINS2_10policy_hubIdyN4cuda3std3__44plusIdEEE10Policy1000EPdSC_iS9_ddNS7_10__identityEEEvT0_T1_T2_T3_T4_T6_E12temp_storage+24];
	add.f64 	%fd79, %fd231, %fd78;
	ld.shared.f64 	%fd80, [_ZZN3cub18CUB_300001_SM_10006detail6reduce28DeviceReduceSingleTileKernelINS2_10policy_hubIdyN4cuda3std3__44plusIdEEE10Policy1000EPdSC_iS9_ddNS7_10__identityEEEvT0_T1_T2_T3_T4_T6_E12temp_storage+32];
	add.f64 	%fd81, %fd79, %fd80;
	ld.shared.f64 	%fd82, [_ZZN3cub18CUB_300001_SM_10006detail6reduce28DeviceReduceSingleTileKernelINS2_10policy_hubIdyN4cuda3std3__44plusIdEEE10Policy1000EPdSC_iS9_ddNS7_10__identityEEEvT0_T1_T2_T3_T4_T6_E12temp_storage+40];
	add.f64 	%fd83, %fd81, %fd82;
	ld.shared.f64 	%fd84, [_ZZN3cub18CUB_300001_SM_10006detail6reduce28DeviceReduceSingleTileKernelINS2_10policy_hubIdyN4cuda3std3__44plusIdEEE10Policy1000EPdSC_iS9_ddNS7_10__identityEEEvT0_T1_T2_T3_T4_T6_E12temp_storage+48];
	add.f64 	%fd85, %fd83, %fd84;
	ld.shared.f64 	%fd86, [_ZZN3cub18CUB_300001_SM_10006detail6reduce28DeviceReduceSingleTileKernelINS2_10policy_hubIdyN4cuda3std3__44plusIdEEE10Policy1000EPdSC_iS9_ddNS7_10__identityEEEvT0_T1_T2_T3_T4_T6_E12temp_storage+56];
	add.f64 	%fd87, %fd85, %fd86;
	ld.shared.f64 	%fd88, [_ZZN3cub18CUB_300001_SM_10006detail6reduce28DeviceReduceSingleTileKernelINS2_10policy_hubIdyN4cuda3std3__44plusIdEEE10Policy1000EPdSC_iS9_ddNS7_10__identityEEEvT0_T1_T2_T3_T4_T6_E12temp_storage+64];
	add.f64 	%fd89, %fd87, %fd88;
	ld.shared.f64 	%fd90, [_ZZN3cub18CUB_300001_SM_10006detail6reduce28DeviceReduceSingleTileKernelINS2_10policy_hubIdyN4cuda3std3__44plusIdEEE10Policy1000EPdSC_iS9_ddNS7_10__identityEEEvT0_T1_T2_T3_T4_T6_E12temp_storage+72];
	add.f64 	%fd91, %fd89, %fd90;
	ld.shared.f64 	%fd92, [_ZZN3cub18CUB_300001_SM_10006detail6reduce28DeviceReduceSingleTileKernelINS2_10policy_hubIdyN4cuda3std3__44plusIdEEE10Policy1000EPdSC_iS9_ddNS7_10__identityEEEvT0_T1_T2_T3_T4_T6_E12temp_storage+80];
	add.f64 	%fd93, %fd91, %fd92;
	ld.shared.f64 	%fd94, [_ZZN3cub18CUB_300001_SM_10006detail6reduce28DeviceReduceSingleTileKernelINS2_10policy_hubIdyN4cuda3std3__44plusIdEEE10Policy1000EPdSC_iS9_ddNS7_10__identityEEEvT0_T1_T2_T3_T4_T6_E12temp_storage+88];
	add.f64 	%fd95, %fd93, %fd94;
	ld.shared.f64 	%fd96, [_ZZN3cub18CUB_300001_SM_10006detail6reduce28DeviceReduceSingleTileKernelINS2_10policy_hubIdyN4cuda3std3__44plusIdEEE10Policy1000EPdSC_iS9_ddNS7_10__identityEEEvT0_T1_T2_T3_T4_T6_E12temp_storage+96];
	add.f64 	%fd97, %fd95, %fd96;
	ld.shared.f64 	%fd98, [_ZZN3cub18CUB_300001_SM_10006detail6reduce28DeviceReduceSingleTileKernelINS2_10policy_hubIdyN4cuda3std3__44plusIdEEE10Policy1000EPdSC_iS9_ddNS7_10__identityEEEvT0_T1_T2_T3_T4_T6_E12temp_storage+104];
	add.f64 	%fd99, %fd97, %fd98;
	ld.shared.f64 	%fd100, [_ZZN3cub18CUB_300001_SM_10006detail6reduce28DeviceReduceSingleTileKernelINS2_10policy_hubIdyN4cuda3std3__44plusIdEEE10Policy1000EPdSC_iS9_ddNS7_10__identityEEEvT0_T1_T2_T3_T4_T6_E12temp_storage+112];
	add.f64 	%fd101, %fd99, %fd100;
	ld.shared.f64 	%fd102, [_ZZN3cub18CUB_300001_SM_10006detail6reduce28DeviceReduceSingleTileKernelINS2_10policy_hubIdyN4cuda3std3__44plusIdEEE10Policy1000EPdSC_iS9_ddNS7_10__identityEEEvT0_T1_T2_T3_T4_T6_E12temp_storage+120];
	add.f64 	%fd103, %fd101, %fd102;
	ld.shared.f64 	%fd104, [_ZZN3cub18CUB_300001_SM_10006detail6reduce28DeviceReduceSingleTileKernelINS2_10policy_hubIdyN4cuda3std3__44plusIdEEE10Policy1000EPdSC_iS9_ddNS7_10__identityEEEvT0_T1_T2_T3_T4_T6_E12temp_storage+128];
	add.f64 	%fd105, %fd103, %fd104;
	ld.shared.f64 	%fd106, [_ZZN3cub18CUB_300001_SM_10006detail6reduce28DeviceReduceSingleTileKernelINS2_10policy_hubIdyN4cuda3std3__44plusIdEEE10Policy1000EPdSC_iS9_ddNS7_10__identityEEEvT0_T1_T2_T3_T4_T6_E12temp_storage+136];
	add.f64 	%fd231, %fd105, %fd106;
$L__BB6_37:
	mov.u32 	%r223, %tid.x;
	setp.ne.s32 	%p56, %r223, 0;
	@%p56 bra 	$L__BB6_39;
	add.f64 	%fd217, %fd30, %fd231;
	st.global.f64 	[%rd1], %fd217;
$L__BB6_39:
	ret;

}


// ===== COMPILED SASS (sm_100) =====

	.target	sm_100

	.elftype	@"ET_EXEC"


//--------------------- .note.nv.tkinfo           --------------------------
	.section	.note.nv.tkinfo,"",@"SHT_NOTE"
	.sectionflags	@"SHF_NOTE_NV_TKINFO"
	.tkinfo
        /*0018*/ 	.word	0x00000002
        /*0030*/ 	.string	""
        /*0030*/ 	.string	"ptxas"
        /*0030*/ 	.string	"Cuda compilation tools, release 13.0, V13.0.88"
        /*0030*/ 	.string	"Build cuda_13.0.r13.0/compiler.36424714_0"
        /*0030*/ 	.string	"-arch sm_100 -m 64 "



//--------------------- .note.nv.cuinfo           --------------------------
	.section	.note.nv.cuinfo,"",@"SHT_NOTE"
	.sectionflags	@"SHF_NOTE_NV_CUINFO"
        /*0018*/ 	.short	0x0002
        /*001a*/ 	.short	0x0064
        /*001c*/ 	.short	0x0082
	.zero		2


//--------------------- .nv.info                  --------------------------
	.section	.nv.info,"",@"SHT_CUDA_INFO"
	.align	4


	//----- nvinfo : EIATTR_REGCOUNT
	.align		4
        /*0000*/ 	.byte	0x04, 0x2f
        /*0002*/ 	.short	(.L_44 - .L_43)
	.align		4
.L_43:
        /*0004*/ 	.word	index@(_ZN3cub18CUB_300001_SM_10006detail11EmptyKernelIvEEvv)
        /*0008*/ 	.word	0x00000004


	//----- nvinfo : EIATTR_FRAME_SIZE
	.align		4
.L_44:
        /*000c*/ 	.byte	0x04, 0x11
        /*000e*/ 	.short	(.L_46 - .L_45)
	.align		4
.L_45:
        /*0010*/ 	.word	index@(_ZN3cub18CUB_300001_SM_10006detail11EmptyKernelIvEEvv)
        /*0014*/ 	.word	0x00000000


	//----- nvinfo : EIATTR_REGCOUNT
	.align		4
.L_46:
        /*0018*/ 	.byte	0x04, 0x2f
        /*001a*/ 	.short	(.L_48 - .L_47)
	.align		4
.L_47:
        /*001c*/ 	.word	index@(_ZN3cub18CUB_300001_SM_10006detail6reduce28DeviceReduceSingleTileKernelINS2_10policy_hubIdjN4cuda3std3__44plusIdEEE10Policy1000EN6thrust24THRUST_300001_SM_1000_NS18transform_iteratorI10pi_functorNSD_17counting_iteratorIlNSD_11use_defaultESH_SH_EESH_SH_EEPdjS9_ddNS7_10__identityEEEvT0_T1_T2_T3_T4_T6_)
        /*0020*/ 	.word	0x0000002e


	//----- nvinfo : EIATTR_FRAME_SIZE
	.align		4
.L_48:
        /*0024*/ 	.byte	0x04, 0x11
        /*0026*/ 	.short	(.L_50 - .L_49)
	.align		4
.L_49:
        /*0028*/ 	.word	index@($__internal_3_$__cuda_sm20_div_rn_f64_full)
        /*002c*/ 	.word	0x00000000


	//----- nvinfo : EIATTR_FRAME_SIZE
	.align		4
.L_50:
        /*0030*/ 	.byte	0x04, 0x11
        /*0032*/ 	.short	(.L_52 - .L_51)
	.align		4
.L_51:
        /*0034*/ 	.word	index@(_ZN3cub18CUB_300001_SM_10006detail6reduce28DeviceReduceSingleTileKernelINS2_10policy_hubIdjN4cuda3std3__44plusIdEEE10Policy1000EN6thrust24THRUST_300001_SM_1000_NS18transform_iteratorI10pi_functorNSD_17counting_iteratorIlNSD_11use_defaultESH_SH_EESH_SH_EEPdjS9_ddNS7_10__identityEEEvT0_T1_T2_T3_T4_T6_)
        /*0038*/ 	.word	0x00000000


	//----- nvinfo : EIATTR_REGCOUNT
	.align		4
.L_52:
        /*003c*/ 	.byte	0x04, 0x2f
        /*003e*/ 	.short	(.L_54 - .L_53)
	.align		4
.L_53:
        /*0040*/ 	.word	index@(_ZN3cub18CUB_300001_SM_10006detail6reduce18DeviceReduceKernelINS2_10policy_hubIdjN4cuda3std3__44plusIdEEE10Policy1000EN6thrust24THRUST_300001_SM_1000_NS18transform_iteratorI10pi_functorNSD_17counting_iteratorIlNSD_11use_defaultESH_SH_EESH_SH_EEjS9_dNS7_10__identityEEEvT0_PT3_T1_NS0_13GridEvenShareISO_EET2_T4_)
        /*0044*/ 	.word	0x0000002e


	//----- nvinfo : EIATTR_FRAME_SIZE
	.align		4
.L_54:
        /*0048*/ 	.byte	0x04, 0x11
        /*004a*/ 	.short	(.L_56 - .L_55)
	.align		4
.L_55:
        /*004c*/ 	.word	index@($__internal_2_$__cuda_sm20_div_rn_f64_full)
        /*0050*/ 	.word	0x00000000


	//----- nvinfo : EIATTR_FRAME_SIZE
	.align		4
.L_56:
        /*0054*/ 	.byte	0x04, 0x11
        /*0056*/ 	.short	(.L_58 - .L_57)
	.align		4
.L_57:
        /*0058*/ 	.word	index@(_ZN3cub18CUB_300001_SM_10006detail6reduce18DeviceReduceKernelINS2_10policy_hubIdjN4cuda3std3__44plusIdEEE10Policy1000EN6thrust24THRUST_300001_SM_1000_NS18transform_iteratorI10pi_functorNSD_17counting_iteratorIlNSD_11use_defaultESH_SH_EESH_SH_EEjS9_dNS7_10__identityEEEvT0_PT3_T1_NS0_13GridEvenShareISO_EET2_T4_)
        /*005c*/ 	.word	0x00000000


	//----- nvinfo : EIATTR_REGCOUNT
	.align		4
.L_58:
        /*0060*/ 	.byte	0x04, 0x2f
        /*0062*/ 	.short	(.L_60 - .L_59)
	.align		4
.L_59:
        /*0064*/ 	.word	index@(_ZN3cub18CUB_300001_SM_10006detail6reduce28DeviceReduceSingleTileKernelINS2_10policy_hubIdjN4cuda3std3__44plusIdEEE10Policy1000EPdSC_iS9_ddNS7_10__identityEEEvT0_T1_T2_T3_T4_T6_)
        /*0068*/ 	.word	0x00000030


	//----- nvinfo : EIATTR_FRAME_SIZE
	.align		4
.L_60:
        /*006c*/ 	.byte	0x04, 0x11
        /*006e*/ 	.short	(.L_62 - .L_61)
	.align		4
.L_61:
        /*0070*/ 	.word	index@(_ZN3cub18CUB_300001_SM_10006detail6reduce28DeviceReduceSingleTileKernelINS2_10policy_hubIdjN4cuda3std3__44plusIdEEE10Policy1000EPdSC_iS9_ddNS7_10__identityEEEvT0_T1_T2_T3_T4_T6_)
        /*0074*/ 	.word	0x00000000


	//----- nvinfo : EIATTR_REGCOUNT
	.align		4
.L_62:
        /*0078*/ 	.byte	0x04, 0x2f
        /*007a*/ 	.short	(.L_64 - .L_63)
	.align		4
.L_63:
        /*007c*/ 	.word	index@(_ZN3cub18CUB_300001_SM_10006detail6reduce28DeviceReduceSingleTileKernelINS2_10policy_hubIdyN4cuda3std3__44plusIdEEE10Policy1000EN6thrust24THRUST_300001_SM_1000_NS18transform_iteratorI10pi_functorNSD_17counting_iteratorIlNSD_11use_defaultESH_SH_EESH_SH_EEPdyS9_ddNS7_10__identityEEEvT0_T1_T2_T3_T4_T6_)
        /*0080*/ 	.word	0x0000002d


	//----- nvinfo : EIATTR_FRAME_SIZE
	.align		4
.L_64:
        /*0084*/ 	.byte	0x04, 0x11
        /*0086*/ 	.short	(.L_66 - .L_65)
	.align		4
.L_65:
        /*0088*/ 	.word	index@($__internal_1_$__cuda_sm20_div_rn_f64_full)
        /*008c*/ 	.word	0x00000000


	//----- nvinfo : EIATTR_FRAME_SIZE
	.align		4
.L_66:
        /*0090*/ 	.byte	0x04, 0x11
        /*0092*/ 	.short	(.L_68 - .L_67)
	.align		4
.L_67:
        /*0094*/ 	.word	index@(_ZN3cub18CUB_300001_SM_10006detail6reduce28DeviceReduceSingleTileKernelINS2_10policy_hubIdyN4cuda3std3__44plusIdEEE10Policy1000EN6thrust24THRUST_300001_SM_1000_NS18transform_iteratorI10pi_functorNSD_17counting_iteratorIlNSD_11use_defaultESH_SH_EESH_SH_EEPdyS9_ddNS7_10__identityEEEvT0_T1_T2_T3_T4_T6_)
        /*0098*/ 	.word	0x00000000


	//----- nvinfo : EIATTR_REGCOUNT
	.align		4
.L_68:
        /*009c*/ 	.byte	0x04, 0x2f
        /*009e*/ 	.short	(.L_70 - .L_69)
	.align		4
.L_69:
        /*00a0*/ 	.word	index@(_ZN3cub18CUB_300001_SM_10006detail6reduce18DeviceReduceKernelINS2_10policy_hubIdyN4cuda3std3__44plusIdEEE10Policy1000EN6thrust24THRUST_300001_SM_1000_NS18transform_iteratorI10pi_functorNSD_17counting_iteratorIlNSD_11use_defaultESH_SH_EESH_SH_EEyS9_dNS7_10__identityEEEvT0_PT3_T1_NS0_13GridEvenShareISO_EET2_T4_)
        /*00a4*/ 	.word	0x00000028


	//----- nvinfo : EIATTR_FRAME_SIZE
	.align		4
.L_70:
        /*00a8*/ 	.byte	0x04, 0x11
        /*00aa*/ 	.short	(.L_72 - .L_71)
	.align		4
.L_71:
        /*00ac*/ 	.word	index@($__internal_0_$__cuda_sm20_div_rn_f64_full)
        /*00b0*/ 	.word	0x00000008


	//----- nvinfo : EIATTR_FRAME_SIZE
	.align		4
.L_72:
        /*00b4*/ 	.byte	0x04, 0x11
        /*00b6*/ 	.short	(.L_74 - .L_73)
	.align		4
.L_73:
        /*00b8*/ 	.word	index@(_ZN3cub18CUB_300001_SM_10006detail6reduce18DeviceReduceKernelINS2_10policy_hubIdyN4cuda3std3__44plusIdEEE10Policy1000EN6thrust24THRUST_300001_SM_1000_NS18transform_iteratorI10pi_functorNSD_17counting_iteratorIlNSD_11use_defaultESH_SH_EESH_SH_EEyS9_dNS7_10__identityEEEvT0_PT3_T1_NS0_13GridEvenShareISO_EET2_T4_)
        /*00bc*/ 	.word	0x00000008


	//----- nvinfo : EIATTR_REGCOUNT
	.align		4
.L_74:
        /*00c0*/ 	.byte	0x04, 0x2f
        /*00c2*/ 	.short	(.L_76 - .L_75)
	.align		4
.L_75:
        /*00c4*/ 	.word	index@(_ZN3cub18CUB_300001_SM_10006detail6reduce28DeviceReduceSingleTileKernelINS2_10policy_hubIdyN4cuda3std3__44plusIdEEE10Policy1000EPdSC_iS9_ddNS7_10__identityEEEvT0_T1_T2_T3_T4_T6_)
        /*00c8*/ 	.word	0x00000030


	//----- nvinfo : EIATTR_FRAME_SIZE
	.align		4
.L_76:
        /*00cc*/ 	.byte	0x04, 0x11
        /*00ce*/ 	.short	(.L_78 - .L_77)
	.align		4
.L_77:
        /*00d0*/ 	.word	index@(_ZN3cub18CUB_300001_SM_10006detail6reduce28DeviceReduceSingleTileKernelINS2_10policy_hubIdyN4cuda3std3__44plusIdEEE10Policy1000EPdSC_iS9_ddNS7_10__identityEEEvT0_T1_T2_T3_T4_T6_)
        /*00d4*/ 	.word	0x00000000


	//----- nvinfo : EIATTR_MIN_STACK_SIZE
	.align		4
.L_78:
        /*00d8*/ 	.byte	0x04, 0x12
        /*00da*/ 	.short	(.L_80 - .L_79)
	.align		4
.L_79:
        /*00dc*/ 	.word	index@(_ZN3cub18CUB_300001_SM_10006detail6reduce28DeviceReduceSingleTileKernelINS2_10policy_hubIdyN4cuda3std3__44plusIdEEE10Policy1000EPdSC_iS9_ddNS7_10__identityEEEvT0_T1_T2_T3_T4_T6_)
        /*00e0*/ 	.word	0x00000000


	//----- nvinfo : EIATTR_MIN_STACK_SIZE
	.align		4
.L_80:
        /*00e4*/ 	.byte	0x04, 0x12
        /*00e6*/ 	.short	(.L_82 - .L_81)
	.align		4
.L_81:
        /*00e8*/ 	.word	index@(_ZN3cub18CUB_300001_SM_10006detail6reduce18DeviceReduceKernelINS2_10policy_hubIdyN4cuda3std3__44plusIdEEE10Policy1000EN6thrust24THRUST_300001_SM_1000_NS18transform_iteratorI10pi_functorNSD_17counting_iteratorIlNSD_11use_defaultESH_SH_EESH_SH_EEyS9_dNS7_10__identityEEEvT0_PT3_T1_NS0_13GridEvenShareISO_EET2_T4_)
        /*00ec*/ 	.word	0x00000008


	//----- nvinfo : EIATTR_MIN_STACK_SIZE
	.align		4
.L_82:
        /*00f0*/ 	.byte	0x04, 0x12
        /*00f2*/ 	.short	(.L_84 - .L_83)
	.align		4
.L_83:
        /*00f4*/ 	.word	index@(_ZN3cub18CUB_300001_SM_10006detail6reduce28DeviceReduceSingleTileKernelINS2_10policy_hubIdyN4cuda3std3__44plusIdEEE10Policy1000EN6thrust24THRUST_300001_SM_1000_NS18transform_iteratorI10pi_functorNSD_17counting_iteratorIlNSD_11use_defaultESH_SH_EESH_SH_EEPdyS9_ddNS7_10__identityEEEvT0_T1_T2_T3_T4_T6_)
        /*00f8*/ 	.word	0x00000000


	//----- nvinfo : EIATTR_MIN_STACK_SIZE
	.align		4
.L_84:
        /*00fc*/ 	.byte	0x04, 0x12
        /*00fe*/ 	.short	(.L_86 - .L_85)
	.align		4
.L_85:
        /*0100*/ 	.word	index@(_ZN3cub18CUB_300001_SM_10006detail6reduce28DeviceReduceSingleTileKernelINS2_10policy_hubIdjN4cuda3std3__44plusIdEEE10Policy1000EPdSC_iS9_ddNS7_10__identityEEEvT0_T1_T2_T3_T4_T6_)
        /*0104*/ 	.word	0x00000000


	//----- nvinfo : EIATTR_MIN_STACK_SIZE
	.align		4
.L_86:
        /*0108*/ 	.byte	0x04, 0x12
        /*010a*/ 	.short	(.L_88 - .L_87)
	.align		4
.L_87:
        /*010c*/ 	.word	index@(_ZN3cub18CUB_300001_SM_10006detail6reduce18DeviceReduceKernelINS2_10policy_hubIdjN4cuda3std3__44plusIdEEE10Policy1000EN6thrust24THRUST_300001_SM_1000_NS18transform_iteratorI10pi_functorNSD_17counting_iteratorIlNSD_11use_defaultESH_SH_EESH_SH_EEjS9_dNS7_10__identityEEEvT0_PT3_T1_NS0_13GridEvenShareISO_EET2_T4_)
        /*0110*/ 	.word	0x00000000


	//----- nvinfo : EIATTR_MIN_STACK_SIZE
	.align		4
.L_88:
        /*0114*/ 	.byte	0x04, 0x12
        /*0116*/ 	.short	(.L_90 - .L_89)
	.align		4
.L_89:
        /*0118*/ 	.word	index@(_ZN3cub18CUB_300001_SM_10006detail6reduce28DeviceReduceSingleTileKernelINS2_10policy_hubIdjN4cuda3std3__44plusIdEEE10Policy1000EN6thrust24THRUST_300001_SM_1000_NS18transform_iteratorI10pi_functorNSD_17counting_iteratorIlNSD_11use_defaultESH_SH_EESH_SH_EEPdjS9_ddNS7_10__identityEEEvT0_T1_T2_T3_T4_T6_)
        /*011c*/ 	.word	0x00000000


	//----- nvinfo : EIATTR_MIN_STACK_SIZE
	.align		4
.L_90:
        /*0120*/ 	.byte	0x04, 0x12
        /*0122*/ 	.short	(.L_92 - .L_91)
	.align		4
.L_91:
        /*0124*/ 	.word	index@(_ZN3cub18CUB_300001_SM_10006detail11EmptyKernelIvEEvv)
        /*0128*/ 	.word	0x00000000
.L_92:


//--------------------- .nv.compat                --------------------------
	.section	.nv.compat,"",@"SHT_CUDA_COMPAT_INFO"
	.align	4
        /*0000*/ 	.byte	0x02, 0x09, 0x00, 0x00, 0x02, 0x02, 0x01, 0x00, 0x02, 0x05, 0x05, 0x00, 0x03, 0x07, 0x01, 0x01
        /*0010*/ 	.byte	0x02, 0x03, 0x00, 0x00, 0x02, 0x06, 0x01, 0x00, 0x04, 0x0b, 0x08, 0x00, 0x01, 0x00, 0x00, 0x00
        /*0020*/ 	.byte	0x00, 0x00, 0x00, 0x00


//--------------------- .nv.info._ZN3cub18CUB_300001_SM_10006detail6reduce28DeviceReduceSingleTileKernelINS2_10policy_hubIdyN4cuda3std3__44plusIdEEE10Policy1000EPdSC_iS9_ddNS7_10__identityEEEvT0_T1_T2_T3_T4_T6_ --------------------------
	.section	.nv.info._ZN3cub18CUB_300001_SM_10006detail6reduce28DeviceReduceSingleTileKernelINS2_10policy_hubIdyN4cuda3std3__44plusIdEEE10Policy1000EPdSC_iS9_ddNS7_10__identityEEEvT0_T1_T2_T3_T4_T6_,"",@"SHT_CUDA_INFO"
	.sectionflags	@""
	.align	4


	//----- nvinfo : EIATTR_CUDA_API_VERSION
	.align		4
        /*0000*/ 	.byte	0x04, 0x37
        /*0002*/ 	.short	(.L_94 - .L_93)
.L_93:
        /*0004*/ 	.word	0x00000082


	//----- nvinfo : EIATTR_KPARAM_INFO
	.align		4
.L_94:
        /*0008*/ 	.byte	0x04, 0x17
        /*000a*/ 	.short	(.L_96 - .L_95)
.L_95:
        /*000c*/ 	.word	0x00000000
        /*0010*/ 	.short	0x0005
        /*0012*/ 	.short	0x0020
        /*0014*/ 	.byte	0x00, 0xf0, 0x05, 0x00


	//----- nvinfo : EIATTR_KPARAM_INFO
	.align		4
.L_96:
        /*0018*/ 	.byte	0x04, 0x17
        /*001a*/ 	.short	(.L_98 - .L_97)
.L_97:
        /*001c*/ 	.word	0x00000000
        /*0020*/ 	.short	0x0004
        /*0022*/ 	.short	0x0018
        /*0024*/ 	.byte	0x00, 0xf0, 0x21, 0x00


	//----- nvinfo : EIATTR_KPARAM_INFO
	.align		4
.L_98:
        /*0028*/ 	.byte	0x04, 0x17
        /*002a*/ 	.short	(.L_100 - .L_99)
.L_99:
        /*002c*/ 	.word	0x00000000
        /*0030*/ 	.short	0x0003
        /*0032*/ 	.short	0x0014
        /*0034*/ 	.byte	0x00, 0xf0, 0x05, 0x00


	//----- nvinfo : EIATTR_KPARAM_INFO
	.align		4
.L_100:
        /*0038*/ 	.byte	0x04, 0x17
        /*003a*/ 	.short	(.L_102 - .L_101)
.L_101:
        /*003c*/ 	.word	0x00000000
        /*0040*/ 	.short	0x0002
        /*0042*/ 	.short	0x0010
        /*0044*/ 	.byte	0x00, 0xf0, 0x11, 0x00


	//----- nvinfo : EIATTR_KPARAM_INFO
	.align		4
.L_102:
        /*0048*/ 	.byte	0x04, 0x17
        /*004a*/ 	.short	(.L_104 - .L_103)
.L_103:
        /*004c*/ 	.word	0x00000000
        /*0050*/ 	.short	0x0001
        /*0052*/ 	.short	0x0008
        /*0054*/ 	.byte	0x00, 0xf5, 0x21, 0x00


	//----- nvinfo : EIATTR_KPARAM_INFO
	.align		4
.L_104:
        /*0058*/ 	.byte	0x04, 0x17
        /*005a*/ 	.short	(.L_106 - .L_105)
.L_105:
        /*005c*/ 	.word	0x00000000
        /*0060*/ 	.short	0x0000
        /*0062*/ 	.short	0x0000
        /*0064*/ 	.byte	0x00, 0xf5, 0x21, 0x00


	//----- nvinfo : EIATTR_SPARSE_MMA_MASK
	.align		4
.L_106:
        /*0068*/ 	.byte	0x03, 0x50
        /*006a*/ 	.short	0x0000


	//----- nvinfo : EIATTR_MAXREG_COUNT
	.align		4
        /*006c*/ 	.byte	0x03, 0x1b
        /*006e*/ 	.short	0x0080


	//----- nvinfo : EIATTR_NUM_BARRIERS
	.align		4
        /*0070*/ 	.byte	0x02, 0x4c
        /*0072*/ 	.byte	0x01
	.zero		1


	//----- nvinfo : EIATTR_MERCURY_ISA_VERSION
	.align		4
        /*0074*/ 	.byte	0x03, 0x5f
        /*0076*/ 	.short	0x0101


	//----- nvinfo : EIATTR_COOP_GROUP_MASK_REGIDS
	.align		4
        /*0078*/ 	.byte	0x04, 0x29
        /*007a*/ 	.short	(.L_108 - .L_107)


	//   ....[0]....
.L_107:
        /*007c*/ 	.word	0xffffffff


	//   ....[1]....
        /*0080*/ 	.word	0xffffffff


	//   ....[2]....
        /*0084*/ 	.word	0xffffffff


	//   ....[3]....
        /*0088*/ 	.word	0xffffffff


	//   ....[4]....
        /*008c*/ 	.word	0xffffffff


	//   ....[5]....
        /*0090*/ 	.word	0xffffffff


	//   ....[6]....
        /*0094*/ 	.word	0xffffffff


	//   ....[7]....
        /*0098*/ 	.word	0xffffffff


	//   ....[8]....
        /*009c*/ 	.word	0xffffffff


	//   ....[9]....
        /*00a0*/ 	.word	0xffffffff


	//   ....[10]....
        /*00a4*/ 	.word	0xffffffff


	//   ....[11]....
        /*00a8*/ 	.word	0xffffffff


	//   ....[12]....
        /*00ac*/ 	.word	0xffffffff


	//   ....[13]....
        /*00b0*/ 	.word	0xffffffff


	//   ....[14]....
        /*00b4*/ 	.word	0xffffffff


	//   ....[15]....
        /*00b8*/ 	.word	0xffffffff


	//   ....[16]....
        /*00bc*/ 	.word	0xffffffff


	//   ....[17]....
        /*00c0*/ 	.word	0xffffffff


	//   ....[18]....
        /*00c4*/ 	.word	0xffffffff


	//   ....[19]....
        /*00c8*/ 	.word	0xffffffff


	//   ....[20]....
        /*00cc*/ 	.word	0xffffffff


	//   ....[21]....
        /*00d0*/ 	.word	0xffffffff


	//   ....[22]....
        /*00d4*/ 	.word	0xffffffff


	//   ....[23]....
        /*00d8*/ 	.word	0xffffffff


	//   ....[24]....
        /*00dc*/ 	.word	0xffffffff


	//   ....[25]....
        /*00e0*/ 	.word	0xffffffff


	//   ....[26]....
        /*00e4*/ 	.word	0xffffffff


	//   ....[27]....
        /*00e8*/ 	.word	0xffffffff


	//   ....[28]....
        /*00ec*/ 	.word	0xffffffff


	//   ....[29]....
        /*00f0*/ 	.word	0xffffffff


	//----- nvinfo : EIATTR_COOP_GROUP_INSTR_OFFSETS
	.align		4
.L_108:
        /*00f4*/ 	.byte	0x04, 0x28
        /*00f6*/ 	.short	(.L_110 - .L_109)


	//   ....[0]....
.L_109:
        /*00f8*/ 	.word	0x00000960


	//   ....[1]....
        /*00fc*/ 	.word	0x00000970


	//   ....[2]....
        /*0100*/ 	.word	0x000009e0


	//   ....[3]....
        /*0104*/ 	.word	0x00000a10


	//   ....[4]....
        /*0108*/ 	.word	0x00000a70


	//   ....[5]....
        /*010c*/ 	.word	0x00000a80


	//   ....[6]....
        /*0110*/ 	.word	0x00000ae0


	//   ....[7]....
        /*0114*/ 	.word	0x00000af0


	//   ....[8]....
        /*0118*/ 	.word	0x00000b40


	//   ....[9]....
        /*011c*/ 	.word	0x00000b60


	//   ....[10]....
        /*0120*/ 	.word	0x00000e10


	//   ....[11]....
        /*0124*/ 	.word	0x00000e20


	//   ....[12]....
        /*0128*/ 	.word	0x00000eb0


	//   ....[13]....
        /*012c*/ 	.word	0x00000ed0


	//   ....[14]....
        /*0130*/ 	.word	0x00000f20


	//   ....[15]....
        /*0134*/ 	.word	0x00000f40


	//   ....[16]....
        /*0138*/ 	.word	0x00000f90


	//   ....[17]....
        /*013c*/ 	.word	0x00000fb0


	//   ....[18]....
        /*0140*/ 	.word	0x00001000


	//   ....[19]....
        /*0144*/ 	.word	0x00001030


	//   ....[20]....
        /*0148*/ 	.word	0x000020b0


	//   ....[21]....
        /*014c*/ 	.word	0x000020c0


	//   ....[22]....
        /*0150*/ 	.word	0x00002130


	//   ....[23]....
        /*0154*/ 	.word	0x00002140


	//   ....[24]....
        /*0158*/ 	.word	0x000021a0


	//   ....[25]....
        /*015c*/ 	.word	0x000021b0


	//   ....[26]....
        /*0160*/ 	.word	0x00002200


	//   ....[27]....
        /*0164*/ 	.word	0x00002220


	//   ....[28]....
        /*0168*/ 	.word	0x00002280


	//   ....[29]....
        /*016c*/ 	.word	0x000022b0


	//----- nvinfo : EIATTR_VRC_CTA_INIT_COUNT
	.align		4
.L_110:
        /*0170*/ 	.byte	0x02, 0x4a
	.zero		1
	.zero		1


	//----- nvinfo : EIATTR_EXIT_INSTR_OFFSETS
	.align		4
        /*0174*/ 	.byte	0x04, 0x1c
        /*0176*/ 	.short	(.L_112 - .L_111)


	//   ....[0]....
.L_111:
        /*0178*/ 	.word	0x00000080


	//   ....[1]....
        /*017c*/ 	.word	0x000000c0


	//   ....[2]....
        /*0180*/ 	.word	0x00002510


	//   ....[3]....
        /*0184*/ 	.word	0x00002560


	//----- nvinfo : EIATTR_MAX_THREADS
	.align		4
.L_112:
        /*0188*/ 	.byte	0x04, 0x05
        /*018a*/ 	.short	(.L_114 - .L_113)
.L_113:
        /*018c*/ 	.word	0x00000200
        /*0190*/ 	.word	0x00000001
        /*0194*/ 	.word	0x00000001


	//----- nvinfo : EIATTR_CRS_STACK_SIZE
	.align		4
.L_114:
        /*0198*/ 	.byte	0x04, 0x1e
        /*019a*/ 	.short	(.L_116 - .L_115)
.L_115:
        /*019c*/ 	.word	0x00000000


	//----- nvinfo : EIATTR_CBANK_PARAM_SIZE
	.align		4
.L_116:
        /*01a0*/ 	.byte	0x03, 0x19
        /*01a2*/ 	.short	0x0021


	//----- nvinfo : EIATTR_PARAM_CBANK
	.align		4
        /*01a4*/ 	.byte	0x04, 0x0a
        /*01a6*/ 	.short	(.L_118 - .L_117)
	.align		4
.L_117:
        /*01a8*/ 	.word	index@(.nv.constant0._ZN3cub18CUB_300001_SM_10006detail6reduce28DeviceReduceSingleTileKernelINS2_10policy_hubIdyN4cuda3std3__44plusIdEEE10Policy1000EPdSC_iS9_ddNS7_10__identityEEEvT0_T1_T2_T3_T4_T6_)
        /*01ac*/ 	.short	0x0380
        /*01ae*/ 	.short	0x0021


	//----- nvinfo : EIATTR_SW_WAR
	.align		4
.L_118:
        /*01b0*/ 	.byte	0x04, 0x36
        /*01b2*/ 	.short	(.L_120 - .L_119)
.L_119:
        /*01b4*/ 	.word	0x00000008
.L_120:


//--------------------- .nv.info._ZN3cub18CUB_300001_SM_10006detail6reduce18DeviceReduceKernelINS2_10policy_hubIdyN4cuda3std3__44plusIdEEE10Policy1000EN6thrust24THRUST_300001_SM_1000_NS18transform_iteratorI10pi_functorNSD_17counting_iteratorIlNSD_11use_defaultESH_SH_EESH_SH_EEyS9_dNS7_10__identityEEEvT0_PT3_T1_NS0_13GridEvenShareISO_EET2_T4_ --------------------------
	.section	.nv.info._ZN3cub18CUB_300001_SM_10006detail6reduce18DeviceReduceKernelINS2_10policy_hubIdyN4cuda3std3__44plusIdEEE10Policy1000EN6thrust24THRUST_300001_SM_1000_NS18transform_iteratorI10pi_functorNSD_17counting_iteratorIlNSD_11use_defaultESH_SH_EESH_SH_EEyS9_dNS7_10__identityEEEvT0_PT3_T1_NS0_13GridEvenShareISO_EET2_T4_,"",@"SHT_CUDA_INFO"
	.sectionflags	@""
	.align	4


	//----- nvinfo : EIATTR_CUDA_API_VERSION
	.align		4
        /*0000*/ 	.byte	0x04, 0x37
        /*0002*/ 	.short	(.L_122 - .L_121)
.L_121:
        /*0004*/ 	.word	0x00000082


	//----- nvinfo : EIATTR_KPARAM_INFO
	.align		4
.L_122:
        /*0008*/ 	.byte	0x04, 0x17
        /*000a*/ 	.short	(.L_124 - .L_123)
.L_123:
        /*000c*/ 	.word	0x00000000
        /*0010*/ 	.short	0x0005
        /*0012*/ 	.short	0x0069
        /*0014*/ 	.byte	0x00, 0xf0, 0x05, 0x00


	//----- nvinfo : EIATTR_KPARAM_INFO
	.align		4
.L_124:
        /*0018*/ 	.byte	0x04, 0x17
        /*001a*/ 	.short	(.L_126 - .L_125)
.L_125:
        /*001c*/ 	.word	0x00000000
        /*0020*/ 	.short	0x0004
        /*0022*/ 	.short	0x0068
        /*0024*/ 	.byte	0x00, 0xf0, 0x05, 0x00


	//----- nvinfo : EIATTR_KPARAM_INFO
	.align		4
.L_126:
        /*0028*/ 	.byte	0x04, 0x17
        /*002a*/ 	.short	(.L_128 - .L_127)
.L_127:
        /*002c*/ 	.word	0x00000000
        /*0030*/ 	.short	0x0003
        /*0032*/ 	.short	0x0020
        /*0034*/ 	.byte	0x00, 0xf0, 0x21, 0x01


	//----- nvinfo : EIATTR_KPARAM_INFO
	.align		4
.L_128:
        /*0038*/ 	.byte	0x04, 0x17
        /*003a*/ 	.short	(.L_130 - .L_129)
.L_129:
        /*003c*/ 	.word	0x00000000
        /*0040*/ 	.short	0x0002
        /*0042*/ 	.short	0x0018
        /*0044*/ 	.byte	0x00, 0xf0, 0x21, 0x00


	//----- nvinfo : EIATTR_KPARAM_INFO
	.align		4
.L_130:
        /*0048*/ 	.byte	0x04, 0x17
        /*004a*/ 	.short	(.L_132 - .L_131)
.L_131:
        /*004c*/ 	.word	0x00000000
        /*0050*/ 	.short	0x0001
        /*0052*/ 	.short	0x0010
        /*0054*/ 	.byte	0x00, 0xf5, 0x21, 0x00


	//----- nvinfo : EIATTR_KPARAM_INFO
	.align		4
.L_132:
        /*0058*/ 	.byte	0x04, 0x17
        /*005a*/ 	.short	(.L_134 - .L_133)
.L_133:
        /*005c*/ 	.word	0x00000000
        /*0060*/ 	.short	0x0000
        /*0062*/ 	.short	0x0000
        /*0064*/ 	.byte	0x00, 0xf0, 0x41, 0x00


	//----- nvinfo : EIATTR_SPARSE_MMA_MASK
	.align		4
.L_134:
        /*0068*/ 	.byte	0x03, 0x50
        /*006a*/ 	.short	0x0000


	//----- nvinfo : EIATTR_MAXREG_COUNT
	.align		4
        /*006c*/ 	.byte	0x03, 0x1b
        /*006e*/ 	.short	0x0080


	//----- nvinfo : EIATTR_NUM_BARRIERS
	.align		4
        /*0070*/ 	.byte	0x02, 0x4c
        /*0072*/ 	.byte	0x01
	.zero		1


	//----- nvinfo : EIATTR_ANNOTATIONS
	.align		4
        /*0074*/ 	.byte	0x04, 0x55
        /*0076*/ 	.short	(.L_136 - .L_135)


	//   ....[0]....
.L_135:
        /*0078*/ 	.word	0x00000001
        /*007c*/ 	.byte	0xd0, 0x28, 0x00, 0x00, 0x01, 0x00, 0x00, 0x00, 0x60, 0x35, 0x00, 0x00, 0x01, 0x00, 0x00, 0x00
        /*008c*/ 	.byte	0xf0, 0x35, 0x00, 0x00, 0x01, 0x00, 0x00, 0x00, 0xc0, 0x37, 0x00, 0x00


	//----- nvinfo : EIATTR_MERCURY_ISA_VERSION
	.align		4
.L_136:
        /*0098*/ 	.byte	0x03, 0x5f
        /*009a*/ 	.short	0x0101


	//----- nvinfo : EIATTR_COOP_GROUP_MASK_REGIDS
	.align		4
        /*009c*/ 	.byte	0x04, 0x29
        /*009e*/ 	.short	(.L_138 - .L_137)


	//   ....[0]....
.L_137:
        /*00a0*/ 	.word	0xffffffff


	//   ....[1]....
        /*00a4*/ 	.word	0xffffffff


	//   ....[2]....
        /*00a8*/ 	.word	0xffffffff


	//   ....[3]....
        /*00ac*/ 	.word	0xffffffff


	//   ....[4]....
        /*00b0*/ 	.word	0xffffffff


	//   ....[5]....
        /*00b4*/ 	.word	0xffffffff


	//   ....[6]....
        /*00b8*/ 	.word	0xffffffff


	//   ....[7]....
        /*00bc*/ 	.word	0xffffffff


	//   ....[8]....
        /*00c0*/ 	.word	0xffffffff


	//   ....[9]....
        /*00c4*/ 	.word	0xffffffff


	//   ....[10]....
        /*00c8*/ 	.word	0xffffffff


	//   ....[11]....
        /*00cc*/ 	.word	0xffffffff


	//   ....[12]....
        /*00d0*/ 	.word	0xffffffff


	//   ....[13]....
        /*00d4*/ 	.word	0xffffffff


	//   ....[14]....
        /*00d8*/ 	.word	0xffffffff


	//   ....[15]....
        /*00dc*/ 	.word	0xffffffff


	//   ....[16]....
        /*00e0*/ 	.word	0xffffffff


	//   ....[17]....
        /*00e4*/ 	.word	0xffffffff


	//   ....[18]....
        /*00e8*/ 	.word	0xffffffff


	//   ....[19]....
        /*00ec*/ 	.word	0xffffffff


	//   ....[20]....
        /*00f0*/ 	.word	0xffffffff


	//   ....[21]....
        /*00f4*/ 	.word	0xffffffff


	//   ....[22]....
        /*00f8*/ 	.word	0xffffffff


	//   ....[23]....
        /*00fc*/ 	.word	0xffffffff


	//   ....[24]....
        /*0100*/ 	.word	0xffffffff


	//   ....[25]....
        /*0104*/ 	.word	0xffffffff


	//   ....[26]....
        /*0108*/ 	.word	0xffffffff


	//   ....[27]....
        /*010c*/ 	.word	0xffffffff


	//   ....[28]....
        /*0110*/ 	.word	0xffffffff


	//   ....[29]....
        /*0114*/ 	.word	0xffffffff


	//----- nvinfo : EIATTR_COOP_GROUP_INSTR_OFFSETS
	.align		4
.L_138:
        /*0118*/ 	.byte	0x04, 0x28
        /*011a*/ 	.short	(.L_140 - .L_139)


	//   ....[0]....
.L_139:
        /*011c*/ 	.word	0x00000df0


	//   ....[1]....
        /*0120*/ 	.word	0x00000e00


	//   ....[2]....
        /*0124*/ 	.word	0x00000e70


	//   ....[3]....
        /*0128*/ 	.word	0x00000e80


	//   ....[4]....
        /*012c*/ 	.word	0x00000ee0


	//   ....[5]....
        /*0130*/ 	.word	0x00000ef0


	//   ....[6]....
        /*0134*/ 	.word	0x00000f40


	//   ....[7]....
        /*0138*/ 	.word	0x00000f60


	//   ....[8]....
        /*013c*/ 	.word	0x00000fb0


	//   ....[9]....
        /*0140*/ 	.word	0x00000fe0


	//   ....[10]....
        /*0144*/ 	.word	0x000012a0


	//   ....[11]....
        /*0148*/ 	.word	0x000012b0


	//   ....[12]....
        /*014c*/ 	.word	0x00001340


	//   ....[13]....
        /*0150*/ 	.word	0x00001360


	//   ....[14]....
        /*0154*/ 	.word	0x000013b0


	//   ....[15]....
        /*0158*/ 	.word	0x000013d0


	//   ....[16]....
        /*015c*/ 	.word	0x00001420


	//   ....[17]....
        /*0160*/ 	.word	0x00001450


	//   ....[18]....
        /*0164*/ 	.word	0x000014b0


	//   ....[19]....
        /*0168*/ 	.word	0x000014d0


	//   ....[20]....
        /*016c*/ 	.word	0x00004160


	//   ....[21]....
        /*0170*/ 	.word	0x00004170


	//   ....[22]....
        /*0174*/ 	.word	0x000041f0


	//   ....[23]....
        /*0178*/ 	.word	0x00004200


	//   ....[24]....
        /*017c*/ 	.word	0x00004260


	//   ....[25]....
        /*0180*/ 	.word	0x00004270


	//   ....[26]....
        /*0184*/ 	.word	0x000042c0


	//   ....[27]....
        /*0188*/ 	.word	0x000042f0


	//   ....[28]....
        /*018c*/ 	.word	0x00004370


	//   ....[29]....
        /*0190*/ 	.word	0x00004380


	//----- nvinfo : EIATTR_VRC_CTA_INIT_COUNT
	.align		4
.L_140:
        /*0194*/ 	.byte	0x02, 0x4a
	.zero		1
	.zero		1


	//----- nvinfo : EIATTR_EXIT_INSTR_OFFSETS
	.align		4
        /*0198*/ 	.byte	0x04, 0x1c
        /*019a*/ 	.short	(.L_142 - .L_141)


	//   ....[0]....
.L_141:
        /*019c*/ 	.word	0x000045b0


	//   ....[1]....
        /*01a0*/ 	.word	0x00004620


	//----- nvinfo : EIATTR_MAX_THREADS
	.align		4
.L_142:
        /*01a4*/ 	.byte	0x04, 0x05
        /*01a6*/ 	.short	(.L_144 - .L_143)
.L_143:
        /*01a8*/ 	.word	0x00000200
        /*01ac*/ 	.word	0x00000001
        /*01b0*/ 	.word	0x00000001


	//----- nvinfo : EIATTR_CRS_STACK_SIZE
	.align		4
.L_144:
        /*01b4*/ 	.byte	0x04, 0x1e
        /*01b6*/ 	.short	(.L_146 - .L_145)
.L_145:
        /*01b8*/ 	.word	0x00000000


	//----- nvinfo : EIATTR_CBANK_PARAM_SIZE
	.align		4
.L_146:
        /*01bc*/ 	.byte	0x03, 0x19
        /*01be*/ 	.short	0x006a


	//----- nvinfo : EIATTR_PARAM_CBANK
	.align		4
        /*01c0*/ 	.byte	0x04, 0x0a
        /*01c2*/ 	.short	(.L_148 - .L_147)
	.align		4
.L_147:
        /*01c4*/ 	.word	index@(.nv.constant0._ZN3cub18CUB_300001_SM_10006detail6reduce18DeviceReduceKernelINS2_10policy_hubIdyN4cuda3std3__44plusIdEEE10Policy1000EN6thrust24THRUST_300001_SM_1000_NS18transform_iteratorI10pi_functorNSD_17counting_iteratorIlNSD_11use_defaultESH_SH_EESH_SH_EEyS9_dNS7_10__identityEEEvT0_PT3_T1_NS0_13GridEvenShareISO_EET2_T4_)
        /*01c8*/ 	.short	0x0380
        /*01ca*/ 	.short	0x006a


	//----- nvinfo : EIATTR_SW_WAR
	.align		4
.L_148:
        /*01cc*/ 	.byte	0x04, 0x36
        /*01ce*/ 	.short	(.L_150 - .L_149)
.L_149:
        /*01d0*/ 	.word	0x00000008
.L_150:


//--------------------- .nv.info._ZN3cub18CUB_300001_SM_10006detail6reduce28DeviceReduceSingleTileKernelINS2_10policy_hubIdyN4cuda3std3__44plusIdEEE10Policy1000EN6thrust24THRUST_300001_SM_1000_NS18transform_iteratorI10pi_functorNSD_17counting_iteratorIlNSD_11use_defaultESH_SH_EESH_SH_EEPdyS9_ddNS7_10__identityEEEvT0_T1_T2_T3_T4_T6_ --------------------------
	.section	.nv.info._ZN3cub18CUB_300001_SM_10006detail6reduce28DeviceReduceSingleTileKernelINS2_10policy_hubIdyN4cuda3std3__44plusIdEEE10Policy1000EN6thrust24THRUST_300001_SM_1000_NS18transform_iteratorI10pi_functorNSD_17counting_iteratorIlNSD_11use_defaultESH_SH_EESH_SH_EEPdyS9_ddNS7_10__identityEEEvT0_T1_T2_T3_T4_T6_,"",@"SHT_CUDA_INFO"
	.sectionflags	@""
	.align	4


	//----- nvinfo : EIATTR_CUDA_API_VERSION
	.align		4
        /*0000*/ 	.byte	0x04, 0x37
        /*0002*/ 	.short	(.L_152 - .L_151)
.L_151:
        /*0004*/ 	.word	0x00000082


	//----- nvinfo : EIATTR_KPARAM_INFO
	.align		4
.L_152:
        /*0008*/ 	.byte	0x04, 0x17
        /*000a*/ 	.short	(.L_154 - .L_153)
.L_153:
        /*000c*/ 	.word	0x00000000
        /*0010*/ 	.short	0x0005
        /*0012*/ 	.short	0x0030
        /*0014*/ 	.byte	0x00, 0xf0, 0x05, 0x00


	//----- nvinfo : EIATTR_KPARAM_INFO
	.align		4
.L_154:
        /*0018*/ 	.byte	0x04, 0x17
        /*001a*/ 	.short	(.L_156 - .L_155)
.L_155:
        /*001c*/ 	.word	0x00000000
        /*0020*/ 	.short	0x0004
        /*0022*/ 	.short	0x0028
        /*0024*/ 	.byte	0x00, 0xf0, 0x21, 0x00


	//----- nvinfo : EIATTR_KPARAM_INFO
	.align		4
.L_156:
        /*0028*/ 	.byte	0x04, 0x17
        /*002a*/ 	.short	(.L_158 - .L_157)
.L_157:
        /*002c*/ 	.word	0x00000000
        /*0030*/ 	.short	0x0003
        /*0032*/ 	.short	0x0020
        /*0034*/ 	.byte	0x00, 0xf0, 0x05, 0x00


	//----- nvinfo : EIATTR_KPARAM_INFO
	.align		4
.L_158:
        /*0038*/ 	.byte	0x04, 0x17
        /*003a*/ 	.short	(.L_160 - .L_159)
.L_159:
        /*003c*/ 	.word	0x00000000
        /*0040*/ 	.short	0x0002
        /*0042*/ 	.short	0x0018
        /*0044*/ 	.byte	0x00, 0xf0, 0x21, 0x00


	//----- nvinfo : EIATTR_KPARAM_INFO
	.align		4
.L_160:
        /*0048*/ 	.byte	0x04, 0x17
        /*004a*/ 	.short	(.L_162 - .L_161)
.L_161:
        /*004c*/ 	.word	0x00000000
        /*0050*/ 	.short	0x0001
        /*0052*/ 	.short	0x0010
        /*0054*/ 	.byte	0x00, 0xf5, 0x21, 0x00


	//----- nvinfo : EIATTR_KPARAM_INFO
	.align		4
.L_162:
        /*0058*/ 	.byte	0x04, 0x17
        /*005a*/ 	.short	(.L_164 - .L_163)
.L_163:
        /*005c*/ 	.word	0x00000000
        /*0060*/ 	.short	0x0000
        /*0062*/ 	.short	0x0000
        /*0064*/ 	.byte	0x00, 0xf0, 0x41, 0x00


	//----- nvinfo : EIATTR_SPARSE_MMA_MASK
	.align		4
.L_164:
        /*0068*/ 	.byte	0x03, 0x50
        /*006a*/ 	.short	0x0000


	//----- nvinfo : EIATTR_MAXREG_COUNT
	.align		4
        /*006c*/ 	.byte	0x03, 0x1b
        /*006e*/ 	.short	0x0080


	//----- nvinfo : EIATTR_NUM_BARRIERS
	.align		4
        /*0070*/ 	.byte	0x02, 0x4c
        /*0072*/ 	.byte	0x01
	.zero		1


	//----- nvinfo : EIATTR_MERCURY_ISA_VERSION
	.align		4
        /*0074*/ 	.byte	0x03, 0x5f
        /*0076*/ 	.short	0x0101


	//----- nvinfo : EIATTR_COOP_GROUP_MASK_REGIDS
	.align		4
        /*0078*/ 	.byte	0x04, 0x29
        /*007a*/ 	.short	(.L_166 - .L_165)


	//   ....[0]....
.L_165:
        /*007c*/ 	.word	0xffffffff


	//   ....[1]....
        /*0080*/ 	.word	0xffffffff


	//   ....[2]....
        /*0084*/ 	.word	0xffffffff


	//   ....[3]....
        /*0088*/ 	.word	0xffffffff


	//   ....[4]....
        /*008c*/ 	.word	0xffffffff


	//   ....[5]....
        /*0090*/ 	.word	0xffffffff


	//   ....[6]....
        /*0094*/ 	.word	0xffffffff


	//   ....[7]....
        /*0098*/ 	.word	0xffffffff


	//   ....[8]....
        /*009c*/ 	.word	0xffffffff


	//   ....[9]....
        /*00a0*/ 	.word	0xffffffff


	//   ....[10]....
        /*00a4*/ 	.word	0xffffffff


	//   ....[11]....
        /*00a8*/ 	.word	0xffffffff


	//   ....[12]....
        /*00ac*/ 	.word	0xffffffff


	//   ....[13]....
        /*00b0*/ 	.word	0xffffffff


	//   ....[14]....
        /*00b4*/ 	.word	0xffffffff


	//   ....[15]....
        /*00b8*/ 	.word	0xffffffff


	//   ....[16]....
        /*00bc*/ 	.word	0xffffffff


	//   ....[17]....
        /*00c0*/ 	.word	0xffffffff


	//   ....[18]....
        /*00c4*/ 	.word	0xffffffff


	//   ....[19]....
        /*00c8*/ 	.word	0xffffffff


	//   ....[20]....
        /*00cc*/ 	.word	0xffffffff


	//   ....[21]....
        /*00d0*/ 	.word	0xffffffff


	//   ....[22]....
        /*00d4*/ 	.word	0xffffffff


	//   ....[23]....
        /*00d8*/ 	.word	0xffffffff


	//   ....[24]....
        /*00dc*/ 	.word	0xffffffff


	//   ....[25]....
        /*00e0*/ 	.word	0xffffffff


	//   ....[26]....
        /*00e4*/ 	.word	0xffffffff


	//   ....[27]....
        /*00e8*/ 	.word	0xffffffff


	//   ....[28]....
        /*00ec*/ 	.word	0xffffffff


	//   ....[29]....
        /*00f0*/ 	.word	0xffffffff


	//----- nvinfo : EIATTR_COOP_GROUP_INSTR_OFFSETS
	.align		4
.L_166:
        /*00f4*/ 	.byte	0x04, 0x28
        /*00f6*/ 	.short	(.L_168 - .L_167)


	//   ....[0]....
.L_167:
        /*00f8*/ 	.word	0x00000db0


	//   ....[1]....
        /*00fc*/ 	.word	0x00000dc0


	//   ....[2]....
        /*0100*/ 	.word	0x00000e30


	//   ....[3]....
        /*0104*/ 	.word	0x00000e60


	//   ....[4]....
        /*0108*/ 	.word	0x00000ed0


	//   ....[5]....
        /*010c*/ 	.word	0x00000ef0


	//   ....[6]....
        /*0110*/ 	.word	0x00000f50


	//   ....[7]....
        /*0114*/ 	.word	0x00000f60


	//   ....[8]....
        /*0118*/ 	.word	0x00000fb0


	//   ....[9]....
        /*011c*/ 	.word	0x00000fc0


	//   ....[10]....
        /*0120*/ 	.word	0x00001260


	//   ....[11]....
        /*0124*/ 	.word	0x00001270


	//   ....[12]....
        /*0128*/ 	.word	0x000012f0


	//   ....[13]....
        /*012c*/ 	.word	0x00001310


	//   ....[14]....
        /*0130*/ 	.word	0x00001360


	//   ....[15]....
        /*0134*/ 	.word	0x00001380


	//   ....[16]....
        /*0138*/ 	.word	0x000013f0


	//   ....[17]....
        /*013c*/ 	.word	0x00001400


	//   ....[18]....
        /*0140*/ 	.word	0x00001450


	//   ....[19]....
        /*0144*/ 	.word	0x00001480


	//   ....[20]....
        /*0148*/ 	.word	0x00003d60


	//   ....[21]....
        /*014c*/ 	.word	0x00003d70


	//   ....[22]....
        /*0150*/ 	.word	0x00003de0


	//   ....[23]....
        /*0154*/ 	.word	0x00003df0


	//   ....[24]....
        /*0158*/ 	.word	0x00003e50


	//   ....[25]....
        /*015c*/ 	.word	0x00003e60


	//   ....[26]....
        /*0160*/ 	.word	0x00003eb0


	//   ....[27]....
        /*0164*/ 	.word	0x00003ee0


	//   ....[28]....
        /*0168*/ 	.word	0x00003f60


	//   ....[29]....
        /*016c*/ 	.word	0x00003f70


	//----- nvinfo : EIATTR_VRC_CTA_INIT_COUNT
	.align		4
.L_168:
        /*0170*/ 	.byte	0x02, 0x4a
	.zero		1
	.zero		1


	//----- nvinfo : EIATTR_EXIT_INSTR_OFFSETS
	.align		4
        /*0174*/ 	.byte	0x04, 0x1c
        /*0176*/ 	.short	(.L_170 - .L_169)


	//   ....[0]....
.L_169:
        /*0178*/ 	.word	0x00000080


	//   ....[1]....
        /*017c*/ 	.word	0x000000c0


	//   ....[2]....
        /*0180*/ 	.word	0x000041a0


	//   ....[3]....
        /*0184*/ 	.word	0x000041f0


	//----- nvinfo : EIATTR_MAX_THREADS
	.align		4
.L_170:
        /*0188*/ 	.byte	0x04, 0x05
        /*018a*/ 	.short	(.L_172 - .L_171)
.L_171:
        /*018c*/ 	.word	0x00000200
        /*0190*/ 	.word	0x00000001
        /*0194*/ 	.word	0x00000001


	//----- nvinfo : EIATTR_CRS_STACK_SIZE
	.align		4
.L_172:
        /*0198*/ 	.byte	0x04, 0x1e
        /*019a*/ 	.short	(.L_174 - .L_173)
.L_173:
        /*019c*/ 	.word	0x00000000


	//----- nvinfo : EIATTR_CBANK_PARAM_SIZE
	.align		4
.L_174:
        /*01a0*/ 	.byte	0x03, 0x19
        /*01a2*/ 	.short	0x0031


	//----- nvinfo : EIATTR_PARAM_CBANK
	.align		4
        /*01a4*/ 	.byte	0x04, 0x0a
        /*01a6*/ 	.short	(.L_176 - .L_175)
	.align		4
.L_175:
        /*01a8*/ 	.word	index@(.nv.constant0._ZN3cub18CUB_300001_SM_10006detail6reduce28DeviceReduceSingleTileKernelINS2_10policy_hubIdyN4cuda3std3__44plusIdEEE10Policy1000EN6thrust24THRUST_300001_SM_1000_NS18transform_iteratorI10pi_functorNSD_17counting_iteratorIlNSD_11use_defaultESH_SH_EESH_SH_EEPdyS9_ddNS7_10__identityEEEvT0_T1_T2_T3_T4_T6_)
        /*01ac*/ 	.short	0x0380
        /*01ae*/ 	.short	0x0031


	//----- nvinfo : EIATTR_SW_WAR
	.align		4
.L_176:
        /*01b0*/ 	.byte	0x04, 0x36
        /*01b2*/ 	.short	(.L_178 - .L_177)
.L_177:
        /*01b4*/ 	.word	0x00000008
.L_178:


//--------------------- .nv.info._ZN3cub18CUB_300001_SM_10006detail6reduce28DeviceReduceSingleTileKernelINS2_10policy_hubIdjN4cuda3std3__44plusIdEEE10Policy1000EPdSC_iS9_ddNS7_10__identityEEEvT0_T1_T2_T3_T4_T6_ --------------------------
	.section	.nv.info._ZN3cub18CUB_300001_SM_10006detail6reduce28DeviceReduceSingleTileKernelINS2_10policy_hubIdjN4cuda3std3__44plusIdEEE10Policy1000EPdSC_iS9_ddNS7_10__identityEEEvT0_T1_T2_T3_T4_T6_,"",@"SHT_CUDA_INFO"
	.sectionflags	@""
	.align	4


	//----- nvinfo : EIATTR_CUDA_API_VERSION
	.align		4
        /*0000*/ 	.byte	0x04, 0x37
        /*0002*/ 	.short	(.L_180 - .L_179)
.L_179:
        /*0004*/ 	.word	0x00000082


	//----- nvinfo : EIATTR_KPARAM_INFO
	.align		4
.L_180:
        /*0008*/ 	.byte	0x04, 0x17
        /*000a*/ 	.short	(.L_182 - .L_181)
.L_181:
        /*000c*/ 	.word	0x00000000
        /*0010*/ 	.short	0x0005
        /*0012*/ 	.short	0x0020
        /*0014*/ 	.byte	0x00, 0xf0, 0x05, 0x00


	//----- nvinfo : EIATTR_KPARAM_INFO
	.align		4
.L_182:
        /*0018*/ 	.byte	0x04, 0x17
        /*001a*/ 	.short	(.L_184 - .L_183)
.L_183:
        /*001c*/ 	.word	0x00000000
        /*0020*/ 	.short	0x0004
        /*0022*/ 	.short	0x0018
        /*0024*/ 	.byte	0x00, 0xf0, 0x21, 0x00


	//----- nvinfo : EIATTR_KPARAM_INFO
	.align		4
.L_184:
        /*0028*/ 	.byte	0x04, 0x17
        /*002a*/ 	.short	(.L_186 - .L_185)
.L_185:
        /*002c*/ 	.word	0x00000000
        /*0030*/ 	.short	0x0003
        /*0032*/ 	.short	0x0014
        /*0034*/ 	.byte	0x00, 0xf0, 0x05, 0x00


	//----- nvinfo : EIATTR_KPARAM_INFO
	.align		4
.L_186:
        /*0038*/ 	.byte	0x04, 0x17
        /*003a*/ 	.short	(.L_188 - .L_187)
.L_187:
        /*003c*/ 	.word	0x00000000
        /*0040*/ 	.short	0x0002
        /*0042*/ 	.short	0x0010
        /*0044*/ 	.byte	0x00, 0xf0, 0x11, 0x00


	//----- nvinfo : EIATTR_KPARAM_INFO
	.align		4
.L_188:
        /*0048*/ 	.byte	0x04, 0x17
        /*004a*/ 	.short	(.L_190 - .L_189)
.L_189:
        /*004c*/ 	.word	0x00000000
        /*0050*/ 	.short	0x0001
        /*0052*/ 	.short	0x0008
        /*0054*/ 	.byte	0x00, 0xf5, 0x21, 0x00


	//----- nvinfo : EIATTR_KPARAM_INFO
	.align		4
.L_190:
        /*0058*/ 	.byte	0x04, 0x17
        /*005a*/ 	.short	(.L_192 - .L_191)
.L_191:
        /*005c*/ 	.word	0x00000000
        /*0060*/ 	.short	0x0000
        /*0062*/ 	.short	0x0000
        /*0064*/ 	.byte	0x00, 0xf5, 0x21, 0x00


	//----- nvinfo : EIATTR_SPARSE_MMA_MASK
	.align		4
.L_192:
        /*0068*/ 	.byte	0x03, 0x50
        /*006a*/ 	.short	0x0000


	//----- nvinfo : EIATTR_MAXREG_COUNT
	.align		4
        /*006c*/ 	.byte	0x03, 0x1b
        /*006e*/ 	.short	0x0060


	//----- nvinfo : EIATTR_NUM_BARRIERS
	.align		4
        /*0070*/ 	.byte	0x02, 0x4c
        /*0072*/ 	.byte	0x01
	.zero		1


	//----- nvinfo : EIATTR_MERCURY_ISA_VERSION
	.align		4
        /*0074*/ 	.byte	0x03, 0x5f
        /*0076*/ 	.short	0x0101


	//----- nvinfo : EIATTR_COOP_GROUP_MASK_REGIDS
	.align		4
        /*0078*/ 	.byte	0x04, 0x29
        /*007a*/ 	.short	(.L_194 - .L_193)


	//   ....[0]....
.L_193:
        /*007c*/ 	.word	0xffffffff


	//   ....[1]....
        /*0080*/ 	.word	0xffffffff


	//   ....[2]....
        /*0084*/ 	.word	0xffffffff


	//   ....[3]....
        /*0088*/ 	.word	0xffffffff


	//   ....[4]....
        /*008c*/ 	.word	0xffffffff


	//   ....[5]....
        /*0090*/ 	.word	0xffffffff


	//   ....[6]....
        /*0094*/ 	.word	0xffffffff


	//   ....[7]....
        /*0098*/ 	.word	0xffffffff


	//   ....[8]....
        /*009c*/ 	.word	0xffffffff


	//   ....[9]....
        /*00a0*/ 	.word	0xffffffff


	//   ....[10]....
        /*00a4*/ 	.word	0xffffffff


	//   ....[11]....
        /*00a8*/ 	.word	0xffffffff


	//   ....[12]....
        /*00ac*/ 	.word	0xffffffff


	//   ....[13]....
        /*00b0*/ 	.word	0xffffffff


	//   ....[14]....
        /*00b4*/ 	.word	0xffffffff


	//   ....[15]....
        /*00b8*/ 	.word	0xffffffff


	//   ....[16]....
        /*00bc*/ 	.word	0xffffffff


	//   ....[17]....
        /*00c0*/ 	.word	0xffffffff


	//   ....[18]....
        /*00c4*/ 	.word	0xffffffff


	//   ....[19]....
        /*00c8*/ 	.word	0xffffffff


	//   ....[20]....
        /*00cc*/ 	.word	0xffffffff


	//   ....[21]....
        /*00d0*/ 	.word	0xffffffff


	//   ....[22]....
        /*00d4*/ 	.word	0xffffffff


	//   ....[23]....
        /*00d8*/ 	.word	0xffffffff


	//   ....[24]....
        /*00dc*/ 	.word	0xffffffff


	//   ....[25]....
        /*00e0*/ 	.word	0xffffffff


	//   ....[26]....
        /*00e4*/ 	.word	0xffffffff


	//   ....[27]....
        /*00e8*/ 	.word	0xffffffff


	//   ....[28]....
        /*00ec*/ 	.word	0xffffffff


	//   ....[29]....
        /*00f0*/ 	.word	0xffffffff


	//----- nvinfo : EIATTR_COOP_GROUP_INSTR_OFFSETS
	.align		4
.L_194:
        /*00f4*/ 	.byte	0x04, 0x28
        /*00f6*/ 	.short	(.L_196 - .L_195)


	//   ....[0]....
.L_195:
        /*00f8*/ 	.word	0x00000980


	//   ....[1]....
        /*00fc*/ 	.word	0x00000990


	//   ....[2]....
        /*0100*/ 	.word	0x00000a00


	//   ....[3]....
        /*0104*/ 	.word	0x00000a30


	//   ....[4]....
        /*0108*/ 	.word	0x00000aa0


	//   ....[5]....
        /*010c*/ 	.word	0x00000ab0


	//   ....[6]....
        /*0110*/ 	.word	0x00000b00


	//   ....[7]....
        /*0114*/ 	.word	0x00000b10


	//   ....[8]....
        /*0118*/ 	.word	0x00000b60


	//   ....[9]....
        /*011c*/ 	.word	0x00000b80


	//   ....[10]....
        /*0120*/ 	.word	0x00000e90


	//   ....[11]....
        /*0124*/ 	.word	0x00000ea0


	//   ....[12]....
        /*0128*/ 	.word	0x00000f30


	//   ....[13]....
        /*012c*/ 	.word	0x00000f50


	//   ....[14]....
        /*0130*/ 	.word	0x00000fa0


	//   ....[15]....
        /*0134*/ 	.word	0x00000fc0


	//   ....[16]....
        /*0138*/ 	.word	0x00001010


	//   ....[17]....
        /*013c*/ 	.word	0x00001040


	//   ....[18]....
        /*0140*/ 	.word	0x000010a0


	//   ....[19]....
        /*0144*/ 	.word	0x000010d0


	//   ....[20]....
        /*0148*/ 	.word	0x000022b0


	//   ....[21]....
        /*014c*/ 	.word	0x000022c0


	//   ....[22]....
        /*0150*/ 	.word	0x00002330


	//   ....[23]....
        /*0154*/ 	.word	0x00002340


	//   ....[24]....
        /*0158*/ 	.word	0x000023a0


	//   ....[25]....
        /*015c*/ 	.word	0x000023d0


	//   ....[26]....
        /*0160*/ 	.word	0x00002450


	//   ....[27]....
        /*0164*/ 	.word	0x00002460


	//   ....[28]....
        /*0168*/ 	.word	0x000024b0


	//   ....[29]....
        /*016c*/ 	.word	0x000024c0


	//----- nvinfo : EIATTR_VRC_CTA_INIT_COUNT
	.align		4
.L_196:
        /*0170*/ 	.byte	0x02, 0x4a
	.zero		1
	.zero		1


	//----- nvinfo : EIATTR_EXIT_INSTR_OFFSETS
	.align		4
        /*0174*/ 	.byte	0x04, 0x1c
        /*0176*/ 	.short	(.L_198 - .L_197)


	//   ....[0]....
.L_197:
        /*0178*/ 	.word	0x00000080


	//   ....[1]....
        /*017c*/ 	.word	0x000000c0


	//   ....[2]....
        /*0180*/ 	.word	0x00002750


	//   ....[3]....
        /*0184*/ 	.word	0x000027a0


	//----- nvinfo : EIATTR_MAX_THREADS
	.align		4
.L_198:
        /*0188*/ 	.byte	0x04, 0x05
        /*018a*/ 	.short	(.L_200 - .L_199)
.L_199:
        /*018c*/ 	.word	0x00000280
        /*0190*/ 	.word	0x00000001
        /*0194*/ 	.word	0x00000001


	//----- nvinfo : EIATTR_CRS_STACK_SIZE
	.align		4
.L_200:
        /*0198*/ 	.byte	0x04, 0x1e
        /*019a*/ 	.short	(.L_202 - .L_201)
.L_201:
        /*019c*/ 	.word	0x00000000


	//----- nvinfo : EIATTR_CBANK_PARAM_SIZE
	.align		4
.L_202:
        /*01a0*/ 	.byte	0x03, 0x19
        /*01a2*/ 	.short	0x0021


	//----- nvinfo : EIATTR_PARAM_CBANK
	.align		4
        /*01a4*/ 	.byte	0x04, 0x0a
        /*01a6*/ 	.short	(.L_204 - .L_203)
	.align		4
.L_203:
        /*01a8*/ 	.word	index@(.nv.constant0._ZN3cub18CUB_300001_SM_10006detail6reduce28DeviceReduceSingleTileKernelINS2_10policy_hubIdjN4cuda3std3__44plusIdEEE10Policy1000EPdSC_iS9_ddNS7_10__identityEEEvT0_T1_T2_T3_T4_T6_)
        /*01ac*/ 	.short	0x0380
        /*01ae*/ 	.short	0x0021


	//----- nvinfo : EIATTR_SW_WAR
	.align		4
.L_204:
        /*01b0*/ 	.byte	0x04, 0x36
        /*01b2*/ 	.short	(.L_206 - .L_205)
.L_205:
        /*01b4*/ 	.word	0x00000008
.L_206:


//--------------------- .nv.info._ZN3cub18CUB_300001_SM_10006detail6reduce18DeviceReduceKernelINS2_10policy_hubIdjN4cuda3std3__44plusIdEEE10Policy1000EN6thrust24THRUST_300001_SM_1000_NS18transform_iteratorI10pi_functorNSD_17counting_iteratorIlNSD_11use_defaultESH_SH_EESH_SH_EEjS9_dNS7_10__identityEEEvT0_PT3_T1_NS0_13GridEvenShareISO_EET2_T4_ --------------------------
	.section	.nv.info._ZN3cub18CUB_300001_SM_10006detail6reduce18DeviceReduceKernelINS2_10policy_hubIdjN4cuda3std3__44plusIdEEE10Policy1000EN6thrust24THRUST_300001_SM_1000_NS18transform_iteratorI10pi_functorNSD_17counting_iteratorIlNSD_11use_defaultESH_SH_EESH_SH_EEjS9_dNS7_10__identityEEEvT0_PT3_T1_NS0_13GridEvenShareISO_EET2_T4_,"",@"SHT_CUDA_INFO"
	.sectionflags	@""
	.align	4


	//----- nvinfo : EIATTR_CUDA_API_VERSION
	.align		4
        /*0000*/ 	.byte	0x04, 0x37
        /*0002*/ 	.short	(.L_208 - .L_207)
.L_207:
        /*0004*/ 	.word	0x00000082


	//----- nvinfo : EIATTR_KPARAM_INFO
	.align		4
.L_208:
        /*0008*/ 	.byte	0x04, 0x17
        /*000a*/ 	.short	(.L_210 - .L_209)
.L_209:
        /*000c*/ 	.word	0x00000000
        /*0010*/ 	.short	0x0005
        /*0012*/ 	.short	0x0045
        /*0014*/ 	.byte	0x00, 0xf0, 0x05, 0x00


	//----- nvinfo : EIATTR_KPARAM_INFO
	.align		4
.L_210:
        /*0018*/ 	.byte	0x04, 0x17
        /*001a*/ 	.short	(.L_212 - .L_211)
.L_211:
        /*001c*/ 	.word	0x00000000
        /*0020*/ 	.short	0x0004
        /*0022*/ 	.short	0x0044
        /*0024*/ 	.byte	0x00, 0xf0, 0x05, 0x00


	//----- nvinfo : EIATTR_KPARAM_INFO
	.align		4
.L_212:
        /*0028*/ 	.byte	0x04, 0x17
        /*002a*/ 	.short	(.L_214 - .L_213)
.L_213:
        /*002c*/ 	.word	0x00000000
        /*0030*/ 	.short	0x0003
        /*0032*/ 	.short	0x001c
        /*0034*/ 	.byte	0x00, 0xf0, 0xa1, 0x00


	//----- nvinfo : EIATTR_KPARAM_INFO
	.align		4
.L_214:
        /*0038*/ 	.byte	0x04, 0x17
        /*003a*/ 	.short	(.L_216 - .L_215)
.L_215:
        /*003c*/ 	.word	0x00000000
        /*0040*/ 	.short	0x0002
        /*0042*/ 	.short	0x0018
        /*0044*/ 	.byte	0x00, 0xf0, 0x11, 0x00


	//----- nvinfo : EIATTR_KPARAM_INFO
	.align		4
.L_216:
        /*0048*/ 	.byte	0x04, 0x17
        /*004a*/ 	.short	(.L_218 - .L_217)
.L_217:
        /*004c*/ 	.word	0x00000000
        /*0050*/ 	.short	0x0001
        /*0052*/ 	.short	0x0010
        /*0054*/ 	.byte	0x00, 0xf5, 0x21, 0x00


	//----- nvinfo : EIATTR_KPARAM_INFO
	.align		4
.L_218:
        /*0058*/ 	.byte	0x04, 0x17
        /*005a*/ 	.short	(.L_220 - .L_219)
.L_219:
        /*005c*/ 	.word	0x00000000
        /*0060*/ 	.short	0x0000
        /*0062*/ 	.short	0x0000
        /*0064*/ 	.byte	0x00, 0xf0, 0x41, 0x00


	//----- nvinfo : EIATTR_SPARSE_MMA_MASK
	.align		4
.L_220:
        /*0068*/ 	.byte	0x03, 0x50
        /*006a*/ 	.short	0x0000


	//----- nvinfo : EIATTR_MAXREG_COUNT
	.align		4
        /*006c*/ 	.byte	0x03, 0x1b
        /*006e*/ 	.short	0x0060


	//----- nvinfo : EIATTR_NUM_BARRIERS
	.align		4
        /*0070*/ 	.byte	0x02, 0x4c
        /*0072*/ 	.byte	0x01
	.zero		1


	//----- nvinfo : EIATTR_MERCURY_ISA_VERSION
	.align		4
        /*0074*/ 	.byte	0x03, 0x5f
        /*0076*/ 	.short	0x0101


	//----- nvinfo : EIATTR_COOP_GROUP_MASK_REGIDS
	.align		4
        /*0078*/ 	.byte	0x04, 0x29
        /*007a*/ 	.short	(.L_222 - .L_221)


	//   ....[0]....
.L_221:
        /*007c*/ 	.word	0xffffffff


	//   ....[1]....
        /*0080*/ 	.word	0xffffffff


	//   ....[2]....
        /*0084*/ 	.word	0xffffffff


	//   ....[3]....
        /*0088*/ 	.word	0xffffffff


	//   ....[4]....
        /*008c*/ 	.word	0xffffffff


	//   ....[5]....
        /*0090*/ 	.word	0xffffffff


	//   ....[6]....
        /*0094*/ 	.word	0xffffffff


	//   ....[7]....
        /*0098*/ 	.word	0xffffffff


	//   ....[8]....
        /*009c*/ 	.word	0xffffffff


	//   ....[9]....
        /*00a0*/ 	.word	0xffffffff


	//   ....[10]....
        /*00a4*/ 	.word	0xffffffff


	//   ....[11]....
        /*00a8*/ 	.word	0xffffffff


	//   ....[12]....
        /*00ac*/ 	.word	0xffffffff


	//   ....[13]....
        /*00b0*/ 	.word	0xffffffff


	//   ....[14]....
        /*00b4*/ 	.word	0xffffffff


	//   ....[15]....
        /*00b8*/ 	.word	0xffffffff


	//   ....[16]....
        /*00bc*/ 	.word	0xffffffff


	//   ....[17]....
        /*00c0*/ 	.word	0xffffffff


	//   ....[18]....
        /*00c4*/ 	.word	0xffffffff


	//   ....[19]....
        /*00c8*/ 	.word	0xffffffff


	//   ....[20]....
        /*00cc*/ 	.word	0xffffffff


	//   ....[21]....
        /*00d0*/ 	.word	0xffffffff


	//   ....[22]....
        /*00d4*/ 	.word	0xffffffff


	//   ....[23]....
        /*00d8*/ 	.word	0xffffffff


	//   ....[24]....
        /*00dc*/ 	.word	0xffffffff


	//   ....[25]....
        /*00e0*/ 	.word	0xffffffff


	//   ....[26]....
        /*00e4*/ 	.word	0xffffffff


	//   ....[27]....
        /*00e8*/ 	.word	0xffffffff


	//   ....[28]....
        /*00ec*/ 	.word	0xffffffff


	//   ....[29]....
        /*00f0*/ 	.word	0xffffffff


	//----- nvinfo : EIATTR_COOP_GROUP_INSTR_OFFSETS
	.align		4
.L_222:
        /*00f4*/ 	.byte	0x04, 0x28
        /*00f6*/ 	.short	(.L_224 - .L_223)


	//   ....[0]....
.L_223:
        /*00f8*/ 	.word	0x00000d70


	//   ....[1]....
        /*00fc*/ 	.word	0x00000d80


	//   ....[2]....
        /*0100*/ 	.word	0x00000df0


	//   ....[3]....
        /*0104*/ 	.word	0x00000e20


	//   ....[4]....
        /*0108*/ 	.word	0x00000e90


	//   ....[5]....
        /*010c*/ 	.word	0x00000eb0


	//   ....[6]....
        /*0110*/ 	.word	0x00000f10


	//   ....[7]....
        /*0114*/ 	.word	0x00000f20


	//   ....[8]....
        /*0118*/ 	.word	0x00000f70


	//   ....[9]....
        /*011c*/ 	.word	0x00000f80


	//   ....[10]....
        /*0120*/ 	.word	0x00001280


	//   ....[11]....
        /*0124*/ 	.word	0x00001290


	//   ....[12]....
        /*0128*/ 	.word	0x00001330


	//   ....[13]....
        /*012c*/ 	.word	0x00001340


	//   ....[14]....
        /*0130*/ 	.word	0x00001390


	//   ....[15]....
        /*0134*/ 	.word	0x000013b0


	//   ....[16]....
        /*0138*/ 	.word	0x00001400


	//   ....[17]....
        /*013c*/ 	.word	0x00001420


	//   ....[18]....
        /*0140*/ 	.word	0x00001470


	//   ....[19]....
        /*0144*/ 	.word	0x000014a0


	//   ....[20]....
        /*0148*/ 	.word	0x00004250


	//   ....[21]....
        /*014c*/ 	.word	0x00004260


	//   ....[22]....
        /*0150*/ 	.word	0x000042d0


	//   ....[23]....
        /*0154*/ 	.word	0x000042e0


	//   ....[24]....
        /*0158*/ 	.word	0x00004340


	//   ....[25]....
        /*015c*/ 	.word	0x00004350


	//   ....[26]....
        /*0160*/ 	.word	0x000043a0


	//   ....[27]....
        /*0164*/ 	.word	0x000043d0


	//   ....[28]....
        /*0168*/ 	.word	0x00004450


	//   ....[29]....
        /*016c*/ 	.word	0x00004460


	//----- nvinfo : EIATTR_VRC_CTA_INIT_COUNT
	.align		4
.L_224:
        /*0170*/ 	.byte	0x02, 0x4a
	.zero		1
	.zero		1


	//----- nvinfo : EIATTR_EXIT_INSTR_OFFSETS
	.align		4
        /*0174*/ 	.byte	0x04, 0x1c
        /*0176*/ 	.short	(.L_226 - .L_225)


	//   ....[0]....
.L_225:
        /*0178*/ 	.word	0x000046f0


	//   ....[1]....
        /*017c*/ 	.word	0x00004760


	//----- nvinfo : EIATTR_MAX_THREADS
	.align		4
.L_226:
        /*0180*/ 	.byte	0x04, 0x05
        /*0182*/ 	.short	(.L_228 - .L_227)
.L_227:
        /*0184*/ 	.word	0x00000280
        /*0188*/ 	.word	0x00000001
        /*018c*/ 	.word	0x00000001


	//----- nvinfo : EIATTR_CRS_STACK_SIZE
	.align		4
.L_228:
        /*0190*/ 	.byte	0x04, 0x1e
        /*0192*/ 	.short	(.L_230 - .L_229)
.L_229:
        /*0194*/ 	.word	0x00000000


	//----- nvinfo : EIATTR_CBANK_PARAM_SIZE
	.align		4
.L_230:
        /*0198*/ 	.byte	0x03, 0x19
        /*019a*/ 	.short	0x0046


	//----- nvinfo : EIATTR_PARAM_CBANK
	.align		4
        /*019c*/ 	.byte	0x04, 0x0a
        /*019e*/ 	.short	(.L_232 - .L_231)
	.align		4
.L_231:
        /*01a0*/ 	.word	index@(.nv.constant0._ZN3cub18CUB_300001_SM_10006detail6reduce18DeviceReduceKernelINS2_10policy_hubIdjN4cuda3std3__44plusIdEEE10Policy1000EN6thrust24THRUST_300001_SM_1000_NS18transform_iteratorI10pi_functorNSD_17counting_iteratorIlNSD_11use_defaultESH_SH_EESH_SH_EEjS9_dNS7_10__identityEEEvT0_PT3_T1_NS0_13GridEvenShareISO_EET2_T4_)
        /*01a4*/ 	.short	0x0380
        /*01a6*/ 	.short	0x0046


	//----- nvinfo : EIATTR_SW_WAR
	.align		4
.L_232:
        /*01a8*/ 	.byte	0x04, 0x36
        /*01aa*/ 	.short	(.L_234 - .L_233)
.L_233:
        /*01ac*/ 	.word	0x00000008
.L_234:


//--------------------- .nv.info._ZN3cub18CUB_300001_SM_10006detail6reduce28DeviceReduceSingleTileKernelINS2_10policy_hubIdjN4cuda3std3__44plusIdEEE10Policy1000EN6thrust24THRUST_300001_SM_1000_NS18transform_iteratorI10pi_functorNSD_17counting_iteratorIlNSD_11use_defaultESH_SH_EESH_SH_EEPdjS9_ddNS7_10__identityEEEvT0_T1_T2_T3_T4_T6_ --------------------------
	.section	.nv.info._ZN3cub18CUB_300001_SM_10006detail6reduce28DeviceReduceSingleTileKernelINS2_10policy_hubIdjN4cuda3std3__44plusIdEEE10Policy1000EN6thrust24THRUST_300001_SM_1000_NS18transform_iteratorI10pi_functorNSD_17counting_iteratorIlNSD_11use_defaultESH_SH_EESH_SH_EEPdjS9_ddNS7_10__identityEEEvT0_T1_T2_T3_T4_T6_,"",@"SHT_CUDA_INFO"
	.sectionflags	@""
	.align	4


	//----- nvinfo : EIATTR_CUDA_API_VERSION
	.align		4
        /*0000*/ 	.byte	0x04, 0x37
        /*0002*/ 	.short	(.L_236 - .L_235)
.L_235:
        /*0004*/ 	.word	0x00000082


	//----- nvinfo : EIATTR_KPARAM_INFO
	.align		4
.L_236:
        /*0008*/ 	.byte	0x04, 0x17
        /*000a*/ 	.short	(.L_238 - .L_237)
.L_237:
        /*000c*/ 	.word	0x00000000
        /*0010*/ 	.short	0x0005
        /*0012*/ 	.short	0x0028
        /*0014*/ 	.byte	0x00, 0xf0, 0x05, 0x00


	//----- nvinfo : EIATTR_KPARAM_INFO
	.align		4
.L_238:
        /*0018*/ 	.byte	0x04, 0x17
        /*001a*/ 	.short	(.L_240 - .L_239)
.L_239:
        /*001c*/ 	.word	0x00000000
        /*0020*/ 	.short	0x0004
        /*0022*/ 	.short	0x0020
        /*0024*/ 	.byte	0x00, 0xf0, 0x21, 0x00


	//----- nvinfo : EIATTR_KPARAM_INFO
	.align		4
.L_240:
        /*0028*/ 	.byte	0x04, 0x17
        /*002a*/ 	.short	(.L_242 - .L_241)
.L_241:
        /*002c*/ 	.word	0x00000000
        /*0030*/ 	.short	0x0003
        /*0032*/ 	.short	0x001c
        /*0034*/ 	.byte	0x00, 0xf0, 0x05, 0x00


	//----- nvinfo : EIATTR_KPARAM_INFO
	.align		4
.L_242:
        /*0038*/ 	.byte	0x04, 0x17
        /*003a*/ 	.short	(.L_244 - .L_243)
.L_243:
        /*003c*/ 	.word	0x00000000
        /*0040*/ 	.short	0x0002
        /*0042*/ 	.short	0x0018
        /*0044*/ 	.byte	0x00, 0xf0, 0x11, 0x00


	//----- nvinfo : EIATTR_KPARAM_INFO
	.align		4
.L_244:
        /*0048*/ 	.byte	0x04, 0x17
        /*004a*/ 	.short	(.L_246 - .L_245)
.L_245:
        /*004c*/ 	.word	0x00000000
        /*0050*/ 	.short	0x0001
        /*0052*/ 	.short	0x0010
        /*0054*/ 	.byte	0x00, 0xf5, 0x21, 0x00


	//----- nvinfo : EIATTR_KPARAM_INFO
	.align		4
.L_246:
        /*0058*/ 	.byte	0x04, 0x17
        /*005a*/ 	.short	(.L_248 - .L_247)
.L_247:
        /*005c*/ 	.word	0x00000000
        /*0060*/ 	.short	0x0000
        /*0062*/ 	.short	0x0000
        /*0064*/ 	.byte	0x00, 0xf0, 0x41, 0x00


	//----- nvinfo : EIATTR_SPARSE_MMA_MASK
	.align		4
.L_248:
        /*0068*/ 	.byte	0x03, 0x50
        /*006a*/ 	.short	0x0000


	//----- nvinfo : EIATTR_MAXREG_COUNT
	.align		4
        /*006c*/ 	.byte	0x03, 0x1b
        /*006e*/ 	.short	0x0060


	//----- nvinfo : EIATTR_NUM_BARRIERS
	.align		4
        /*0070*/ 	.byte	0x02, 0x4c
        /*0072*/ 	.byte	0x01
	.zero		1


	//----- nvinfo : EIATTR_MERCURY_ISA_VERSION
	.align		4
        /*0074*/ 	.byte	0x03, 0x5f
        /*0076*/ 	.short	0x0101


	//----- nvinfo : EIATTR_COOP_GROUP_MASK_REGIDS
	.align		4
        /*0078*/ 	.byte	0x04, 0x29
        /*007a*/ 	.short	(.L_250 - .L_249)


	//   ....[0]....
.L_249:
        /*007c*/ 	.word	0xffffffff


	//   ....[1]....
        /*0080*/ 	.word	0xffffffff


	//   ....[2]....
        /*0084*/ 	.word	0xffffffff


	//   ....[3]....
        /*0088*/ 	.word	0xffffffff


	//   ....[4]....
        /*008c*/ 	.word	0xffffffff


	//   ....[5]....
        /*0090*/ 	.word	0xffffffff


	//   ....[6]....
        /*0094*/ 	.word	0xffffffff


	//   ....[7]....
        /*0098*/ 	.word	0xffffffff


	//   ....[8]....
        /*009c*/ 	.word	0xffffffff


	//   ....[9]....
        /*00a0*/ 	.word	0xffffffff


	//   ....[10]....
        /*00a4*/ 	.word	0xffffffff


	//   ....[11]....
        /*00a8*/ 	.word	0xffffffff


	//   ....[12]....
        /*00ac*/ 	.word	0xffffffff


	//   ....[13]....
        /*00b0*/ 	.word	0xffffffff


	//   ....[14]....
        /*00b4*/ 	.word	0xffffffff


	//   ....[15]....
        /*00b8*/ 	.word	0xffffffff


	//   ....[16]....
        /*00bc*/ 	.word	0xffffffff


	//   ....[17]....
        /*00c0*/ 	.word	0xffffffff


	//   ....[18]....
        /*00c4*/ 	.word	0xffffffff


	//   ....[19]....
        /*00c8*/ 	.word	0xffffffff


	//   ....[20]....
        /*00cc*/ 	.word	0xffffffff


	//   ....[21]....
        /*00d0*/ 	.word	0xffffffff


	//   ....[22]....
        /*00d4*/ 	.word	0xffffffff


	//   ....[23]....
        /*00d8*/ 	.word	0xffffffff


	//   ....[24]....
        /*00dc*/ 	.word	0xffffffff


	//   ....[25]....
        /*00e0*/ 	.word	0xffffffff


	//   ....[26]....
        /*00e4*/ 	.word	0xffffffff


	//   ....[27]....
        /*00e8*/ 	.word	0xffffffff


	//   ....[28]....
        /*00ec*/ 	.word	0xffffffff


	//   ....[29]....
        /*00f0*/ 	.word	0xffffffff


	//----- nvinfo : EIATTR_COOP_GROUP_INSTR_OFFSETS
	.align		4
.L_250:
        /*00f4*/ 	.byte	0x04, 0x28
        /*00f6*/ 	.short	(.L_252 - .L_251)


	//   ....[0]....
.L_251:
        /*00f8*/ 	.word	0x00000d80


	//   ....[1]....
        /*00fc*/ 	.word	0x00000d90


	//   ....[2]....
        /*0100*/ 	.word	0x00000e00


	//   ....[3]....
        /*0104*/ 	.word	0x00000e10


	//   ....[4]....
        /*0108*/ 	.word	0x00000e70


	//   ....[5]....
        /*010c*/ 	.word	0x00000e80


	//   ....[6]....
        /*0110*/ 	.word	0x00000ed0


	//   ....[7]....
        /*0114*/ 	.word	0x00000f00


	//   ....[8]....
        /*0118*/ 	.word	0x00000f80


	//   ....[9]....
        /*011c*/ 	.word	0x00000f90


	//   ....[10]....
        /*0120*/ 	.word	0x00001290


	//   ....[11]....
        /*0124*/ 	.word	0x000012a0


	//   ....[12]....
        /*0128*/ 	.word	0x00001330


	//   ....[13]....
        /*012c*/ 	.word	0x00001340


	//   ....[14]....
        /*0130*/ 	.word	0x000013a0


	//   ....[15]....
        /*0134*/ 	.word	0x000013c0


	//   ....[16]....
        /*0138*/ 	.word	0x00001410


	//   ....[17]....
        /*013c*/ 	.word	0x00001430


	//   ....[18]....
        /*0140*/ 	.word	0x00001490


	//   ....[19]....
        /*0144*/ 	.word	0x000014c0


	//   ....[20]....
        /*0148*/ 	.word	0x000040b0


	//   ....[21]....
        /*014c*/ 	.word	0x000040c0


	//   ....[22]....
        /*0150*/ 	.word	0x00004130


	//   ....[23]....
        /*0154*/ 	.word	0x00004140


	//   ....[24]....
        /*0158*/ 	.word	0x000041a0


	//   ....[25]....
        /*015c*/ 	.word	0x000041b0


	//   ....[26]....
        /*0160*/ 	.word	0x00004200


	//   ....[27]....
        /*0164*/ 	.word	0x00004230


	//   ....[28]....
        /*0168*/ 	.word	0x000042b0


	//   ....[29]....
        /*016c*/ 	.word	0x000042c0


	//----- nvinfo : EIATTR_VRC_CTA_INIT_COUNT
	.align		4
.L_252:
        /*0170*/ 	.byte	0x02, 0x4a
	.zero		1
	.zero		1


	//----- nvinfo : EIATTR_EXIT_INSTR_OFFSETS
	.align		4
        /*0174*/ 	.byte	0x04, 0x1c
        /*0176*/ 	.short	(.L_254 - .L_253)


	//   ....[0]....
.L_253:
        /*0178*/ 	.word	0x00000070


	//   ....[1]....
        /*017c*/ 	.word	0x000000b0


	//   ....[2]....
        /*0180*/ 	.word	0x00004550


	//   ....[3]....
        /*0184*/ 	.word	0x000045a0


	//----- nvinfo : EIATTR_MAX_THREADS
	.align		4
.L_254:
        /*0188*/ 	.byte	0x04, 0x05
        /*018a*/ 	.short	(.L_256 - .L_255)
.L_255:
        /*018c*/ 	.word	0x00000280
        /*0190*/ 	.word	0x00000001
        /*0194*/ 	.word	0x00000001


	//----- nvinfo : EIATTR_CRS_STACK_SIZE
	.align		4
.L_256:
        /*0198*/ 	.byte	0x04, 0x1e
        /*019a*/ 	.short	(.L_258 - .L_257)
.L_257:
        /*019c*/ 	.word	0x00000000


	//----- nvinfo : EIATTR_CBANK_PARAM_SIZE
	.align		4
.L_258:
        /*01a0*/ 	.byte	0x03, 0x19
        /*01a2*/ 	.short	0x0029


	//----- nvinfo : EIATTR_PARAM_CBANK
	.align		4
        /*01a4*/ 	.byte	0x04, 0x0a
        /*01a6*/ 	.short	(.L_260 - .L_259)
	.align		4
.L_259:
        /*01a8*/ 	.word	index@(.nv.constant0._ZN3cub18CUB_300001_SM_10006detail6reduce28DeviceReduceSingleTileKernelINS2_10policy_hubIdjN4cuda3std3__44plusIdEEE10Policy1000EN6thrust24THRUST_300001_SM_1000_NS18transform_iteratorI10pi_functorNSD_17counting_iteratorIlNSD_11use_defaultESH_SH_EESH_SH_EEPdjS9_ddNS7_10__identityEEEvT0_T1_T2_T3_T4_T6_)
        /*01ac*/ 	.short	0x0380
        /*01ae*/ 	.short	0x0029


	//----- nvinfo : EIATTR_SW_WAR
	.align		4
.L_260:
        /*01b0*/ 	.byte	0x04, 0x36
        /*01b2*/ 	.short	(.L_262 - .L_261)
.L_261:
        /*01b4*/ 	.word	0x00000008
.L_262:


//--------------------- .nv.info._ZN3cub18CUB_300001_SM_10006detail11EmptyKernelIvEEvv --------------------------
	.section	.nv.info._ZN3cub18CUB_300001_SM_10006detail11EmptyKernelIvEEvv,"",@"SHT_CUDA_INFO"
	.sectionflags	@""
	.align	4


	//----- nvinfo : EIATTR_CUDA_API_VERSION
	.align		4
        /*0000*/ 	.byte	0x04, 0x37
        /*0002*/ 	.short	(.L_264 - .L_263)
.L_263:
        /*0004*/ 	.word	0x00000082


	//----- nvinfo : EIATTR_SPARSE_MMA_MASK
	.align		4
.L_264:
        /*0008*/ 	.byte	0x03, 0x50
        /*000a*/ 	.short	0x0000


	//----- nvinfo : EIATTR_MAXREG_COUNT
	.align		4
        /*000c*/ 	.byte	0x03, 0x1b
        /*000e*/ 	.short	0x00ff


	//----- nvinfo : EIATTR_MERCURY_ISA_VERSION
	.align		4
        /*0010*/ 	.byte	0x03, 0x5f
        /*0012*/ 	.short	0x0101


	//----- nvinfo : EIATTR_VRC_CTA_INIT_COUNT
	.align		4
        /*0014*/ 	.byte	0x02, 0x4a
	.zero		1
	.zero		1


	//----- nvinfo : EIATTR_EXIT_INSTR_OFFSETS
	.align		4
        /*0018*/ 	.byte	0x04, 0x1c
        /*001a*/ 	.short	(.L_266 - .L_265)


	//   ....[0]....
.L_265:
        /*001c*/ 	.word	0x00000010


	//----- nvinfo : EIATTR_SW_WAR
	.align		4
.L_266:
        /*0020*/ 	.byte	0x04, 0x36
        /*0022*/ 	.short	(.L_268 - .L_267)
.L_267:
        /*0024*/ 	.word	0x00000008
.L_268:


//--------------------- .nv.callgraph             --------------------------
	.section	.nv.callgraph,"",@"SHT_CUDA_CALLGRAPH"
	.align	4
	.sectionentsize	8
	.align		4
        /*0000*/ 	.word	0x00000000
	.align		4
        /*0004*/ 	.word	0xffffffff
	.align		4
        /*0008*/ 	.word	0x00000000
	.align		4
        /*000c*/ 	.word	0xfffffffe
	.align		4
        /*0010*/ 	.word	0x00000000
	.align		4
        /*0014*/ 	.word	0xfffffffd
	.align		4
        /*0018*/ 	.word	0x00000000
	.align		4
        /*001c*/ 	.word	0xfffffffc


//--------------------- .nv.constant4             --------------------------
	.section	.nv.constant4,"a",@progbits
	.align	8
	.align		8
.nv.constant4:
        /*0000*/ 	.dword	_ZN30_INTERNAL_61a14dfc_4_k_cu_main4cuda3std3__45__cpo5beginE
	.align		8
        /*0008*/ 	.dword	_ZN30_INTERNAL_61a14dfc_4_k_cu_main4cuda3std3__45__cpo3endE
	.align		8
        /*0010*/ 	.dword	_ZN30_INTERNAL_61a14dfc_4_k_cu_main4cuda3std3__45__cpo6cbeginE
	.align		8
        /*0018*/ 	.dword	_ZN30_INTERNAL_61a14dfc_4_k_cu_main4cuda3std3__45__cpo4cendE
	.align		8
        /*0020*/ 	.dword	_ZN30_INTERNAL_61a14dfc_4_k_cu_main4cuda3std3__45__cpo6rbeginE
	.align		8
        /*0028*/ 	.dword	_ZN30_INTERNAL_61a14dfc_4_k_cu_main4cuda3std3__45__cpo4rendE
	.align		8
        /*0030*/ 	.dword	_ZN30_INTERNAL_61a14dfc_4_k_cu_main4cuda3std3__45__cpo7crbeginE
	.align		8
        /*0038*/ 	.dword	_ZN30_INTERNAL_61a14dfc_4_k_cu_main4cuda3std3__45__cpo5crendE
	.align		8
        /*0040*/ 	.dword	_ZN30_INTERNAL_61a14dfc_4_k_cu_main4cuda3std3__432_GLOBAL__N__61a14dfc_4_k_cu_main6ignoreE
	.align		8
        /*0048*/ 	.dword	_ZN30_INTERNAL_61a14dfc_4_k_cu_main4cuda3std3__419piecewise_constructE
	.align		8
        /*0050*/ 	.dword	_ZN30_INTERNAL_61a14dfc_4_k_cu_main4cuda3std3__48in_placeE
	.align		8
        /*0058*/ 	.dword	_ZN30_INTERNAL_61a14dfc_4_k_cu_main4cuda3std3__420unreachable_sentinelE
	.align		8
        /*0060*/ 	.dword	_ZN30_INTERNAL_61a14dfc_4_k_cu_main4cuda3std3__47nulloptE
	.align		8
        /*0068*/ 	.dword	_ZN30_INTERNAL_61a14dfc_4_k_cu_main4cuda3std3__48unexpectE
	.align		8
        /*0070*/ 	.dword	_ZN30_INTERNAL_61a14dfc_4_k_cu_main4cuda3std6ranges3__45__cpo4swapE
	.align		8
        /*0078*/ 	.dword	_ZN30_INTERNAL_61a14dfc_4_k_cu_main4cuda3std6ranges3__45__cpo9iter_moveE
	.align		8
        /*0080*/ 	.dword	_ZN30_INTERNAL_61a14dfc_4_k_cu_main4cuda3std6ranges3__45__cpo5beginE
	.align		8
        /*0088*/ 	.dword	_ZN30_INTERNAL_61a14dfc_4_k_cu_main4cuda3std6ranges3__45__cpo3endE
	.align		8
        /*0090*/ 	.dword	_ZN30_INTERNAL_61a14dfc_4_k_cu_main4cuda3std6ranges3__45__cpo6cbeginE
	.align		8
        /*0098*/ 	.dword	_ZN30_INTERNAL_61a14dfc_4_k_cu_main4cuda3std6ranges3__45__cpo4cendE
	.align		8
        /*00a0*/ 	.dword	_ZN30_INTERNAL_61a14dfc_4_k_cu_main4cuda3std6ranges3__45__cpo7advanceE
	.align		8
        /*00a8*/ 	.dword	_ZN30_INTERNAL_61a14dfc_4_k_cu_main4cuda3std6ranges3__45__cpo9iter_swapE
	.align		8
        /*00b0*/ 	.dword	_ZN30_INTERNAL_61a14dfc_4_k_cu_main4cuda3std6ranges3__45__cpo4nextE
	.align		8
        /*00b8*/ 	.dword	_ZN30_INTERNAL_61a14dfc_4_k_cu_main4cuda3std6ranges3__45__cpo4prevE
	.align		8
        /*00c0*/ 	.dword	_ZN30_INTERNAL_61a14dfc_4_k_cu_main4cuda3std6ranges3__45__cpo4dataE
	.align		8
        /*00c8*/ 	.dword	_ZN30_INTERNAL_61a14dfc_4_k_cu_main4cuda3std6ranges3__45__cpo5cdataE
	.align		8
        /*00d0*/ 	.dword	_ZN30_INTERNAL_61a14dfc_4_k_cu_main4cuda3std6ranges3__45__cpo4sizeE
	.align		8
        /*00d8*/ 	.dword	_ZN30_INTERNAL_61a14dfc_4_k_cu_main4cuda3std6ranges3__45__cpo5ssizeE
	.align		8
        /*00e0*/ 	.dword	_ZN30_INTERNAL_61a14dfc_4_k_cu_main4cuda3std6ranges3__45__cpo8distanceE
	.align		8
        /*00e8*/ 	.dword	_ZN30_INTERNAL_61a14dfc_4_k_cu_main6thrust24THRUST_300001_SM_1000_NS8cuda_cub3parE
	.align		8
        /*00f0*/ 	.dword	_ZN30_INTERNAL_61a14dfc_4_k_cu_main6thrust24THRUST_300001_SM_1000_NS8cuda_cub10par_nosyncE
	.align		8
        /*00f8*/ 	.dword	_ZN30_INTERNAL_61a14dfc_4_k_cu_main6thrust24THRUST_300001_SM_1000_NS6system6detail10sequential3seqE
	.align		8
        /*0100*/ 	.dword	_ZN30_INTERNAL_61a14dfc_4_k_cu_main6thrust24THRUST_300001_SM_1000_NS12placeholders2_1E
	.align		8
        /*0108*/ 	.dword	_ZN30_INTERNAL_61a14dfc_4_k_cu_main6thrust24THRUST_300001_SM_1000_NS12placeholders2_2E
	.align		8
        /*0110*/ 	.dword	_ZN30_INTERNAL_61a14dfc_4_k_cu_main6thrust24THRUST_300001_SM_1000_NS12placeholders2_3E
	.align		8
        /*0118*/ 	.dword	_ZN30_INTERNAL_61a14dfc_4_k_cu_main6thrust24THRUST_300001_SM_1000_NS12placeholders2_4E
	.align		8
        /*0120*/ 	.dword	_ZN30_INTERNAL_61a14dfc_4_k_cu_main6thrust24THRUST_300001_SM_1000_NS12placeholders2_5E
	.align		8
        /*0128*/ 	.dword	_ZN30_INTERNAL_61a14dfc_4_k_cu_main6thrust24THRUST_300001_SM_1000_NS12placeholders2_6E
	.align		8
        /*0130*/ 	.dword	_ZN30_INTERNAL_61a14dfc_4_k_cu_main6thrust24THRUST_300001_SM_1000_NS12placeholders2_7E
	.align		8
        /*0138*/ 	.dword	_ZN30_INTERNAL_61a14dfc_4_k_cu_main6thrust24THRUST_300001_SM_1000_NS12placeholders2_8E
	.align		8
        /*0140*/ 	.dword	_ZN30_INTERNAL_61a14dfc_4_k_cu_main6thrust24THRUST_300001_SM_1000_NS12placeholders2_9E
	.align		8
        /*0148*/ 	.dword	_ZN30_INTERNAL_61a14dfc_4_k_cu_main6thrust24THRUST_300001_SM_1000_NS12placeholders3_10E
	.align		8
        /*0150*/ 	.dword	_ZN30_INTERNAL_61a14dfc_4_k_cu_main6thrust24THRUST_300001_SM_1000_NS3seqE


//--------------------- .text._ZN3cub18CUB_300001_SM_10006detail6reduce28DeviceReduceSingleTileKernelINS2_10policy_hubIdyN4cuda3std3__44plusIdEEE10Policy1000EPdSC_iS9_ddNS7_10__identityEEEvT0_T1_T2_T3_T4_T6_ --------------------------
	.section	.text._ZN3cub18CUB_300001_SM_10006detail6reduce28DeviceReduceSingleTileKernelINS2_10policy_hubIdyN4cuda3std3__44plusIdEEE10Policy1000EPdSC_iS9_ddNS7_10__identityEEEvT0_T1_T2_T3_T4_T6_,"ax",@progbits
	.align	128
        .global         _ZN3cub18CUB_300001_SM_10006detail6reduce28DeviceReduceSingleTileKernelINS2_10policy_hubIdyN4cuda3std3__44plusIdEEE10Policy1000EPdSC_iS9_ddNS7_10__identityEEEvT0_T1_T2_T3_T4_T6_
        .type           _ZN3cub18CUB_300001_SM_10006detail6reduce28DeviceReduceSingleTileKernelINS2_10policy_hubIdyN4cuda3std3__44plusIdEEE10Policy1000EPdSC_iS9_ddNS7_10__identityEEEvT0_T1_T2_T3_T4_T6_,@function
        .size           _ZN3cub18CUB_300001_SM_10006detail6reduce28DeviceReduceSingleTileKernelINS2_10policy_hubIdyN4cuda3std3__44plusIdEEE10Policy1000EPdSC_iS9_ddNS7_10__identityEEEvT0_T1_T2_T3_T4_T6_,(.L_x_383 - _ZN3cub18CUB_300001_SM_10006detail6reduce28DeviceReduceSingleTileKernelINS2_10policy_hubIdyN4cuda3std3__44plusIdEEE10Policy1000EPdSC_iS9_ddNS7_10__identityEEEvT0_T1_T2_T3_T4_T6_)
        .other          _ZN3cub18CUB_300001_SM_10006detail6reduce28DeviceReduceSingleTileKernelINS2_10policy_hubIdyN4cuda3std3__44plusIdEEE10Policy1000EPdSC_iS9_ddNS7_10__identityEEEvT0_T1_T2_T3_T4_T6_,@"STO_CUDA_ENTRY STV_DEFAULT"
_ZN3cub18CUB_300001_SM_10006detail6reduce28DeviceReduceSingleTileKernelINS2_10policy_hubIdyN4cuda3std3__44plusIdEEE10Policy1000EPdSC_iS9_ddNS7_10__identityEEEvT0_T1_T2_T3_T4_T6_:
.text._ZN3cub18CUB_300001_SM_10006detail6reduce28DeviceReduceSingleTileKernelINS2_10policy_hubIdyN4cuda3std3__44plusIdEEE10Policy1000EPdSC_iS9_ddNS7_10__identityEEEvT0_T1_T2_T3_T4_T6_:
[----:B------:R-:W-:Y:S01]  /*0000*/  LDC R1, c[0x0][0x37c] ;  /* 0x0000df00ff017b82 */ /* 0x000fe20000000800 */
[----:B------:R-:W0:Y:S01]  /*0010*/  LDCU UR4, c[0x0][0x390] ;  /* 0x00007200ff0477ac */ /* 0x000e220008000800 */
[----:B------:R-:W1:Y:S01]  /*0020*/  LDCU.64 UR6, c[0x0][0x358] ;  /* 0x00006b00ff0677ac */ /* 0x000e620008000a00 */
[----:B0-----:R-:W-:-:S05]  /*0030*/  IMAD.U32 R4, RZ, RZ, UR4 ;  /* 0x00000004ff047e24 */ /* 0x001fca000f8e00ff */
[----:B------:R-:W-:-:S13]  /*0040*/  ISETP.NE.AND P0, PT, R4, RZ, PT ;  /* 0x000000ff0400720c */ /* 0x000fda0003f05270 */
[----:B-1----:R-:W-:Y:S05]  /*0050*/  @P0 BRA `(.L_x_0) ;  /* 0x00000000001c0947 */ /* 0x002fea0003800000 */
[----:B------:R-:W0:Y:S02]  /*0060*/  S2R R0, SR_TID.X ;  /* 0x0000000000007919 */ /* 0x000e240000002100 */
[----:B0-----:R-:W-:-:S13]  /*0070*/  ISETP.NE.AND P0, PT, R0, RZ, PT ;  /* 0x000000ff0000720c */ /* 0x001fda0003f05270 */
[----:B------:R-:W-:Y:S05]  /*0080*/  @P0 EXIT ;  /* 0x000000000000094d */ /* 0x000fea0003800000 */
[----:B------:R-:W0:Y:S08]  /*0090*/  LDC.64 R2, c[0x0][0x388] ;  /* 0x0000e200ff027b82 */ /* 0x000e300000000a00 */
[----:B------:R-:W0:Y:S02]  /*00a0*/  LDC.64 R4, c[0x0][0x398] ;  /* 0x0000e600ff047b82 */ /* 0x000e240000000a00 */
[----:B0-----:R-:W-:Y:S01]  /*00b0*/  STG.E.64 desc[UR6][R2.64], R4 ;  /* 0x0000000402007986 */ /* 0x001fe2000c101b06 */
[----:B------:R-:W-:Y:S05]  /*00c0*/  EXIT ;  /* 0x000000000000794d */ /* 0x000fea0003800000 */
.L_x_0:
[----:B------:R-:W-:Y:S01]  /*00d0*/  ISETP.GT.AND P0, PT, R4, 0xdff, PT ;  /* 0x00000dff0400780c */ /* 0x000fe20003f04270 */
[----:B------:R-:W-:-:S12]  /*00e0*/  BSSY.RECONVERGENT B0, `(.L_x_1) ;  /* 0x0000242000007945 */ /* 0x000fd80003800200 */
[----:B------:R-:W-:Y:S05]  /*00f0*/  @P0 BRA `(.L_x_2) ;  /* 0x0000001400180947 */ /* 0x000fea0003800000 */
[----:B------:R-:W0:Y:S01]  /*0100*/  S2R R5, SR_TID.X ;  /* 0x0000000000057919 */ /* 0x000e220000002100 */
[----:B------:R-:W-:Y:S01]  /*0110*/  BSSY.RECONVERGENT B1, `(.L_x_3) ;  /* 0x0000009000017945 */ /* 0x000fe20003800200 */
[----:B------:R-:W-:Y:S02]  /*0120*/  CS2R R2, SRZ ;  /* 0x0000000000027805 */ /* 0x000fe4000001ff00 */
[----:B0-----:R-:W-:Y:S01]  /*0130*/  ISETP.GE.AND P0, PT, R5, R4, PT ;  /* 0x000000040500720c */ /* 0x001fe20003f06270 */
[----:B------:R-:W-:-:S12]  /*0140*/  IMAD.MOV.U32 R7, RZ, RZ, R5 ;  /* 0x000000ffff077224 */ /* 0x000fd800078e0005 */
[----:B------:R-:W-:Y:S05]  /*0150*/  @P0 BRA `(.L_x_4) ;  /* 0x0000000000100947 */ /* 0x000fea0003800000 */
[----:B------:R-:W0:Y:S02]  /*0160*/  LDC.64 R2, c[0x0][0x380] ;  /* 0x0000e000ff027b82 */ /* 0x000e240000000a00 */
[----:B0-----:R-:W-:-:S06]  /*0170*/  IMAD.WIDE.U32 R2, R5, 0x8, R2 ;  /* 0x0000000805027825 */ /* 0x001fcc00078e0002 */
[----:B------:R-:W5:Y:S01]  /*0180*/  LDG.E.64.CONSTANT R2, desc[UR6][R2.64] ;  /* 0x0000000602027981 */ /* 0x000f62000c1e9b00 */
[----:B------:R-:W-:-:S07]  /*0190*/  VIADD R7, R5, 0x200 ;  /* 0x0000020005077836 */ /* 0x000fce0000000000 */
.L_x_4:
[----:B------:R-:W-:Y:S05]  /*01a0*/  BSYNC.RECONVERGENT B1 ;  /* 0x0000000000017941 */ /* 0x000fea0003800200 */
.L_x_3:
[----:B------:R-:W-:Y:S01]  /*01b0*/  ISETP.GE.AND P0, PT, R7, R4, PT ;  /* 0x000000040700720c */ /* 0x000fe20003f06270 */
[----:B------:R-:W-:-:S12]  /*01c0*/  BSSY.RECONVERGENT B1, `(.L_x_5) ;  /* 0x0000076000017945 */ /* 0x000fd80003800200 */
[----:B------:R-:W-:Y:S05]  /*01d0*/  @P0 BRA `(.L_x_6) ;  /* 0x0000000400d00947 */ /* 0x000fea0003800000 */
[----:B------:R-:W-:Y:S01]  /*01e0*/  LOP3.LUT R9, RZ, R7, RZ, 0x33, !PT ;  /* 0x00000007ff097212 */ /* 0x000fe200078e33ff */
[----:B------:R-:W-:Y:S04]  /*01f0*/  BSSY.RECONVERGENT B2, `(.L_x_7) ;  /* 0x0000017000027945 */ /* 0x000fe80003800200 */
[----:B------:R-:W-:-:S05]  /*0200*/  IMAD.IADD R0, R9, 0x1, R4 ;  /* 0x0000000109007824 */ /* 0x000fca00078e0204 */
[C---:B------:R-:W-:Y:S02]  /*0210*/  LOP3.LUT R6, R0.reuse, 0x600, RZ, 0xc0, !PT ;  /* 0x0000060000067812 */ /* 0x040fe400078ec0ff */
[----:B------:R-:W-:Y:S02]  /*0220*/  ISETP.GE.U32.AND P0, PT, R0, 0x600, PT ;  /* 0x000006000000780c */ /* 0x000fe40003f06070 */
[----:B------:R-:W-:-:S13]  /*0230*/  ISETP.NE.AND P1, PT, R6, 0x600, PT ;  /* 0x000006000600780c */ /* 0x000fda0003f25270 */
[----:B------:R-:W-:Y:S05]  /*0240*/  @!P1 BRA `(.L_x_8) ;  /* 0x0000000000449947 */ /* 0x000fea0003800000 */
[----:B------:R-:W0:Y:S01]  /*0250*/  LDC.64 R8, c[0x0][0x380] ;  /* 0x0000e000ff087b82 */ /* 0x000e220000000a00 */
[----:B------:R-:W-:-:S04]  /*0260*/  LEA.HI R0, R0, 0x1, RZ, 0x17 ;  /* 0x0000000100007811 */ /* 0x000fc800078fb8ff */
[----:B------:R-:W-:-:S05]  /*0270*/  LOP3.LUT R0, R0, 0x3, RZ, 0xc0, !PT ;  /* 0x0000000300007812 */ /* 0x000fca00078ec0ff */
[----:B------:R-:W-:Y:S02]  /*0280*/  IMAD.MOV R0, RZ, RZ, -R0 ;  /* 0x000000ffff007224 */ /* 0x000fe400078e0a00 */
[----:B0-----:R-:W-:-:S04]  /*0290*/  IMAD.WIDE.U32 R8, R7, 0x8, R8 ;  /* 0x0000000807087825 */ /* 0x001fc800078e0008 */
[----:B------:R-:W-:Y:S02]  /*02a0*/  IMAD.MOV.U32 R6, RZ, RZ, R8 ;  /* 0x000000ffff067224 */ /* 0x000fe400078e0008 */
[----:B------:R-:W-:-:S07]  /*02b0*/  IMAD.MOV.U32 R11, RZ, RZ, R9 ;  /* 0x000000ffff0b7224 */ /* 0x000fce00078e0009 */
.L_x_9:
[----:B------:R-:W-:Y:S02]  /*02c0*/  IMAD.MOV.U32 R8, RZ, RZ, R6 ;  /* 0x000000ffff087224 */ /* 0x000fe400078e0006 */
[----:B------:R-:W-:-:S06]  /*02d0*/  IMAD.MOV.U32 R9, RZ, RZ, R11 ;  /* 0x000000ffff097224 */ /* 0x000fcc00078e000b */
[----:B------:R-:W2:Y:S01]  /*02e0*/  LDG.E.64.CONSTANT R8, desc[UR6][R8.64] ;  /* 0x0000000608087981 */ /* 0x000ea2000c1e9b00 */
[----:B------:R-:W-:Y:S01]  /*02f0*/  VIADD R0, R0, 0x1 ;  /* 0x0000000100007836 */ /* 0x000fe20000000000 */
[----:B------:R-:W-:Y:S01]  /*0300*/  IADD3 R6, P2, PT, R6, 0x1000, RZ ;  /* 0x0000100006067810 */ /* 0x000fe20007f5e0ff */
[----:B------:R-:W-:-:S03]  /*0310*/  VIADD R7, R7, 0x200 ;  /* 0x0000020007077836 */ /* 0x000fc60000000000 */
[----:B------:R-:W-:Y:S01]  /*0320*/  ISETP.NE.AND P1, PT, R0, RZ, PT ;  /* 0x000000ff0000720c */ /* 0x000fe20003f25270 */
[----:B------:R-:W-:Y:S01]  /*0330*/  IMAD.X R11, RZ, RZ, R11, P2 ;  /* 0x000000ffff0b7224 */ /* 0x000fe200010e060b */
[----:B--2--5:R-:W-:-:S11]  /*0340*/  DADD R2, R8, R2 ;  /* 0x0000000008027229 */ /* 0x024fd60000000002 */
[----:B------:R-:W-:Y:S05]  /*0350*/  @P1 BRA `(.L_x_9) ;  /* 0xfffffffc00d81947 */ /* 0x000fea000383ffff */
.L_x_8:
[----:B------:R-:W-:Y:S05]  /*0360*/  BSYNC.RECONVERGENT B2 ;  /* 0x0000000000027941 */ /* 0x000fea0003800200 */
.L_x_7:
[----:B------:R-:W-:Y:S05]  /*0370*/  @!P0 BRA `(.L_x_6) ;  /* 0x0000000400688947 */ /* 0x000fea0003800000 */
[----:B------:R-:W-:Y:S01]  /*0380*/  IMAD.IADD R0, R4, 0x1, -R7 ;  /* 0x0000000104007824 */ /* 0x000fe200078e0a07 */
[----:B------:R-:W-:Y:S01]  /*0390*/  BSSY.RECONVERGENT B2, `(.L_x_10) ;  /* 0x0000031000027945 */ /* 0x000fe20003800200 */
[----:B------:R-:W-:-:S03]  /*03a0*/  PLOP3.LUT P0, PT, PT, PT, PT, 0x80, 0x8 ;  /* 0x000000000008781c */ /* 0x000fc60003f0f070 */
[----:B------:R-:W-:-:S13]  /*03b0*/  ISETP.GT.AND P1, PT, R0, 0x1800, PT ;  /* 0x000018000000780c */ /* 0x000fda0003f24270 */
[----:B------:R-:W-:Y:S05]  /*03c0*/  @!P1 BRA `(.L_x_11) ;  /* 0x0000000000b49947 */ /* 0x000fea0003800000 */
[----:B------:R-:W-:Y:S01]  /*03d0*/  PLOP3.LUT P0, PT, PT, PT, PT, 0x8, 0x80 ;  /* 0x000000000080781c */ /* 0x000fe20003f0e170 */
[----:B------:R-:W-:-:S12]  /*03e0*/  VIADD R0, R4, 0xffffe800 ;  /* 0xffffe80004007836 */ /* 0x000fd80000000000 */
.L_x_12:
[----:B------:R-:W0:Y:S02]  /*03f0*/  LDC.64 R32, c[0x0][0x380] ;  /* 0x0000e000ff207b82 */ /* 0x000e240000000a00 */
[----:B0-----:R-:W-:-:S05]  /*0400*/  IMAD.WIDE R14, R7, 0x8, R32 ;  /* 0x00000008070e7825 */ /* 0x001fca00078e0220 */
[----:B------:R-:W2:Y:S04]  /*0410*/  LDG.E.64.CONSTANT R8, desc[UR6][R14.64] ;  /* 0x000000060e087981 */ /* 0x000ea8000c1e9b00 */
[----:B------:R-:W3:Y:S04]  /*0420*/  LDG.E.64.CONSTANT R10, desc[UR6][R14.64+0x1000] ;  /* 0x001000060e0a7981 */ /* 0x000ee8000c1e9b00 */
[----:B------:R-:W4:Y:S01]  /*0430*/  LDG.E.64.CONSTANT R12, desc[UR6][R14.64+0x2000] ;  /* 0x002000060e0c7981 */ /* 0x000f22000c1e9b00 */
[----:B------:R-:W-:-:S03]  /*0440*/  VIADD R41, R7, 0x800 ;  /* 0x0000080007297836 */ /* 0x000fc60000000000 */
[----:B------:R-:W4:Y:S01]  /*0450*/  LDG.E.64.CONSTANT R30, desc[UR6][R14.64+0x3000] ;  /* 0x003000060e1e7981 */ /* 0x000f22000c1e9b00 */
[----:B------:R-:W-:-:S05]  /*0460*/  IMAD.WIDE R40, R41, 0x8, R32 ;  /* 0x0000000829287825 */ /* 0x000fca00078e0220 */
[----:B------:R-:W4:Y:S04]  /*0470*/  LDG.E.64.CONSTANT R28, desc[UR6][R40.64] ;  /* 0x00000006281c7981 */ /* 0x000f28000c1e9b00 */
[----:B------:R-:W4:Y:S04]  /*0480*/  LDG.E.64.CONSTANT R26, desc[UR6][R40.64+0x1000] ;  /* 0x00100006281a7981 */ /* 0x000f28000c1e9b00 */
        /* <DEDUP_REMOVED lines=12> */
[----:B------:R-:W4:Y:S04]  /*0550*/  LDG.E.64.CONSTANT R34, desc[UR6][R44.64+0x2000] ;  /* 0x002000062c227981 */ /* 0x000f28000c1e9b00 */
[----:B------:R-:W4:Y:S01]  /*0560*/  LDG.E.64.CONSTANT R32, desc[UR6][R44.64+0x3000] ;  /* 0x003000062c207981 */ /* 0x000f22000c1e9b00 */
[----:B------:R-:W-:-:S05]  /*0570*/  VIADD R7, R7, 0x2000 ;  /* 0x0000200007077836 */ /* 0x000fca0000000000 */
[----:B------:R-:W-:Y:S01]  /*0580*/  ISETP.GE.AND P1, PT, R7, R0, PT ;  /* 0x000000000700720c */ /* 0x000fe20003f26270 */
[----:B--2--5:R-:W-:-:S08]  /*0590*/  DADD R8, R8, R2 ;  /* 0x0000000008087229 */ /* 0x024fd00000000002 */
[----:B---3--:R-:W-:-:S08]  /*05a0*/  DADD R8, R8, R10 ;  /* 0x0000000008087229 */ /* 0x008fd0000000000a */
[----:B----4-:R-:W-:-:S08]  /*05b0*/  DADD R8, R8, R12 ;  /* 0x0000000008087229 */ /* 0x010fd0000000000c */
[----:B------:R-:W-:-:S08]  /*05c0*/  DADD R8, R8, R30 ;  /* 0x0000000008087229 */ /* 0x000fd0000000001e */
        /* <DEDUP_REMOVED lines=11> */
[----:B------:R-:W-:Y:S01]  /*0680*/  DADD R2, R8, R32 ;  /* 0x0000000008027229 */ /* 0x000fe20000000020 */
[----:B------:R-:W-:Y:S10]  /*0690*/  @!P1 BRA `(.L_x_12) ;  /* 0xfffffffc00549947 */ /* 0x000ff4000383ffff */
.L_x_11:
[----:B------:R-:W-:Y:S05]  /*06a0*/  BSYNC.RECONVERGENT B2 ;  /* 0x0000000000027941 */ /* 0x000fea0003800200 */
.L_x_10:
[----:B------:R-:W-:Y:S01]  /*06b0*/  IMAD.IADD R0, R4, 0x1, -R7 ;  /* 0x0000000104007824 */ /* 0x000fe200078e0a07 */
[----:B------:R-:W-:Y:S04]  /*06c0*/  BSSY.RECONVERGENT B2, `(.L_x_13) ;  /* 0x0000019000027945 */ /* 0x000fe80003800200 */
[----:B------:R-:W-:-:S13]  /*06d0*/  ISETP.GT.AND P1, PT, R0, 0x800, PT ;  /* 0x000008000000780c */ /* 0x000fda0003f24270 */
[----:B------:R-:W-:Y:S05]  /*06e0*/  @!P1 BRA `(.L_x_14) ;  /* 0x0000000000589947 */ /* 0x000fea0003800000 */
        /* <DEDUP_REMOVED lines=12> */
[----:B------:R-:W-:Y:S01]  /*07b0*/  PLOP3.LUT P0, PT, PT, PT, PT, 0x8, 0x80 ;  /* 0x000000000080781c */ /* 0x000fe20003f0e170 */
[----:B------:R-:W-:Y:S01]  /*07c0*/  VIADD R7, R7, 0x1000 ;  /* 0x0000100007077836 */ /* 0x000fe20000000000 */
[----:B--2--5:R-:W-:-:S08]  /*07d0*/  DADD R10, R2, R10 ;  /* 0x00000000020a7229 */ /* 0x024fd0000000000a */
[----:B---3--:R-:W-:-:S08]  /*07e0*/  DADD R10, R10, R12 ;  /* 0x000000000a0a7229 */ /* 0x008fd0000000000c */
[----:B----4-:R-:W-:-:S08]  /*07f0*/  DADD R10, R10, R14 ;  /* 0x000000000a0a7229 */ /* 0x010fd0000000000e */
[----:B------:R-:W-:-:S08]  /*0800*/  DADD R10, R10, R16 ;  /* 0x000000000a0a7229 */ /* 0x000fd00000000010 */
[----:B------:R-:W-:-:S08]  /*0810*/  DADD R10, R10, R20 ;  /* 0x000000000a0a7229 */ /* 0x000fd00000000014 */
[----:B------:R-:W-:-:S08]  /*0820*/  DADD R10, R10, R22 ;  /* 0x000000000a0a7229 */ /* 0x000fd00000000016 */
[----:B------:R-:W-:-:S08]  /*0830*/  DADD R10, R10, R24 ;  /* 0x000000000a0a7229 */ /* 0x000fd00000000018 */
[----:B------:R-:W-:-:S11]  /*0840*/  DADD R2, R10, R26 ;  /* 0x000000000a027229 */ /* 0x000fd6000000001a */
.L_x_14:
[----:B------:R-:W-:Y:S05]  /*0850*/  BSYNC.RECONVERGENT B2 ;  /* 0x0000000000027941 */ /* 0x000fea0003800200 */
.L_x_13:
[----:B------:R-:W-:-:S13]  /*0860*/  ISETP.LT.OR P0, PT, R7, R4, P0 ;  /* 0x000000040700720c */ /* 0x000fda0000701670 */
[----:B------:R-:W-:Y:S05]  /*0870*/  @!P0 BRA `(.L_x_6) ;  /* 0x0000000000288947 */ /* 0x000fea0003800000 */
[----:B------:R-:W0:Y:S02]  /*0880*/  LDC.64 R8, c[0x0][0x380] ;  /* 0x0000e000ff087b82 */ /* 0x000e240000000a00 */
[----:B0-----:R-:W-:-:S05]  /*0890*/  IMAD.WIDE R6, R7, 0x8, R8 ;  /* 0x0000000807067825 */ /* 0x001fca00078e0208 */
[----:B------:R-:W2:Y:S04]  /*08a0*/  LDG.E.64.CONSTANT R8, desc[UR6][R6.64] ;  /* 0x0000000606087981 */ /* 0x000ea8000c1e9b00 */
[----:B------:R-:W3:Y:S04]  /*08b0*/  LDG.E.64.CONSTANT R10, desc[UR6][R6.64+0x1000] ;  /* 0x00100006060a7981 */ /* 0x000ee8000c1e9b00 */
[----:B------:R-:W4:Y:S04]  /*08c0*/  LDG.E.64.CONSTANT R12, desc[UR6][R6.64+0x2000] ;  /* 0x00200006060c7981 */ /* 0x000f28000c1e9b00 */
[----:B------:R-:W4:Y:S01]  /*08d0*/  LDG.E.64.CONSTANT R14, desc[UR6][R6.64+0x3000] ;  /* 0x00300006060e7981 */ /* 0x000f22000c1e9b00 */
[----:B--2--5:R-:W-:-:S08]  /*08e0*/  DADD R8, R2, R8 ;  /* 0x0000000002087229 */ /* 0x024fd00000000008 */
[----:B---3--:R-:W-:-:S08]  /*08f0*/  DADD R8, R8, R10 ;  /* 0x0000000008087229 */ /* 0x008fd0000000000a */
[----:B----4-:R-:W-:-:S08]  /*0900*/  DADD R8, R8, R12 ;  /* 0x0000000008087229 */ /* 0x010fd0000000000c */
[----:B------:R-:W-:-:S11]  /*0910*/  DADD R2, R8, R14 ;  /* 0x0000000008027229 */ /* 0x000fd6000000000e */
.L_x_6:
[----:B------:R-:W-:Y:S05]  /*0920*/  BSYNC.RECONVERGENT B1 ;  /* 0x0000000000017941 */ /* 0x000fea0003800200 */
.L_x_5:
[----:B------:R-:W-:-:S13]  /*0930*/  ISETP.GE.AND P0, PT, R4, 0x200, PT ;  /* 0x000002000400780c */ /* 0x000fda0003f06270 */
[----:B------:R-:W-:Y:S05]  /*0940*/  @!P0 BRA `(.L_x_15) ;  /* 0x0000000400148947 */ /* 0x000fea0003800000 */
[----:B------:R-:W0:Y:S01]  /*0950*/  S2R R12, SR_LANEID ;  /* 0x00000000000c7919 */ /* 0x000e220000000000 */
[----:B-----5:R-:W-:Y:S04]  /*0960*/  SHFL.DOWN PT, R6, R2, 0x1, 0x1f ;  /* 0x08201f0002067f89 */ /* 0x020fe800000e0000 */
[----:B------:R-:W1:Y:S02]  /*0970*/  SHFL.DOWN PT, R7, R3, 0x1, 0x1f ;  /* 0x08201f0003077f89 */ /* 0x000e6400000e0000 */
[----:B-1----:R-:W-:Y:S01]  /*0980*/  DADD R6, R6, R2 ;  /* 0x0000000006067229 */ /* 0x002fe20000000002 */
[C---:B0-----:R-:W-:Y:S02]  /*0990*/  ISETP.GT.AND P0, PT, R12.reuse, 0x1e, PT ;  /* 0x0000001e0c00780c */ /* 0x041fe40003f04270 */
[----:B------:R-:W-:-:S07]  /*09a0*/  ISETP.NE.AND P1, PT, R12, RZ, PT ;  /* 0x000000ff0c00720c */ /* 0x000fce0003f25270 */
[----:B------:R-:W-:Y:S02]  /*09b0*/  FSEL R8, R2, R6, P0 ;  /* 0x0000000602087208 */ /* 0x000fe40000000000 */
[----:B------:R-:W-:Y:S02]  /*09c0*/  FSEL R9, R3, R7, P0 ;  /* 0x0000000703097208 */ /* 0x000fe40000000000 */
[----:B------:R-:W-:Y:S01]  /*09d0*/  ISETP.GT.AND P0, PT, R12, 0x1d, PT ;  /* 0x0000001d0c00780c */ /* 0x000fe20003f04270 */
[----:B------:R-:W-:Y:S01]  /*09e0*/  SHFL.DOWN PT, R6, R8, 0x2, 0x1f ;  /* 0x08401f0008067f89 */ /* 0x000fe200000e0000 */
[----:B------:R-:W-:Y:S02]  /*09f0*/  @!P1 MOV R4, 0x400 ;  /* 0x0000040000049802 */ /* 0x000fe40000000f00 */
[----:B------:R-:W-:Y:S01]  /*0a00*/  @!P1 SHF.R.U32.HI R0, RZ, 0x2, R5 ;  /* 0x00000002ff009819 */ /* 0x000fe20000011605 */
[----:B------:R-:W0:Y:S03]  /*0a10*/  SHFL.DOWN PT, R7, R9, 0x2, 0x1f ;  /* 0x08401f0009077f89 */ /* 0x000e2600000e0000 */
[----:B------:R-:W-:Y:S01]  /*0a20*/  @!P1 LOP3.LUT R0, R0, 0xf8, RZ, 0xc0, !PT ;  /* 0x000000f800009812 */ /* 0x000fe200078ec0ff */
[----:B0-----:R-:W-:-:S10]  /*0a30*/  DADD R6, R6, R8 ;  /* 0x0000000006067229 */ /* 0x001fd40000000008 */
[----:B------:R-:W-:Y:S02]  /*0a40*/  FSEL R6, R8, R6, P0 ;  /* 0x0000000608067208 */ /* 0x000fe40000000000 */
[----:B------:R-:W-:Y:S02]  /*0a50*/  FSEL R7, R9, R7, P0 ;  /* 0x0000000709077208 */ /* 0x000fe40000000000 */
[----:B------:R-:W-:Y:S01]  /*0a60*/  ISETP.GT.AND P0, PT, R12, 0x1b, PT ;  /* 0x0000001b0c00780c */ /* 0x000fe20003f04270 */
[----:B------:R-:W-:Y:S04]  /*0a70*/  SHFL.DOWN PT, R2, R6, 0x4, 0x1f ;  /* 0x08801f0006027f89 */ /* 0x000fe800000e0000 */
[----:B------:R-:W0:Y:S01]  /*0a80*/  SHFL.DOWN PT, R3, R7, 0x4, 0x1f ;  /* 0x08801f0007037f89 */ /* 0x000e2200000e0000 */
[----:B------:R-:W1:Y:S01]  /*0a90*/  @!P1 S2R R9, SR_CgaCtaId ;  /* 0x0000000000099919 */ /* 0x000e620000008800 */
[----:B0-----:R-:W-:-:S10]  /*0aa0*/  DADD R2, R2, R6 ;  /* 0x0000000002027229 */ /* 0x001fd40000000006 */
[----:B------:R-:W-:Y:S02]  /*0ab0*/  FSEL R10, R6, R2, P0 ;  /* 0x00000002060a7208 */ /* 0x000fe40000000000 */
[----:B------:R-:W-:Y:S02]  /*0ac0*/  FSEL R11, R7, R3, P0 ;  /* 0x00000003070b7208 */ /* 0x000fe40000000000 */
[----:B------:R-:W-:Y:S01]  /*0ad0*/  ISETP.GT.AND P0, PT, R12, 0x17, PT ;  /* 0x000000170c00780c */ /* 0x000fe20003f04270 */
[----:B------:R-:W-:Y:S04]  /*0ae0*/  SHFL.DOWN PT, R2, R10, 0x8, 0x1f ;  /* 0x09001f000a027f89 */ /* 0x000fe800000e0000 */
[----:B------:R-:W0:Y:S02]  /*0af0*/  SHFL.DOWN PT, R3, R11, 0x8, 0x1f ;  /* 0x09001f000b037f89 */ /* 0x000e2400000e0000 */
[----:B0-----:R-:W-:-:S10]  /*0b00*/  DADD R2, R2, R10 ;  /* 0x0000000002027229 */ /* 0x001fd4000000000a */
[----:B------:R-:W-:Y:S02]  /*0b10*/  FSEL R6, R10, R2, P0 ;  /* 0x000000020a067208 */ /* 0x000fe40000000000 */
[----:B------:R-:W-:Y:S02]  /*0b20*/  FSEL R7, R11, R3, P0 ;  /* 0x000000030b077208 */ /* 0x000fe40000000000 */
[----:B-1----:R-:W-:Y:S01]  /*0b30*/  @!P1 LEA R11, R9, R4, 0x18 ;  /* 0x00000004090b9211 */ /* 0x002fe200078ec0ff */
[----:B------:R-:W-:Y:S01]  /*0b40*/  SHFL.DOWN PT, R2, R6, 0x10, 0x1f ;  /* 0x0a001f0006027f89 */ /* 0x000fe200000e0000 */
[----:B------:R-:W-:-:S03]  /*0b50*/  ISETP.NE.AND P0, PT, R5, RZ, PT ;  /* 0x000000ff0500720c */ /* 0x000fc60003f05270 */
[----:B------:R-:W0:Y:S01]  /*0b60*/  SHFL.DOWN PT, R3, R7, 0x10, 0x1f ;  /* 0x0a001f0007037f89 */ /* 0x000e2200000e0000 */
[----:B------:R-:W-:Y:S01]  /*0b70*/  @!P1 IMAD.IADD R11, R0, 0x1, R11 ;  /* 0x00000001000b9824 */ /* 0x000fe200078e020b */
[----:B0-----:R-:W-:-:S07]  /*0b80*/  DADD R8, R2, R6 ;  /* 0x0000000002087229 */ /* 0x001fce0000000006 */
[----:B------:R1:W-:Y:S01]  /*0b90*/  @!P1 STS.64 [R11+0x10], R8 ;  /* 0x000010080b009388 */ /* 0x0003e20000000a00 */
[----:B------:R-:W-:Y:S01]  /*0ba0*/  BAR.SYNC.DEFER_BLOCKING 0x0 ;  /* 0x0000000000007b1d */ /* 0x000fe20000010000 */
[----:B------:R-:W-:-:S04]  /*0bb0*/  ISETP.GT.AND P1, PT, R12, 0xf, PT ;  /* 0x0000000f0c00780c */ /* 0x000fc80003f24270 */
[----:B------:R-:W-:Y:S02]  /*0bc0*/  FSEL R2, R6, R8, P1 ;  /* 0x0000000806027208 */ /* 0x000fe40000800000 */
[----:B------:R-:W-:Y:S01]  /*0bd0*/  FSEL R3, R7, R9, P1 ;  /* 0x0000000907037208 */ /* 0x000fe20000800000 */
[----:B------:R-:W-:Y:S06]  /*0be0*/  @P0 BRA `(.L_x_16) ;  /* 0x0000001800440947 */ /* 0x000fec0003800000 */
[----:B------:R-:W0:Y:S01]  /*0bf0*/  S2UR UR5, SR_CgaCtaId ;  /* 0x00000000000579c3 */ /* 0x000e220000008800 */
[----:B------:R-:W-:Y:S02]  /*0c00*/  UMOV UR4, 0x400 ;  /* 0x0000040000047882 */ /* 0x000fe40000000000 */
[----:B0-----:R-:W-:-:S09]  /*0c10*/  ULEA UR4, UR5, UR4, 0x18 ;  /* 0x0000000405047291 */ /* 0x001fd2000f8ec0ff */
[----:B------:R-:W0:Y:S04]  /*0c20*/  LDS.64 R4, [UR4+0x18] ;  /* 0x00001804ff047984 */ /* 0x000e280008000a00 */
[----:B-1----:R-:W1:Y:S04]  /*0c30*/  LDS.128 R8, [UR4+0x20] ;  /* 0x00002004ff087984 */ /* 0x002e680008000c00 */
[----:B------:R-:W2:Y:S01]  /*0c40*/  LDS.128 R12, [UR4+0x30] ;  /* 0x00003004ff0c7984 */ /* 0x000ea20008000c00 */
[----:B0-----:R-:W-:-:S03]  /*0c50*/  DADD R2, R2, R4 ;  /* 0x0000000002027229 */ /* 0x001fc60000000004 */
[----:B------:R-:W0:Y:S05]  /*0c60*/  LDS.128 R4, [UR4+0x40] ;  /* 0x00004004ff047984 */ /* 0x000e2a0008000c00 */
[----:B-1----:R-:W-:-:S08]  /*0c70*/  DADD R2, R2, R8 ;  /* 0x0000000002027229 */ /* 0x002fd00000000008 */
[----:B------:R-:W-:Y:S01]  /*0c80*/  DADD R2, R2, R10 ;  /* 0x0000000002027229 */ /* 0x000fe2000000000a */
[----:B------:R-:W1:Y:S07]  /*0c90*/  LDS.128 R8, [UR4+0x50] ;  /* 0x00005004ff087984 */ /* 0x000e6e0008000c00 */
[----:B--2---:R-:W-:-:S08]  /*0ca0*/  DADD R2, R2, R12 ;  /* 0x0000000002027229 */ /* 0x004fd0000000000c */
[----:B------:R-:W-:Y:S01]  /*0cb0*/  DADD R2, R2, R14 ;  /* 0x0000000002027229 */ /* 0x000fe2000000000e */
[----:B------:R-:W2:Y:S07]  /*0cc0*/  LDS.128 R12, [UR4+0x60] ;  /* 0x00006004ff0c7984 */ /* 0x000eae0008000c00 */
[----:B0-----:R-:W-:-:S08]  /*0cd0*/  DADD R2, R2, R4 ;  /* 0x0000000002027229 */ /* 0x001fd00000000004 */
[----:B------:R-:W-:Y:S01]  /*0ce0*/  DADD R2, R2, R6 ;  /* 0x0000000002027229 */ /* 0x000fe20000000006 */
[----:B------:R-:W0:Y:S07]  /*0cf0*/  LDS.128 R4, [UR4+0x70] ;  /* 0x00007004ff047984 */ /* 0x000e2e0008000c00 */
[----:B-1----:R-:W-:-:S08]  /*0d00*/  DADD R2, R2, R8 ;  /* 0x0000000002027229 */ /* 0x002fd00000000008 */
[----:B------:R-:W-:Y:S01]  /*0d10*/  DADD R2, R2, R10 ;  /* 0x0000000002027229 */ /* 0x000fe2000000000a */
[----:B------:R-:W1:Y:S07]  /*0d20*/  LDS.128 R8, [UR4+0x80] ;  /* 0x00008004ff087984 */ /* 0x000e6e0008000c00 */
[----:B--2---:R-:W-:-:S08]  /*0d30*/  DADD R2, R2, R12 ;  /* 0x0000000002027229 */ /* 0x004fd0000000000c */
[----:B------:R-:W-:-:S08]  /*0d40*/  DADD R2, R2, R14 ;  /* 0x0000000002027229 */ /* 0x000fd0000000000e */
[----:B0-----:R-:W-:-:S08]  /*0d50*/  DADD R2, R2, R4 ;  /* 0x0000000002027229 */ /* 0x001fd00000000004 */
[----:B------:R-:W-:-:S08]  /*0d60*/  DADD R2, R2, R6 ;  /* 0x0000000002027229 */ /* 0x000fd00000000006 */
[----:B-1----:R-:W-:-:S08]  /*0d70*/  DADD R2, R2, R8 ;  /* 0x0000000002027229 */ /* 0x002fd00000000008 */
[----:B------:R-:W-:Y:S01]  /*0d80*/  DADD R2, R2, R10 ;  /* 0x0000000002027229 */ /* 0x000fe2000000000a */
[----:B------:R-:W-:Y:S10]  /*0d90*/  BRA `(.L_x_16) ;  /* 0x0000001400d87947 */ /* 0x000ff40003800000 */
.L_x_15:
[----:B------:R-:W-:Y:S01]  /*0da0*/  LOP3.LUT R0, R5, 0x3e0, RZ, 0xc0, !PT ;  /* 0x000003e005007812 */ /* 0x000fe200078ec0ff */
[----:B------:R-:W0:Y:S03]  /*0db0*/  S2R R10, SR_LANEID ;  /* 0x00000000000a7919 */ /* 0x000e260000000000 */
[----:B------:R-:W-:Y:S01]  /*0dc0*/  LOP3.LUT R9, RZ, R0, RZ, 0x33, !PT ;  /* 0x00000000ff097212 */ /* 0x000fe200078e33ff */
[----:B------:R-:W-:-:S04]  /*0dd0*/  VIADD R7, R0, 0x20 ;  /* 0x0000002000077836 */ /* 0x000fc80000000000 */
[----:B------:R-:W-:Y:S01]  /*0de0*/  IMAD.IADD R9, R9, 0x1, R4 ;  /* 0x0000000109097824 */ /* 0x000fe200078e0204 */
[----:B------:R-:W-:-:S04]  /*0df0*/  ISETP.GT.AND P0, PT, R7, R4, PT ;  /* 0x000000040700720c */ /* 0x000fc80003f04270 */
[----:B------:R-:W-:-:S05]  /*0e00*/  SEL R11, R9, 0x1f, P0 ;  /* 0x0000001f090b7807 */ /* 0x000fca0000000000 */
[----:B-----5:R-:W-:Y:S04]  /*0e10*/  SHFL.DOWN PT, R6, R2, 0x1, R11 ;  /* 0x0820000002067989 */ /* 0x020fe800000e000b */
[----:B------:R-:W1:Y:S01]  /*0e20*/  SHFL.DOWN PT, R7, R3, 0x1, R11 ;  /* 0x0820000003077989 */ /* 0x000e6200000e000b */
[C---:B0-----:R-:W-:Y:S01]  /*0e30*/  ISETP.GE.AND P0, PT, R10.reuse, R11, PT ;  /* 0x0000000b0a00720c */ /* 0x041fe20003f06270 */
[C---:B------:R-:W-:Y:S01]  /*0e40*/  VIADD R0, R10.reuse, 0x2 ;  /* 0x000000020a007836 */ /* 0x040fe20000000000 */
[----:B------:R-:W-:Y:S01]  /*0e50*/  ISETP.NE.AND P1, PT, R10, RZ, PT ;  /* 0x000000ff0a00720c */ /* 0x000fe20003f25270 */
[----:B-1----:R-:W-:-:S12]  /*0e60*/  DADD R6, R6, R2 ;  /* 0x0000000006067229 */ /* 0x002fd80000000002 */
[----:B------:R-:W0:Y:S01]  /*0e70*/  @!P1 S2R R12, SR_CgaCtaId ;  /* 0x00000000000c9919 */ /* 0x000e220000008800 */
[----:B------:R-:W-:Y:S02]  /*0e80*/  FSEL R8, R6, R2, !P0 ;  /* 0x0000000206087208 */ /* 0x000fe40004000000 */
[----:B------:R-:W-:Y:S02]  /*0e90*/  FSEL R9, R7, R3, !P0 ;  /* 0x0000000307097208 */ /* 0x000fe40004000000 */
[----:B------:R-:W-:Y:S01]  /*0ea0*/  ISETP.GT.AND P0, PT, R0, R11, PT ;  /* 0x0000000b0000720c */ /* 0x000fe20003f04270 */
[----:B------:R-:W-:Y:S01]  /*0eb0*/  SHFL.DOWN PT, R6, R8, 0x2, R11 ;  /* 0x0840000008067989 */ /* 0x000fe200000e000b */
[----:B------:R-:W-:-:S03]  /*0ec0*/  VIADD R0, R10, 0x4 ;  /* 0x000000040a007836 */ /* 0x000fc60000000000 */
[----:B------:R-:W1:Y:S02]  /*0ed0*/  SHFL.DOWN PT, R7, R9, 0x2, R11 ;  /* 0x0840000009077989 */ /* 0x000e6400000e000b */
[----:B-1----:R-:W-:-:S10]  /*0ee0*/  DADD R6, R6, R8 ;  /* 0x0000000006067229 */ /* 0x002fd40000000008 */
[----:B------:R-:W-:Y:S02]  /*0ef0*/  FSEL R6, R8, R6, P0 ;  /* 0x0000000608067208 */ /* 0x000fe40000000000 */
[----:B------:R-:W-:Y:S02]  /*0f00*/  FSEL R7, R9, R7, P0 ;  /* 0x0000000709077208 */ /* 0x000fe40000000000 */
        /* <DEDUP_REMOVED lines=16> */
[----:B------:R-:W-:Y:S02]  /*1010*/  @!P1 MOV R9, 0x400 ;  /* 0x0000040000099802 */ /* 0x000fe40000000f00 */
[----:B------:R-:W-:Y:S01]  /*1020*/  @!P1 SHF.R.U32.HI R8, RZ, 0x2, R5 ;  /* 0x00000002ff089819 */ /* 0x000fe20000011605 */
[----:B------:R-:W1:Y:S01]  /*1030*/  SHFL.DOWN PT, R3, R7, 0x10, R11 ;  /* 0x0a00000007037989 */ /* 0x000e6200000e000b */
[----:B0-----:R-:W-:-:S02]  /*1040*/  @!P1 LEA R9, R12, R9, 0x18 ;  /* 0x000000090c099211 */ /* 0x001fc400078ec0ff */
[----:B------:R-:W-:-:S05]  /*1050*/  @!P1 LOP3.LUT R8, R8, 0xf8, RZ, 0xc0, !PT ;  /* 0x000000f808089812 */ /* 0x000fca00078ec0ff */
[----:B------:R-:W-:Y:S01]  /*1060*/  @!P1 IMAD.IADD R9, R8, 0x1, R9 ;  /* 0x0000000108099824 */ /* 0x000fe200078e0209 */
[----:B-1----:R-:W-:-:S10]  /*1070*/  DADD R2, R2, R6 ;  /* 0x0000000002027229 */ /* 0x002fd40000000006 */
[----:B------:R-:W-:Y:S02]  /*1080*/  FSEL R2, R6, R2, P0 ;  /* 0x0000000206027208 */ /* 0x000fe40000000000 */
[----:B------:R-:W-:Y:S02]  /*1090*/  FSEL R3, R7, R3, P0 ;  /* 0x0000000307037208 */ /* 0x000fe40000000000 */
[----:B------:R-:W-:-:S03]  /*10a0*/  ISETP.NE.AND P0, PT, R5, RZ, PT ;  /* 0x000000ff0500720c */ /* 0x000fc60003f05270 */
[----:B------:R0:W-:Y:S01]  /*10b0*/  @!P1 STS.64 [R9+0x10], R2 ;  /* 0x0000100209009388 */ /* 0x0001e20000000a00 */
[----:B------:R-:W-:Y:S09]  /*10c0*/  BAR.SYNC.DEFER_BLOCKING 0x0 ;  /* 0x0000000000007b1d */ /* 0x000ff20000010000 */
[----:B------:R-:W-:Y:S05]  /*10d0*/  @P0 BRA `(.L_x_16) ;  /* 0x0000001400080947 */ /* 0x000fea0003800000 */
[----:B------:R-:W1:Y:S01]  /*10e0*/  S2UR UR5, SR_CgaCtaId ;  /* 0x00000000000579c3 */ /* 0x000e620000008800 */
[----:B------:R-:W-:Y:S01]  /*10f0*/  UMOV UR4, 0x400 ;  /* 0x0000040000047882 */ /* 0x000fe20000000000 */
[----:B------:R-:W-:Y:S01]  /*1100*/  ISETP.GT.AND P1, PT, R4, 0x20, PT ;  /* 0x000000200400780c */ /* 0x000fe20003f24270 */
[----:B-1----:R-:W-:-:S09]  /*1110*/  ULEA UR4, UR5, UR4, 0x18 ;  /* 0x0000000405047291 */ /* 0x002fd2000f8ec0ff */
[----:B------:R-:W1:Y:S04]  /*1120*/  LDS.64 R6, [UR4+0x18] ;  /* 0x00001804ff067984 */ /* 0x000e680008000a00 */
[----:B------:R-:W2:Y:S04]  /*1130*/  LDS.128 R12, [UR4+0x20] ;  /* 0x00002004ff0c7984 */ /* 0x000ea80008000c00 */
[----:B0-----:R-:W0:Y:S01]  /*1140*/  LDS.128 R8, [UR4+0x30] ;  /* 0x00003004ff087984 */ /* 0x001e220008000c00 */
[----:B-1----:R-:W-:-:S10]  /*1150*/  DADD R6, R2, R6 ;  /* 0x0000000002067229 */ /* 0x002fd40000000006 */
[----:B------:R-:W-:Y:S02]  /*1160*/  FSEL R2, R6, R2, P1 ;  /* 0x0000000206027208 */ /* 0x000fe40000800000 */
[----:B------:R-:W-:Y:S02]  /*1170*/  FSEL R3, R7, R3, P1 ;  /* 0x0000000307037208 */ /* 0x000fe40000800000 */
[----:B------:R-:W-:-:S04]  /*1180*/  ISETP.GT.AND P1, PT, R4, 0x40, PT ;  /* 0x000000400400780c */ /* 0x000fc80003f24270 */
[----:B--2---:R-:W-:-:S10]  /*1190*/  DADD R12, R12, R2 ;  /* 0x000000000c0c7229 */ /* 0x004fd40000000002 */
[----:B------:R-:W-:Y:S02]  /*11a0*/  FSEL R2, R12, R2, P1 ;  /* 0x000000020c027208 */ /* 0x000fe40000800000 */
[----:B------:R-:W-:Y:S02]  /*11b0*/  FSEL R3, R13, R3, P1 ;  /* 0x000000030d037208 */ /* 0x000fe40000800000 */
[----:B------:R-:W-:-:S04]  /*11c0*/  ISETP.GT.AND P1, PT, R4, 0x60, PT ;  /* 0x000000600400780c */ /* 0x000fc80003f24270 */
[----:B------:R-:W-:-:S10]  /*11d0*/  DADD R14, R2, R14 ;  /* 0x00000000020e7229 */ /* 0x000fd4000000000e */
[----:B------:R-:W-:Y:S02]  /*11e0*/  FSEL R2, R14, R2, P1 ;  /* 0x000000020e027208 */ /* 0x000fe40000800000 */
[----:B------:R-:W-:Y:S02]  /*11f0*/  FSEL R3, R15, R3, P1 ;  /* 0x000000030f037208 */ /* 0x000fe40000800000 */
[----:B------:R-:W1:Y:S01]  /*1200*/  LDS.128 R12, [UR4+0x40] ;  /* 0x00004004ff0c7984 */ /* 0x000e620008000c00 */
[----:B------:R-:W-:-:S03]  /*1210*/  ISETP.GT.AND P1, PT, R4, 0x80, PT ;  /* 0x000000800400780c */ /* 0x000fc60003f24270 */
[----:B0-----:R-:W-:-:S10]  /*1220*/  DADD R8, R8, R2 ;  /* 0x0000000008087229 */ /* 0x001fd40000000002 */
[----:B------:R-:W-:Y:S02]  /*1230*/  FSEL R2, R8, R2, P1 ;  /* 0x0000000208027208 */ /* 0x000fe40000800000 */
[----:B------:R-:W-:Y:S02]  /*1240*/  FSEL R3, R9, R3, P1 ;  /* 0x0000000309037208 */ /* 0x000fe40000800000 */
[----:B------:R-:W-:-:S04]  /*1250*/  ISETP.GT.AND P1, PT, R4, 0xa0, PT ;  /* 0x000000a00400780c */ /* 0x000fc80003f24270 */
[----:B------:R-:W-:-:S10]  /*1260*/  DADD R10, R2, R10 ;  /* 0x00000000020a7229 */ /* 0x000fd4000000000a */
[----:B------:R-:W-:Y:S02]  /*1270*/  FSEL R2, R10, R2, P1 ;  /* 0x000000020a027208 */ /* 0x000fe40000800000 */
[----:B------:R-:W-:Y:S02]  /*1280*/  FSEL R3, R11, R3, P1 ;  /* 0x000000030b037208 */ /* 0x000fe40000800000 */
[----:B------:R-:W0:Y:S01]  /*1290*/  LDS.128 R8, [UR4+0x50] ;  /* 0x00005004ff087984 */ /* 0x000e220008000c00 */
[----:B------:R-:W-:-:S03]  /*12a0*/  ISETP.GT.AND P1, PT, R4, 0xc0, PT ;  /* 0x000000c00400780c */ /* 0x000fc60003f24270 */
[----:B-1----:R-:W-:-:S10]  /*12b0*/  DADD R12, R12, R2 ;  /* 0x000000000c0c7229 */ /* 0x002fd40000000002 */
        /* <DEDUP_REMOVED lines=33> */
[----:B------:R-:W-:-:S04]  /*14d0*/  ISETP.GT.AND P1, PT, R4, 0x1c0, PT ;  /* 0x000001c00400780c */ /* 0x000fc80003f24270 */
[----:B-1----:R-:W-:-:S10]  /*14e0*/  DADD R12, R12, R2 ;  /* 0x000000000c0c7229 */ /* 0x002fd40000000002 */
[----:B------:R-:W-:Y:S02]  /*14f0*/  FSEL R2, R12, R2, P1 ;  /* 0x000000020c027208 */ /* 0x000fe40000800000 */
[----:B------:R-:W-:Y:S02]  /*1500*/  FSEL R3, R13, R3, P1 ;  /* 0x000000030d037208 */ /* 0x000fe40000800000 */
[----:B------:R-:W-:-:S04]  /*1510*/  ISETP.GT.AND P1, PT, R4, 0x1e0, PT ;  /* 0x000001e00400780c */ /* 0x000fc80003f24270 */
[----:B------:R-:W-:-:S10]  /*1520*/  DADD R14, R2, R14 ;  /* 0x00000000020e7229 */ /* 0x000fd4000000000e */
[----:B------:R-:W-:Y:S02]  /*1530*/  FSEL R2, R14, R2, P1 ;  /* 0x000000020e027208 */ /* 0x000fe40000800000 */
[----:B------:R-:W-:Y:S01]  /*1540*/  FSEL R3, R15, R3, P1 ;  /* 0x000000030f037208 */ /* 0x000fe20000800000 */
[----:B------:R-:W-:Y:S06]  /*1550*/  BRA `(.L_x_16) ;  /* 0x0000000c00e87947 */ /* 0x000fec0003800000 */
.L_x_2:
[----:B------:R-:W0:Y:S01]  /*1560*/  S2R R41, SR_TID.X ;  /* 0x0000000000297919 */ /* 0x000e220000002100 */
[----:B------:R-:W1:Y:S02]  /*1570*/  LDCU.64 UR4, c[0x0][0x380] ;  /* 0x00007000ff0477ac */ /* 0x000e640008000a00 */
[----:B-1----:R-:W-:Y:S02]  /*1580*/  IMAD.U32 R2, RZ, RZ, UR4 ;  /* 0x00000004ff027e24 */ /* 0x002fe4000f8e00ff */
[----:B------:R-:W-:Y:S02]  /*1590*/  IMAD.U32 R3, RZ, RZ, UR5 ;  /* 0x00000005ff037e24 */ /* 0x000fe4000f8e00ff */
[----:B0-----:R-:W-:-:S05]  /*15a0*/  IMAD.WIDE.U32 R18, R41, 0x8, R2 ;  /* 0x0000000829127825 */ /* 0x001fca00078e0002 */
[----:B------:R-:W2:Y:S04]  /*15b0*/  LDG.E.64.CONSTANT R20, desc[UR6][R18.64] ;  /* 0x0000000612147981 */ /* 0x000ea8000c1e9b00 */
[----:B------:R-:W2:Y:S04]  /*15c0*/  LDG.E.64.CONSTANT R6, desc[UR6][R18.64+0x1000] ;  /* 0x0010000612067981 */ /* 0x000ea8000c1e9b00 */
[----:B------:R-:W3:Y:S04]  /*15d0*/  LDG.E.64.CONSTANT R8, desc[UR6][R18.64+0x2000] ;  /* 0x0020000612087981 */ /* 0x000ee8000c1e9b00 */
[----:B------:R-:W4:Y:S04]  /*15e0*/  LDG.E.64.CONSTANT R10, desc[UR6][R18.64+0x3000] ;  /* 0x00300006120a7981 */ /* 0x000f28000c1e9b00 */
[----:B------:R-:W5:Y:S04]  /*15f0*/  LDG.E.64.CONSTANT R12, desc[UR6][R18.64+0x4000] ;  /* 0x00400006120c7981 */ /* 0x000f68000c1e9b00 */
[----:B------:R-:W5:Y:S04]  /*1600*/  LDG.E.64.CONSTANT R14, desc[UR6][R18.64+0x5000] ;  /* 0x00500006120e7981 */ /* 0x000f68000c1e9b00 */
[----:B------:R-:W5:Y:S01]  /*1610*/  LDG.E.64.CONSTANT R16, desc[UR6][R18.64+0x6000] ;  /* 0x0060000612107981 */ /* 0x000f62000c1e9b00 */
[----:B------:R-:W-:Y:S01]  /*1620*/  ISETP.GE.U32.AND P0, PT, R4, 0x1c00, PT ;  /* 0x00001c000400780c */ /* 0x000fe20003f06070 */
[----:B------:R-:W-:Y:S01]  /*1630*/  UMOV UR4, 0xe00 ;  /* 0x00000e0000047882 */ /* 0x000fe20000000000 */
[----:B--2---:R-:W-:-:S08]  /*1640*/  DADD R6, R20, R6 ;  /* 0x0000000014067229 */ /* 0x004fd00000000006 */
[----:B---3--:R-:W-:-:S08]  /*1650*/  DADD R6, R8, R6 ;  /* 0x0000000008067229 */ /* 0x008fd00000000006 */
[----:B----4-:R-:W-:-:S08]  /*1660*/  DADD R6, R10, R6 ;  /* 0x000000000a067229 */ /* 0x010fd00000000006 */
[----:B-----5:R-:W-:-:S08]  /*1670*/  DADD R6, R12, R6 ;  /* 0x000000000c067229 */ /* 0x020fd00000000006 */
[----:B------:R-:W-:-:S08]  /*1680*/  DADD R6, R14, R6 ;  /* 0x000000000e067229 */ /* 0x000fd00000000006 */
[----:B------:R-:W-:Y:S01]  /*1690*/  DADD R6, R16, R6 ;  /* 0x0000000010067229 */ /* 0x000fe20000000006 */
[----:B------:R-:W-:Y:S10]  /*16a0*/  @!P0 BRA `(.L_x_17) ;  /* 0x00000000006c8947 */ /* 0x000ff40003800000 */
[----:B------:R-:W0:Y:S01]  /*16b0*/  LDC R22, c[0x0][0x390] ;  /* 0x0000e400ff167b82 */ /* 0x000e220000000800 */
[----:B------:R-:W-:Y:S01]  /*16c0*/  VIADD R23, R4, 0xfffff200 ;  /* 0xfffff20004177836 */ /* 0x000fe20000000000 */
[----:B------:R-:W-:-:S06]  /*16d0*/  UMOV UR4, 0xe00 ;  /* 0x00000e0000047882 */ /* 0x000fcc0000000000 */
[----:B------:R-:W1:Y:S02]  /*16e0*/  LDC.64 R2, c[0x0][0x380] ;  /* 0x0000e000ff027b82 */ /* 0x000e640000000a00 */
.L_x_19:
[----:B------:R-:W-:-:S04]  /*16f0*/  VIADD R9, R41, UR4 ;  /* 0x0000000429097c36 */ /* 0x000fc80008000000 */
[----:B-1----:R-:W-:-:S05]  /*1700*/  IMAD.WIDE.U32 R8, R9, 0x8, R2 ;  /* 0x0000000809087825 */ /* 0x002fca00078e0002 */
[----:B------:R-:W2:Y:S04]  /*1710*/  LDG.E.64.CONSTANT R4, desc[UR6][R8.64] ;  /* 0x0000000608047981 */ /* 0x000ea8000c1e9b00 */
[----:B------:R-:W3:Y:S04]  /*1720*/  LDG.E.64.CONSTANT R10, desc[UR6][R8.64+0x1000] ;  /* 0x00100006080a7981 */ /* 0x000ee8000c1e9b00 */
[----:B------:R-:W4:Y:S04]  /*1730*/  LDG.E.64.CONSTANT R12, desc[UR6][R8.64+0x2000] ;  /* 0x00200006080c7981 */ /* 0x000f28000c1e9b00 */
[----:B------:R-:W5:Y:S04]  /*1740*/  LDG.E.64.CONSTANT R14, desc[UR6][R8.64+0x3000] ;  /* 0x00300006080e7981 */ /* 0x000f68000c1e9b00 */
[----:B------:R-:W5:Y:S04]  /*1750*/  LDG.E.64.CONSTANT R16, desc[UR6][R8.64+0x4000] ;  /* 0x0040000608107981 */ /* 0x000f68000c1e9b00 */
[----:B------:R-:W5:Y:S04]  /*1760*/  LDG.E.64.CONSTANT R18, desc[UR6][R8.64+0x5000] ;  /* 0x0050000608127981 */ /* 0x000f68000c1e9b00 */
[----:B------:R-:W5:Y:S01]  /*1770*/  LDG.E.64.CONSTANT R20, desc[UR6][R8.64+0x6000] ;  /* 0x0060000608147981 */ /* 0x000f62000c1e9b00 */
[----:B--2---:R-:W-:-:S08]  /*1780*/  DADD R4, R4, R6 ;  /* 0x0000000004047229 */ /* 0x004fd00000000006 */
[----:B---3--:R-:W-:-:S08]  /*1790*/  DADD R4, R10, R4 ;  /* 0x000000000a047229 */ /* 0x008fd00000000004 */
[----:B----4-:R-:W-:-:S08]  /*17a0*/  DADD R4, R12, R4 ;  /* 0x000000000c047229 */ /* 0x010fd00000000004 */
[----:B-----5:R-:W-:-:S08]  /*17b0*/  DADD R4, R14, R4 ;  /* 0x000000000e047229 */ /* 0x020fd00000000004 */
[----:B------:R-:W-:Y:S01]  /*17c0*/  DADD R16, R16, R4 ;  /* 0x0000000010107229 */ /* 0x000fe20000000004 */
[----:B0-----:R-:W-:-:S04]  /*17d0*/  IMAD.MOV.U32 R4, RZ, RZ, R22 ;  /* 0x000000ffff047224 */ /* 0x001fc800078e0016 */
[----:B------:R-:W-:-:S03]  /*17e0*/  VIADD R0, R4, -UR4 ;  /* 0x8000000404007c36 */ /* 0x000fc60008000000 */
[----:B------:R-:W-:Y:S02]  /*17f0*/  DADD R16, R18, R16 ;  /* 0x0000000012107229 */ /* 0x000fe40000000010 */
[----:B------:R-:W-:-:S06]  /*1800*/  ISETP.GE.AND P0, PT, R0, 0xe00, PT ;  /* 0x00000e000000780c */ /* 0x000fcc0003f06270 */
[----:B------:R-:W-:-:S07]  /*1810*/  DADD R6, R20, R16 ;  /* 0x0000000014067229 */ /* 0x000fce0000000010 */
[----:B------:R-:W-:Y:S05]  /*1820*/  @!P0 BRA `(.L_x_18) ;  /* 0x00000008001c8947 */ /* 0x000fea0003800000 */
[----:B------:R-:W-:-:S06]  /*1830*/  UIADD3 UR4, UPT, UPT, UR4, 0xe00, URZ ;  /* 0x00000e0004047890 */ /* 0x000fcc000fffe0ff */
[----:B------:R-:W-:-:S13]  /*1840*/  ISETP.LT.AND P0, PT, R23, UR4, PT ;  /* 0x0000000417007c0c */ /* 0x000fda000bf01270 */
[----:B------:R-:W-:Y:S05]  /*1850*/  @!P0 BRA `(.L_x_19) ;  /* 0xfffffffc00a48947 */ /* 0x000fea000383ffff */
.L_x_17:
[----:B------:R-:W-:-:S13]  /*1860*/  ISETP.LE.AND P0, PT, R4, UR4, PT ;  /* 0x0000000404007c0c */ /* 0x000fda000bf03270 */
[----:B------:R-:W-:Y:S05]  /*1870*/  @P0 BRA `(.L_x_18) ;  /* 0x0000000800080947 */ /* 0x000fea0003800000 */
[----:B------:R-:W-:Y:S01]  /*1880*/  VIADD R0, R4, -UR4 ;  /* 0x8000000404007c36 */ /* 0x000fe20008000000 */
[----:B------:R-:W-:Y:S04]  /*1890*/  BSSY.RECONVERGENT B1, `(.L_x_18) ;  /* 0x0000080000017945 */ /* 0x000fe80003800200 */
[----:B------:R-:W-:-:S13]  /*18a0*/  ISETP.GE.AND P0, PT, R41, R0, PT ;  /* 0x000000002900720c */ /* 0x000fda0003f06270 */
[----:B------:R-:W-:Y:S05]  /*18b0*/  @P0 BRA `(.L_x_20) ;  /* 0x0000000400f40947 */ /* 0x000fea0003800000 */
[----:B------:R-:W-:Y:S01]  /*18c0*/  LOP3.LUT R5, RZ, R41, RZ, 0x33, !PT ;  /* 0x00000029ff057212 */ /* 0x000fe200078e33ff */
[----:B------:R-:W-:Y:S01]  /*18d0*/  BSSY.RECONVERGENT B2, `(.L_x_21) ;  /* 0x0000014000027945 */ /* 0x000fe20003800200 */
[----:B------:R-:W-:Y:S02]  /*18e0*/  IMAD.MOV.U32 R45, RZ, RZ, R41 ;  /* 0x000000ffff2d7224 */ /* 0x000fe400078e0029 */
[----:B------:R-:W-:-:S04]  /*18f0*/  IADD3 R4, PT, PT, R4, -UR4, R5 ;  /* 0x8000000404047c10 */ /* 0x000fc8000fffe005 */
[C---:B------:R-:W-:Y:S02]  /*1900*/  LOP3.LUT R5, R4.reuse, 0x600, RZ, 0xc0, !PT ;  /* 0x0000060004057812 */ /* 0x040fe400078ec0ff */
[----:B------:R-:W-:Y:S02]  /*1910*/  ISETP.GE.U32.AND P1, PT, R4, 0x600, PT ;  /* 0x000006000400780c */ /* 0x000fe40003f26070 */
[----:B------:R-:W-:-:S13]  /*1920*/  ISETP.NE.AND P0, PT, R5, 0x600, PT ;  /* 0x000006000500780c */ /* 0x000fda0003f05270 */
[----:B------:R-:W-:Y:S05]  /*1930*/  @!P0 BRA `(.L_x_22) ;  /* 0x0000000000348947 */ /* 0x000fea0003800000 */
[----:B------:R-:W-:Y:S01]  /*1940*/  LEA.HI R4, R4, 0x1, RZ, 0x17 ;  /* 0x0000000104047811 */ /* 0x000fe200078fb8ff */
[----:B------:R-:W-:Y:S02]  /*1950*/  VIADD R9, R41, UR4 ;  /* 0x0000000429097c36 */ /* 0x000fe40008000000 */
[----:B------:R-:W-:Y:S01]  /*1960*/  IMAD.MOV.U32 R45, RZ, RZ, R41 ;  /* 0x000000ffff2d7224 */ /* 0x000fe200078e0029 */
[----:B------:R-:W-:-:S05]  /*1970*/  LOP3.LUT R4, R4, 0x3, RZ, 0xc0, !PT ;  /* 0x0000000304047812 */ /* 0x000fca00078ec0ff */
[----:B------:R-:W-:-:S07]  /*1980*/  IMAD.MOV R8, RZ, RZ, -R4 ;  /* 0x000000ffff087224 */ /* 0x000fce00078e0a04 */
.L_x_23:
[----:B------:R-:W-:-:S06]  /*1990*/  IMAD.WIDE.U32 R4, R9, 0x8, R2 ;  /* 0x0000000809047825 */ /* 0x000fcc00078e0002 */
[----:B------:R-:W2:Y:S01]  /*19a0*/  LDG.E.64.CONSTANT R4, desc[UR6][R4.64] ;  /* 0x0000000604047981 */ /* 0x000ea2000c1e9b00 */
[----:B------:R-:W-:Y:S02]  /*19b0*/  VIADD R8, R8, 0x1 ;  /* 0x0000000108087836 */ /* 0x000fe40000000000 */
[----:B------:R-:W-:Y:S02]  /*19c0*/  VIADD R45, R45, 0x200 ;  /* 0x000002002d2d7836 */ /* 0x000fe40000000000 */
[----:B------:R-:W-:Y:S01]  /*19d0*/  VIADD R9, R9, 0x200 ;  /* 0x0000020009097836 */ /* 0x000fe20000000000 */
[----:B------:R-:W-:Y:S01]  /*19e0*/  ISETP.NE.AND P0, PT, R8, RZ, PT ;  /* 0x000000ff0800720c */ /* 0x000fe20003f05270 */
[----:B--2---:R-:W-:-:S12]  /*19f0*/  DADD R6, R4, R6 ;  /* 0x0000000004067229 */ /* 0x004fd80000000006 */
[----:B------:R-:W-:Y:S05]  /*1a00*/  @P0 BRA `(.L_x_23) ;  /* 0xfffffffc00e00947 */ /* 0x000fea000383ffff */
.L_x_22:
[----:B------:R-:W-:Y:S05]  /*1a10*/  BSYNC.RECONVERGENT B2 ;  /* 0x0000000000027941 */ /* 0x000fea0003800200 */
.L_x_21:
[----:B------:R-:W-:Y:S05]  /*1a20*/  @!P1 BRA `(.L_x_20) ;  /* 0x0000000400989947 */ /* 0x000fea0003800000 */
[----:B------:R-:W0:Y:S01]  /*1a30*/  LDCU.64 UR8, c[0x0][0x380] ;  /* 0x00007000ff0877ac */ /* 0x000e220008000a00 */
[----:B------:R-:W-:Y:S01]  /*1a40*/  IMAD.IADD R9, R0, 0x1, -R45 ;  /* 0x0000000100097824 */ /* 0x000fe200078e0a2d */
[C---:B------:R-:W-:Y:S01]  /*1a50*/  IADD3 R5, P0, PT, R45.reuse, UR4, RZ ;  /* 0x000000042d057c10 */ /* 0x040fe2000ff1e0ff */
[----:B------:R-:W-:Y:S01]  /*1a60*/  BSSY.RECONVERGENT B2, `(.L_x_24) ;  /* 0x0000039000027945 */ /* 0x000fe20003800200 */
[----:B------:R-:W-:Y:S02]  /*1a70*/  VIADD R43, R45, UR4 ;  /* 0x000000042d2b7c36 */ /* 0x000fe40008000000 */
[----:B------:R-:W-:Y:S01]  /*1a80*/  ISETP.GT.AND P1, PT, R9, 0x1800, PT ;  /* 0x000018000900780c */ /* 0x000fe20003f24270 */
[----:B------:R-:W-:Y:S01]  /*1a90*/  IMAD.X R8, RZ, RZ, RZ, P0 ;  /* 0x000000ffff087224 */ /* 0x000fe200000e06ff */
[----:B0-----:R-:W-:-:S04]  /*1aa0*/  LEA R4, P0, R5, UR8, 0x3 ;  /* 0x0000000805047c11 */ /* 0x001fc8000f8018ff */
[----:B------:R-:W-:Y:S02]  /*1ab0*/  LEA.HI.X R5, R5, UR9, R8, 0x3, P0 ;  /* 0x0000000905057c11 */ /* 0x000fe400080f1c08 */
[----:B------:R-:W-:-:S05]  /*1ac0*/  IADD3 R4, P0, PT, R4, 0x2000, RZ ;  /* 0x0000200004047810 */ /* 0x000fca0007f1e0ff */
[----:B------:R-:W-:Y:S01]  /*1ad0*/  IMAD.X R5, RZ, RZ, R5, P0 ;  /* 0x000000ffff057224 */ /* 0x000fe200000e0605 */
[----:B------:R-:W-:Y:S01]  /*1ae0*/  PLOP3.LUT P0, PT, PT, PT, PT, 0x80, 0x8 ;  /* 0x000000000008781c */ /* 0x000fe20003f0f070 */
[----:B------:R-:W-:-:S12]  /*1af0*/  @!P1 BRA `(.L_x_25) ;  /* 0x0000000000bc9947 */ /* 0x000fd80003800000 */
[----:B------:R-:W-:Y:S01]  /*1b00*/  PLOP3.LUT P0, PT, PT, PT, PT, 0x8, 0x80 ;  /* 0x000000000080781c */ /* 0x000fe20003f0e170 */
[----:B------:R-:W-:-:S12]  /*1b10*/  VIADD R40, R0, 0xffffe800 ;  /* 0xffffe80000287836 */ /* 0x000fd80000000000 */
.L_x_26:
[C---:B------:R-:W-:Y:S01]  /*1b20*/  IMAD.WIDE.U32 R38, R43.reuse, 0x8, R2 ;  /* 0x000000082b267825 */ /* 0x040fe200078e0002 */
[----:B------:R-:W2:Y:S04]  /*1b30*/  LDG.E.64.CONSTANT R8, desc[UR6][R4.64+-0x1000] ;  /* 0xfff0000604087981 */ /* 0x000ea8000c1e9b00 */
[----:B------:R-:W3:Y:S04]  /*1b40*/  LDG.E.64.CONSTANT R10, desc[UR6][R4.64] ;  /* 0x00000006040a7981 */ /* 0x000ee8000c1e9b00 */
[----:B------:R-:W4:Y:S01]  /*1b50*/  LDG.E.64.CONSTANT R38, desc[UR6][R38.64] ;  /* 0x0000000626267981 */ /* 0x000f22000c1e9b00 */
[----:B------:R-:W-:-:S03]  /*1b60*/  VIADD R15, R43, 0x800 ;  /* 0x000008002b0f7836 */ /* 0x000fc60000000000 */
[----:B------:R-:W5:Y:S01]  /*1b70*/  LDG.E.64.CONSTANT R12, desc[UR6][R4.64+0x1000] ;  /* 0x00100006040c7981 */ /* 0x000f62000c1e9b00 */
[----:B------:R-:W-:-:S03]  /*1b80*/  IMAD.WIDE.U32 R14, R15, 0x8, R2 ;  /* 0x000000080f0e7825 */ /* 0x000fc600078e0002 */
[----:B------:R-:W5:Y:S04]  /*1b90*/  LDG.E.64.CONSTANT R16, desc[UR6][R4.64+0x3000] ;  /* 0x0030000604107981 */ /* 0x000f68000c1e9b00 */
[----:B------:R-:W5:Y:S04]  /*1ba0*/  LDG.E.64.CONSTANT R14, desc[UR6][R14.64] ;  /* 0x000000060e0e7981 */ /* 0x000f68000c1e9b00 */
[----:B------:R-:W5:Y:S01]  /*1bb0*/  LDG.E.64.CONSTANT R18, desc[UR6][R4.64+0x4000] ;  /* 0x0040000604127981 */ /* 0x000f62000c1e9b00 */
        /* <DEDUP_REMOVED lines=11> */
[----:B------:R-:W5:Y:S04]  /*1c70*/  LDG.E.64.CONSTANT R34, desc[UR6][R4.64+0xc000] ;  /* 0x00c0000604227981 */ /* 0x000f68000c1e9b00 */
[----:B------:R0:W5:Y:S01]  /*1c80*/  LDG.E.64.CONSTANT R36, desc[UR6][R4.64+0xd000] ;  /* 0x00d0000604247981 */ /* 0x000162000c1e9b00 */
[----:B------:R-:W-:-:S05]  /*1c90*/  VIADD R45, R45, 0x2000 ;  /* 0x000020002d2d7836 */ /* 0x000fca0000000000 */
[----:B------:R-:W-:Y:S02]  /*1ca0*/  ISETP.GE.AND P1, PT, R45, R40, PT ;  /* 0x000000282d00720c */ /* 0x000fe40003f26270 */
[----:B0-----:R-:W-:Y:S01]  /*1cb0*/  IADD3 R4, P2, PT, R4, 0x10000, RZ ;  /* 0x0001000004047810 */ /* 0x001fe20007f5e0ff */
[----:B------:R-:W-:-:S04]  /*1cc0*/  VIADD R43, R43, 0x2000 ;  /* 0x000020002b2b7836 */ /* 0x000fc80000000000 */
[----:B------:R-:W-:Y:S01]  /*1cd0*/  IMAD.X R5, RZ, RZ, R5, P2 ;  /* 0x000000ffff057224 */ /* 0x000fe200010e0605 */
[----:B----4-:R-:W-:-:S08]  /*1ce0*/  DADD R38, R38, R6 ;  /* 0x0000000026267229 */ /* 0x010fd00000000006 */
[----:B--2---:R-:W-:-:S08]  /*1cf0*/  DADD R8, R38, R8 ;  /* 0x0000000026087229 */ /* 0x004fd00000000008 */
[----:B---3--:R-:W-:-:S08]  /*1d00*/  DADD R8, R8, R10 ;  /* 0x0000000008087229 */ /* 0x008fd0000000000a */
[----:B-----5:R-:W-:-:S08]  /*1d10*/  DADD R8, R8, R12 ;  /* 0x0000000008087229 */ /* 0x020fd0000000000c */
        /* <DEDUP_REMOVED lines=13> */
.L_x_25:
[----:B------:R-:W-:Y:S05]  /*1df0*/  BSYNC.RECONVERGENT B2 ;  /* 0x0000000000027941 */ /* 0x000fea0003800200 */
.L_x_24:
[----:B------:R-:W-:Y:S01]  /*1e00*/  IMAD.IADD R8, R0, 0x1, -R45 ;  /* 0x0000000100087824 */ /* 0x000fe200078e0a2d */
[----:B------:R-:W-:Y:S04]  /*1e10*/  BSSY.RECONVERGENT B2, `(.L_x_27) ;  /* 0x000001c000027945 */ /* 0x000fe80003800200 */
[----:B------:R-:W-:-:S13]  /*1e20*/  ISETP.GT.AND P1, PT, R8, 0x800, PT ;  /* 0x000008000800780c */ /* 0x000fda0003f24270 */
[----:B------:R-:W-:Y:S05]  /*1e30*/  @!P1 BRA `(.L_x_28) ;  /* 0x0000000000649947 */ /* 0x000fea0003800000 */
        /* <DEDUP_REMOVED lines=9> */
[----:B------:R-:W5:Y:S04]  /*1ed0*/  LDG.E.64.CONSTANT R22, desc[UR6][R4.64+0x4000] ;  /* 0x0040000604167981 */ /* 0x000f68000c1e9b00 */
[----:B------:R0:W5:Y:S01]  /*1ee0*/  LDG.E.64.CONSTANT R8, desc[UR6][R4.64+0x5000] ;  /* 0x0050000604087981 */ /* 0x000162000c1e9b00 */
[----:B------:R-:W-:Y:S01]  /*1ef0*/  PLOP3.LUT P0, PT, PT, PT, PT, 0x8, 0x80 ;  /* 0x000000000080781c */ /* 0x000fe20003f0e170 */
[----:B------:R-:W-:-:S02]  /*1f00*/  VIADD R45, R45, 0x1000 ;  /* 0x000010002d2d7836 */ /* 0x000fc40000000000 */
[----:B------:R-:W-:Y:S01]  /*1f10*/  VIADD R43, R43, 0x1000 ;  /* 0x000010002b2b7836 */ /* 0x000fe20000000000 */
[----:B----4-:R-:W-:-:S08]  /*1f20*/  DADD R6, R6, R10 ;  /* 0x0000000006067229 */ /* 0x010fd0000000000a */
[----:B--2---:R-:W-:-:S08]  /*1f30*/  DADD R6, R6, R12 ;  /* 0x0000000006067229 */ /* 0x004fd0000000000c */
[----:B---3--:R-:W-:-:S08]  /*1f40*/  DADD R6, R6, R14 ;  /* 0x0000000006067229 */ /* 0x008fd0000000000e */
[----:B-----5:R-:W-:-:S08]  /*1f50*/  DADD R6, R6, R16 ;  /* 0x0000000006067229 */ /* 0x020fd00000000010 */
[----:B------:R-:W-:-:S08]  /*1f60*/  DADD R6, R6, R18 ;  /* 0x0000000006067229 */ /* 0x000fd00000000012 */
[----:B------:R-:W-:Y:S01]  /*1f70*/  DADD R6, R6, R20 ;  /* 0x0000000006067229 */ /* 0x000fe20000000014 */
[----:B------:R-:W-:-:S07]  /*1f80*/  IADD3 R10, P1, PT, R4, 0x8000, RZ ;  /* 0x00008000040a7810 */ /* 0x000fce0007f3e0ff */
[----:B------:R-:W-:Y:S01]  /*1f90*/  DADD R6, R6, R22 ;  /* 0x0000000006067229 */ /* 0x000fe20000000016 */
[----:B0-----:R-:W-:Y:S02]  /*1fa0*/  IMAD.X R5, RZ, RZ, R5, P1 ;  /* 0x000000ffff057224 */ /* 0x001fe400008e0605 */
[----:B------:R-:W-:-:S05]  /*1fb0*/  IMAD.MOV.U32 R4, RZ, RZ, R10 ;  /* 0x000000ffff047224 */ /* 0x000fca00078e000a */
[----:B------:R-:W-:-:S11]  /*1fc0*/  DADD R6, R6, R8 ;  /* 0x0000000006067229 */ /* 0x000fd60000000008 */
.L_x_28:
[----:B------:R-:W-:Y:S05]  /*1fd0*/  BSYNC.RECONVERGENT B2 ;  /* 0x0000000000027941 */ /* 0x000fea0003800200 */
.L_x_27:
[----:B------:R-:W-:-:S13]  /*1fe0*/  ISETP.LT.OR P0, PT, R45, R0, P0 ;  /* 0x000000002d00720c */ /* 0x000fda0000701670 */
[----:B------:R-:W-:Y:S05]  /*1ff0*/  @!P0 BRA `(.L_x_20) ;  /* 0x0000000000248947 */ /* 0x000fea0003800000 */
[----:B------:R-:W-:Y:S01]  /*2000*/  IMAD.WIDE.U32 R2, R43, 0x8, R2 ;  /* 0x000000082b027825 */ /* 0x000fe200078e0002 */
[----:B------:R-:W2:Y:S04]  /*2010*/  LDG.E.64.CONSTANT R8, desc[UR6][R4.64+-0x1000] ;  /* 0xfff0000604087981 */ /* 0x000ea8000c1e9b00 */
[----:B------:R-:W3:Y:S04]  /*2020*/  LDG.E.64.CONSTANT R10, desc[UR6][R4.64] ;  /* 0x00000006040a7981 */ /* 0x000ee8000c1e9b00 */
[----:B------:R-:W4:Y:S04]  /*2030*/  LDG.E.64.CONSTANT R2, desc[UR6][R2.64] ;  /* 0x0000000602027981 */ /* 0x000f28000c1e9b00 */
[----:B------:R-:W5:Y:S01]  /*2040*/  LDG.E.64.CONSTANT R12, desc[UR6][R4.64+0x1000] ;  /* 0x00100006040c7981 */ /* 0x000f62000c1e9b00 */
[----:B----4-:R-:W-:-:S08]  /*2050*/  DADD R6, R6, R2 ;  /* 0x0000000006067229 */ /* 0x010fd00000000002 */
[----:B--2---:R-:W-:-:S08]  /*2060*/  DADD R6, R6, R8 ;  /* 0x0000000006067229 */ /* 0x004fd00000000008 */
[----:B---3--:R-:W-:-:S08]  /*2070*/  DADD R6, R6, R10 ;  /* 0x0000000006067229 */ /* 0x008fd0000000000a */
[----:B-----5:R-:W-:-:S11]  /*2080*/  DADD R6, R6, R12 ;  /* 0x0000000006067229 */ /* 0x020fd6000000000c */
.L_x_20:
[----:B------:R-:W-:Y:S05]  /*2090*/  BSYNC.RECONVERGENT B1 ;  /* 0x0000000000017941 */ /* 0x000fea0003800200 */
.L_x_18:
[----:B------:R-:W0:Y:S01]  /*20a0*/  S2R R0, SR_LANEID ;  /* 0x0000000000007919 */ /* 0x000e220000000000 */
[----:B------:R-:W-:Y:S04]  /*20b0*/  SHFL.DOWN PT, R2, R6, 0x1, 0x1f ;  /* 0x08201f0006027f89 */ /* 0x000fe800000e0000 */
[----:B------:R-:W1:Y:S02]  /*20c0*/  SHFL.DOWN PT, R3, R7, 0x1, 0x1f ;  /* 0x08201f0007037f89 */ /* 0x000e6400000e0000 */
[----:B-1----:R-:W-:Y:S01]  /*20d0*/  DADD R2, R2, R6 ;  /* 0x0000000002027229 */ /* 0x002fe20000000006 */
[C---:B0-----:R-:W-:Y:S02]  /*20e0*/  ISETP.GT.AND P0, PT, R0.reuse, 0x1e, PT ;  /* 0x0000001e0000780c */ /* 0x041fe40003f04270 */
[----:B------:R-:W-:-:S07]  /*20f0*/  ISETP.NE.AND P1, PT, R0, RZ, PT ;  /* 0x000000ff0000720c */ /* 0x000fce0003f25270 */
        /* <DEDUP_REMOVED lines=15> */
[----:B------:R-:W-:Y:S01]  /*21f0*/  ISETP.GT.AND P0, PT, R0, 0x17, PT ;  /* 0x000000170000780c */ /* 0x000fe20003f04270 */
[----:B------:R-:W-:Y:S01]  /*2200*/  SHFL.DOWN PT, R2, R6, 0x8, 0x1f ;  /* 0x09001f0006027f89 */ /* 0x000fe200000e0000 */
[----:B------:R-:W-:-:S03]  /*2210*/  @!P1 MOV R8, 0x400 ;  /* 0x0000040000089802 */ /* 0x000fc60000000f00 */
[----:B------:R-:W0:Y:S01]  /*2220*/  SHFL.DOWN PT, R3, R7, 0x8, 0x1f ;  /* 0x09001f0007037f89 */ /* 0x000e2200000e0000 */
[----:B-1----:R-:W-:Y:S01]  /*2230*/  @!P1 LEA R11, R11, R8, 0x18 ;  /* 0x000000080b0b9211 */ /* 0x002fe200078ec0ff */
[----:B0-----:R-:W-:-:S10]  /*2240*/  DADD R2, R2, R6 ;  /* 0x0000000002027229 */ /* 0x001fd40000000006 */
[----:B------:R-:W-:Y:S02]  /*2250*/  FSEL R4, R6, R2, P0 ;  /* 0x0000000206047208 */ /* 0x000fe40000000000 */
[----:B------:R-:W-:Y:S02]  /*2260*/  FSEL R5, R7, R3, P0 ;  /* 0x0000000307057208 */ /* 0x000fe40000000000 */
[----:B------:R-:W-:Y:S01]  /*2270*/  @!P1 SHF.R.U32.HI R6, RZ, 0x2, R41 ;  /* 0x00000002ff069819 */ /* 0x000fe20000011629 */
[----:B------:R-:W-:Y:S01]  /*2280*/  SHFL.DOWN PT, R2, R4, 0x10, 0x1f ;  /* 0x0a001f0004027f89 */ /* 0x000fe200000e0000 */
[----:B------:R-:W-:Y:S02]  /*2290*/  ISETP.NE.AND P0, PT, R41, RZ, PT ;  /* 0x000000ff2900720c */ /* 0x000fe40003f05270 */
[----:B------:R-:W-:Y:S01]  /*22a0*/  @!P1 LOP3.LUT R6, R6, 0xf8, RZ, 0xc0, !PT ;  /* 0x000000f806069812 */ /* 0x000fe200078ec0ff */
[----:B------:R-:W0:Y:S04]  /*22b0*/  SHFL.DOWN PT, R3, R5, 0x10, 0x1f ;  /* 0x0a001f0005037f89 */ /* 0x000e2800000e0000 */
[----:B------:R-:W-:Y:S01]  /*22c0*/  @!P1 IMAD.IADD R11, R6, 0x1, R11 ;  /* 0x00000001060b9824 */ /* 0x000fe200078e020b */
[----:B0-----:R-:W-:-:S07]  /*22d0*/  DADD R2, R2, R4 ;  /* 0x0000000002027229 */ /* 0x001fce0000000004 */
[----:B------:R0:W-:Y:S01]  /*22e0*/  @!P1 STS.64 [R11+0x10], R2 ;  /* 0x000010020b009388 */ /* 0x0001e20000000a00 */
[----:B------:R-:W-:Y:S01]  /*22f0*/  BAR.SYNC.DEFER_BLOCKING 0x0 ;  /* 0x0000000000007b1d */ /* 0x000fe20000010000 */
[----:B------:R-:W-:-:S04]  /*2300*/  ISETP.GT.AND P1, PT, R0, 0xf, PT ;  /* 0x0000000f0000780c */ /* 0x000fc80003f24270 */
[----:B------:R-:W-:Y:S02]  /*2310*/  FSEL R0, R4, R2, P1 ;  /* 0x0000000204007208 */ /* 0x000fe40000800000 */
[----:B------:R-:W-:-:S03]  /*2320*/  FSEL R5, R5, R3, P1 ;  /* 0x0000000305057208 */ /* 0x000fc60000800000 */
[----:B0-----:R-:W-:Y:S02]  /*2330*/  IMAD.MOV.U32 R2, RZ, RZ, R0 ;  /* 0x000000ffff027224 */ /* 0x001fe400078e0000 */
[----:B------:R-:W-:Y:S01]  /*2340*/  IMAD.MOV.U32 R3, RZ, RZ, R5 ;  /* 0x000000ffff037224 */ /* 0x000fe200078e0005 */
[----:B------:R-:W-:Y:S06]  /*2350*/  @P0 BRA `(.L_x_16) ;  /* 0x0000000000680947 */ /* 0x000fec0003800000 */
[----:B------:R-:W0:Y:S01]  /*2360*/  S2UR UR5, SR_CgaCtaId ;  /* 0x00000000000579c3 */ /* 0x000e220000008800 */
[----:B------:R-:W-:Y:S02]  /*2370*/  UMOV UR4, 0x400 ;  /* 0x0000040000047882 */ /* 0x000fe40000000000 */
[----:B0-----:R-:W-:-:S09]  /*2380*/  ULEA UR4, UR5, UR4, 0x18 ;  /* 0x0000000405047291 */ /* 0x001fd2000f8ec0ff */
[----:B------:R-:W0:Y:S04]  /*2390*/  LDS.64 R4, [UR4+0x18] ;  /* 0x00001804ff047984 */ /* 0x000e280008000a00 */
[----:B------:R-:W1:Y:S04]  /*23a0*/  LDS.128 R8, [UR4+0x20] ;  /* 0x00002004ff087984 */ /* 0x000e680008000c00 */
        /* <DEDUP_REMOVED lines=20> */
[----:B------:R-:W-:-:S11]  /*24f0*/  DADD R2, R2, R10 ;  /* 0x0000000002027229 */ /* 0x000fd6000000000a */
.L_x_16:
[----:B------:R-:W-:Y:S05]  /*2500*/  BSYNC.RECONVERGENT B0 ;  /* 0x0000000000007941 */ /* 0x000fea0003800200 */
.L_x_1:
[----:B------:R-:W-:Y:S05]  /*2510*/  @P0 EXIT ;  /* 0x000000000000094d */ /* 0x000fea0003800000 */
[----:B------:R-:W0:Y:S01]  /*2520*/  LDCU.64 UR4, c[0x0][0x398] ;  /* 0x00007300ff0477ac */ /* 0x000e220008000a00 */
[----:B------:R-:W2:Y:S01]  /*2530*/  LDC.64 R4, c[0x0][0x388] ;  /* 0x0000e200ff047b82 */ /* 0x000ea20000000a00 */
[----:B0-----:R-:W-:-:S07]  /*2540*/  DADD R2, R2, UR4 ;  /* 0x0000000402027e29 */ /* 0x001fce0008000000 */
[----:B--2---:R-:W-:Y:S01]  /*2550*/  STG.E.64 desc[UR6][R4.64], R2 ;  /* 0x0000000204007986 */ /* 0x004fe2000c101b06 */
[----:B------:R-:W-:Y:S05]  /*2560*/  EXIT ;  /* 0x000000000000794d */ /* 0x000fea0003800000 */
.L_x_29:
[----:B------:R-:W-:-:S00]  /*2570*/  BRA `(.L_x_29) ;  /* 0xfffffffc00fc7947 */ /* 0x000fc0000383ffff */
[----:B------:R-:W-:-:S00]  /*2580*/  NOP ;  /* 0x0000000000007918 */ /* 0x000fc00000000000 */
[----:B------:R-:W-:-:S00]  /*2590*/  NOP ;  /* 0x0000000000007918 */ /* 0x000fc00000000000 */
[----:B------:R-:W-:-:S00]  /*25a0*/  NOP ;  /* 0x0000000000007918 */ /* 0x000fc00000000000 */
[----:B------:R-:W-:-:S00]  /*25b0*/  NOP ;  /* 0x0000000000007918 */ /* 0x000fc00000000000 */
[----:B------:R-:W-:-:S00]  /*25c0*/  NOP ;  /* 0x0000000000007918 */ /* 0x000fc00000000000 */
[----:B------:R-:W-:-:S00]  /*25d0*/  NOP ;  /* 0x0000000000007918 */ /* 0x000fc00000000000 */
[----:B------:R-:W-:-:S00]  /*25e0*/  NOP ;  /* 0x0000000000007918 */ /* 0x000fc00000000000 */
[----:B------:R-:W-:-:S00]  /*25f0*/  NOP ;  /* 0x0000000000007918 */ /* 0x000fc00000000000 */
.L_x_383:


//--------------------- .text._ZN3cub18CUB_300001_SM_10006detail6reduce18DeviceReduceKernelINS2_10policy_hubIdyN4cuda3std3__44plusIdEEE10Policy1000EN6thrust24THRUST_300001_SM_1000_NS18transform_iteratorI10pi_functorNSD_17counting_iteratorIlNSD_11use_defaultESH_SH_EESH_SH_EEyS9_dNS7_10__identityEEEvT0_PT3_T1_NS0_13GridEvenShareISO_EET2_T4_ --------------------------
	.section	.text._ZN3cub18CUB_300001_SM_10006detail6reduce18DeviceReduceKernelINS2_10policy_hubIdyN4cuda3std3__44plusIdEEE10Policy1000EN6thrust24THRUST_300001_SM_1000_NS18transform_iteratorI10pi_functorNSD_17counting_iteratorIlNSD_11use_defaultESH_SH_EESH_SH_EEyS9_dNS7_10__identityEEEvT0_PT3_T1_NS0_13GridEvenShareISO_EET2_T4_,"ax",@progbits
	.align	128
        .global         _ZN3cub18CUB_300001_SM_10006detail6reduce18DeviceReduceKernelINS2_10policy_hubIdyN4cuda3std3__44plusIdEEE10Policy1000EN6thrust24THRUST_300001_SM_1000_NS18transform_iteratorI10pi_functorNSD_17counting_iteratorIlNSD_11use_defaultESH_SH_EESH_SH_EEyS9_dNS7_10__identityEEEvT0_PT3_T1_NS0_13GridEvenShareISO_EET2_T4_
        .type           _ZN3cub18CUB_300001_SM_10006detail6reduce18DeviceReduceKernelINS2_10policy_hubIdyN4cuda3std3__44plusIdEEE10Policy1000EN6thrust24THRUST_300001_SM_1000_NS18transform_iteratorI10pi_functorNSD_17counting_iteratorIlNSD_11use_defaultESH_SH_EESH_SH_EEyS9_dNS7_10__identityEEEvT0_PT3_T1_NS0_13GridEvenShareISO_EET2_T4_,@function
        .size           _ZN3cub18CUB_300001_SM_10006detail6reduce18DeviceReduceKernelINS2_10policy_hubIdyN4cuda3std3__44plusIdEEE10Policy1000EN6thrust24THRUST_300001_SM_1000_NS18transform_iteratorI10pi_functorNSD_17counting_iteratorIlNSD_11use_defaultESH_SH_EESH_SH_EEyS9_dNS7_10__identityEEEvT0_PT3_T1_NS0_13GridEvenShareISO_EET2_T4_,(.L_x_379 - _ZN3cub18CUB_300001_SM_10006detail6reduce18DeviceReduceKernelINS2_10policy_hubIdyN4cuda3std3__44plusIdEEE10Policy1000EN6thrust24THRUST_300001_SM_1000_NS18transform_iteratorI10pi_functorNSD_17counting_iteratorIlNSD_11use_defaultESH_SH_EESH_SH_EEyS9_dNS7_10__identityEEEvT0_PT3_T1_NS0_13GridEvenShareISO_EET2_T4_)
        .other          _ZN3cub18CUB_300001_SM_10006detail6reduce18DeviceReduceKernelINS2_10policy_hubIdyN4cuda3std3__44plusIdEEE10Policy1000EN6thrust24THRUST_300001_SM_1000_NS18transform_iteratorI10pi_functorNSD_17counting_iteratorIlNSD_11use_defaultESH_SH_EESH_SH_EEyS9_dNS7_10__identityEEEvT0_PT3_T1_NS0_13GridEvenShareISO_EET2_T4_,@"STO_CUDA_ENTRY STV_DEFAULT"
_ZN3cub18CUB_300001_SM_10006detail6reduce18DeviceReduceKernelINS2_10policy_hubIdyN4cuda3std3__44plusIdEEE10Policy1000EN6thrust24THRUST_300001_SM_1000_NS18transform_iteratorI10pi_functorNSD_17counting_iteratorIlNSD_11use_defaultESH_SH_EESH_SH_EEyS9_dNS7_10__identityEEEvT0_PT3_T1_NS0_13GridEvenShareISO_EET2_T4_:
.text._ZN3cub18CUB_300001_SM_10006detail6reduce18DeviceReduceKernelINS2_10policy_hubIdyN4cuda3std3__44plusIdEEE10Policy1000EN6thrust24THRUST_300001_SM_1000_NS18transform_iteratorI10pi_functorNSD_17counting_iteratorIlNSD_11use_defaultESH_SH_EESH_SH_EEyS9_dNS7_10__identityEEEvT0_PT3_T1_NS0_13GridEvenShareISO_EET2_T4_:
[----:B------:R-:W0:Y:S08]  /*0000*/  LDC R1, c[0x0][0x37c] ;  /* 0x0000df00ff017b82 */ /* 0x000e300000000800 */
[----:B------:R-:W1:Y:S01]  /*0010*/  S2UR UR9, SR_CTAID.X ;  /* 0x00000000000979c3 */ /* 0x000e620000002500 */
[----:B------:R-:W2:Y:S01]  /*0020*/  LDCU.64 UR6, c[0x0][0x3c0] ;  /* 0x00007800ff0677ac */ /* 0x000ea20008000a00 */
[----:B------:R-:W-:Y:S01]  /*0030*/  BSSY.RECONVERGENT B0, `(.L_x_30) ;  /* 0x0000457000007945 */ /* 0x000fe20003800200 */
[----:B0-----:R-:W-:Y:S01]  /*0040*/  VIADD R1, R1, 0xfffffff8 ;  /* 0xfffffff801017836 */ /* 0x001fe20000000000 */
[----:B------:R-:W-:Y:S01]  /*0050*/  UMOV UR5, URZ ;  /* 0x000000ff00057c82 */ /* 0x000fe20008000000 */
[----:B------:R-:W-:Y:S01]  /*0060*/  UMOV UR15, 0x40100000 ;  /* 0x40100000000f7882 */ /* 0x000fe20000000000 */
[----:B-1----:R-:W-:-:S04]  /*0070*/  UIMAD UR14, UR9, 0xe00, URZ ;  /* 0x00000e00090e78a4 */ /* 0x002fc8000f8e02ff */
[----:B--2---:R-:W-:-:S04]  /*0080*/  UIADD3 UR10, UP0, UPT, -UR14, UR6, URZ ;  /* 0x000000060e0a7290 */ /* 0x004fc8000ff1e1ff */
[----:B------:R-:W-:Y:S02]  /*0090*/  UIADD3.X UR4, UPT, UPT, UR7, -0x1, URZ, UP0, !UPT ;  /* 0xffffffff07047890 */ /* 0x000fe400087fe4ff */
[----:B------:R-:W-:-:S04]  /*00a0*/  UISETP.GT.U32.AND UP0, UPT, UR10, 0xdff, UPT ;  /* 0x00000dff0a00788c */ /* 0x000fc8000bf04070 */
[----:B------:R-:W-:-:S09]  /*00b0*/  UISETP.GT.U32.AND.EX UP0, UPT, UR4, URZ, UPT, UP0 ;  /* 0x000000ff0400728c */ /* 0x000fd2000bf04100 */
[----:B------:R-:W-:Y:S05]  /*00c0*/  BRA.U UP0, `(.L_x_31) ;  /* 0x0000001900847547 */ /* 0x000fea000b800000 */
[----:B------:R-:W0:Y:S01]  /*00d0*/  S2R R11, SR_TID.X ;  /* 0x00000000000b7919 */ /* 0x000e220000002100 */
[----:B------:R-:W-:Y:S01]  /*00e0*/  UIADD3 UR4, UPT, UPT, -UR14, UR6, URZ ;  /* 0x000000060e047290 */ /* 0x000fe2000fffe1ff */
[----:B------:R-:W-:Y:S01]  /*00f0*/  BSSY.RECONVERGENT B2, `(.L_x_32) ;  /* 0x0000023000027945 */ /* 0x000fe20003800200 */
[----:B------:R-:W-:-:S04]  /*0100*/  CS2R R4, SRZ ;  /* 0x0000000000047805 */ /* 0x000fc8000001ff00 */
[----:B0-----:R-:W-:Y:S01]  /*0110*/  ISETP.GE.AND P0, PT, R11, UR4, PT ;  /* 0x000000040b007c0c */ /* 0x001fe2000bf06270 */
[----:B------:R-:W-:-:S12]  /*0120*/  IMAD.MOV.U32 R9, RZ, RZ, R11 ;  /* 0x000000ffff097224 */ /* 0x000fd800078e000b */
[----:B------:R-:W-:Y:S05]  /*0130*/  @P0 BRA `(.L_x_33) ;  /* 0x0000000000780947 */ /* 0x000fea0003800000 */
[----:B------:R-:W0:Y:S01]  /*0140*/  LDCU.64 UR6, c[0x0][0x380] ;  /* 0x00007000ff0677ac */ /* 0x000e220008000a00 */
[----:B------:R-:W-:Y:S01]  /*0150*/  VIADD R6, R11, UR14 ;  /* 0x0000000e0b067c36 */ /* 0x000fe20008000000 */
[----:B------:R-:W-:Y:S04]  /*0160*/  BSSY.RECONVERGENT B3, `(.L_x_34) ;  /* 0x0000018000037945 */ /* 0x000fe80003800200 */
[----:B0-----:R-:W-:-:S05]  /*0170*/  IADD3 R6, P0, PT, R6, UR6, RZ ;  /* 0x0000000606067c10 */ /* 0x001fca000ff1e0ff */
[----:B------:R-:W-:Y:S01]  /*0180*/  IMAD.X R7, RZ, RZ, UR7, P0 ;  /* 0x00000007ff077e24 */ /* 0x000fe200080e06ff */
[----:B------:R-:W0:Y:S03]  /*0190*/  LDCU.64 UR6, c[0x0][0x388] ;  /* 0x00007100ff0677ac */ /* 0x000e260008000a00 */
[----:B------:R-:W1:Y:S02]  /*01a0*/  I2F.F64.S64 R2, R6 ;  /* 0x0000000600027312 */ /* 0x000e640000301c00 */
[----:B-1----:R-:W-:-:S08]  /*01b0*/  DADD R2, R2, 0.5 ;  /* 0x3fe0000002027429 */ /* 0x002fd00000000000 */
[----:B0-----:R-:W-:-:S08]  /*01c0*/  DMUL R2, R2, UR6 ;  /* 0x0000000602027c28 */ /* 0x001fd00008000000 */
[----:B------:R-:W-:Y:S01]  /*01d0*/  DFMA R14, R2, R2, 1 ;  /* 0x3ff00000020e742b */ /* 0x000fe20000000002 */
[----:B------:R-:W-:-:S05]  /*01e0*/  IMAD.MOV.U32 R2, RZ, RZ, 0x1 ;  /* 0x00000001ff027424 */ /* 0x000fca00078e00ff */
[----:B------:R-:W0:Y:S02]  /*01f0*/  MUFU.RCP64H R3, R15 ;  /* 0x0000000f00037308 */ /* 0x000e240000001800 */
[----:B0-----:R-:W-:-:S08]  /*0200*/  DFMA R4, -R14, R2, 1 ;  /* 0x3ff000000e04742b */ /* 0x001fd00000000102 */
[----:B------:R-:W-:-:S08]  /*0210*/  DFMA R4, R4, R4, R4 ;  /* 0x000000040404722b */ /* 0x000fd00000000004 */
[----:B------:R-:W-:-:S08]  /*0220*/  DFMA R4, R2, R4, R2 ;  /* 0x000000040204722b */ /* 0x000fd00000000002 */
[----:B------:R-:W-:-:S08]  /*0230*/  DFMA R2, -R14, R4, 1 ;  /* 0x3ff000000e02742b */ /* 0x000fd00000000104 */
[----:B------:R-:W-:-:S08]  /*0240*/  DFMA R2, R4, R2, R4 ;  /* 0x000000020402722b */ /* 0x000fd00000000004 */
[----:B------:R-:W-:-:S08]  /*0250*/  DMUL R28, R2, 4 ;  /* 0x40100000021c7828 */ /* 0x000fd00000000000 */
[----:B------:R-:W-:-:S08]  /*0260*/  DFMA R4, -R14, R28, 4 ;  /* 0x401000000e04742b */ /* 0x000fd0000000011c */
[----:B------:R-:W-:-:S10]  /*0270*/  DFMA R28, R2, R4, R28 ;  /* 0x00000004021c722b */ /* 0x000fd4000000001c */
[----:B------:R-:W-:-:S05]  /*0280*/  FFMA R0, RZ, R15, R29 ;  /* 0x0000000fff007223 */ /* 0x000fca000000001d */
[----:B------:R-:W-:-:S13]  /*0290*/  FSETP.GT.AND P0, PT, |R0|, 1.469367938527859385e-39, PT ;  /* 0x001000000000780b */ /* 0x000fda0003f04200 */
[----:B------:R-:W-:Y:S05]  /*02a0*/  @P0 BRA `(.L_x_35) ;  /* 0x00000000000c0947 */ /* 0x000fea0003800000 */
[----:B------:R-:W-:Y:S01]  /*02b0*/  IMAD.MOV.U32 R17, RZ, RZ, R15 ;  /* 0x000000ffff117224 */ /* 0x000fe200078e000f */
[----:B------:R-:W-:-:S07]  /*02c0*/  MOV R0, 0x2e0 ;  /* 0x000002e000007802 */ /* 0x000fce0000000f00 */
[----:B------:R-:W-:Y:S05]  /*02d0*/  CALL.REL.NOINC `($__internal_0_$__cuda_sm20_div_rn_f64_full) ;  /* 0x0000004000d47944 */ /* 0x000fea0003c00000 */
.L_x_35:
[----:B------:R-:W-:Y:S05]  /*02e0*/  BSYNC.RECONVERGENT B3 ;  /* 0x0000000000037941 */ /* 0x000fea0003800200 */
.L_x_34:
[----:B------:R-:W-:Y:S02]  /*02f0*/  IMAD.MOV.U32 R4, RZ, RZ, R28 ;  /* 0x000000ffff047224 */ /* 0x000fe400078e001c */
[----:B------:R-:W-:Y:S02]  /*0300*/  IMAD.MOV.U32 R5, RZ, RZ, R29 ;  /* 0x000000ffff057224 */ /* 0x000fe400078e001d */
[----:B------:R-:W-:-:S07]  /*0310*/  VIADD R9, R11, 0x200 ;  /* 0x000002000b097836 */ /* 0x000fce0000000000 */
.L_x_33:
[----:B------:R-:W-:Y:S05]  /*0320*/  BSYNC.RECONVERGENT B2 ;  /* 0x0000000000027941 */ /* 0x000fea0003800200 */
.L_x_32:
[----:B------:R-:W-:Y:S01]  /*0330*/  ISETP.GE.AND P0, PT, R9, UR4, PT ;  /* 0x0000000409007c0c */ /* 0x000fe2000bf06270 */
[----:B------:R-:W0:Y:S01]  /*0340*/  LDCU.64 UR10, c[0x0][0x388] ;  /* 0x00007100ff0a77ac */ /* 0x000e220008000a00 */
[----:B------:R-:W-:Y:S01]  /*0350*/  BSSY.RECONVERGENT B2, `(.L_x_36) ;  /* 0x00000a6000027945 */ /* 0x000fe20003800200 */
[----:B------:R-:W1:Y:S10]  /*0360*/  LDCU.64 UR12, c[0x0][0x388] ;  /* 0x00007100ff0c77ac */ /* 0x000e740008000a00 */
[----:B------:R-:W-:Y:S05]  /*0370*/  @P0 BRA `(.L_x_37) ;  /* 0x00000008008c0947 */ /* 0x000fea0003800000 */
[----:B------:R-:W2:Y:S01]  /*0380*/  LDCU UR8, c[0x0][0x3c0] ;  /* 0x00007800ff0877ac */ /* 0x000ea20008000800 */
[----:B------:R-:W-:Y:S01]  /*0390*/  LOP3.LUT R10, RZ, R9, RZ, 0x33, !PT ;  /* 0x00000009ff0a7212 */ /* 0x000fe200078e33ff */
[----:B------:R-:W-:Y:S01]  /*03a0*/  BSSY.RECONVERGENT B3, `(.L_x_38) ;  /* 0x000002e000037945 */ /* 0x000fe20003800200 */
[----:B------:R-:W3:Y:S01]  /*03b0*/  LDCU.64 UR6, c[0x0][0x380] ;  /* 0x00007000ff0677ac */ /* 0x000ee20008000a00 */
[----:B--2---:R-:W-:Y:S02]  /*03c0*/  IMAD.U32 R3, RZ, RZ, UR8 ;  /* 0x00000008ff037e24 */ /* 0x004fe4000f8e00ff */
[----:B---3--:R-:W-:-:S03]  /*03d0*/  IMAD.U32 R6, RZ, RZ, UR6 ;  /* 0x00000006ff067e24 */ /* 0x008fc6000f8e00ff */
[----:B------:R-:W-:-:S04]  /*03e0*/  IADD3 R10, PT, PT, R3, -UR14, R10 ;  /* 0x8000000e030a7c10 */ /* 0x000fc8000fffe00a */
[----:B------:R-:W-:Y:S02]  /*03f0*/  LOP3.LUT R0, R10, 0x600, RZ, 0xc0, !PT ;  /* 0x000006000a007812 */ /* 0x000fe400078ec0ff */
[----:B------:R-:W-:Y:S02]  /*0400*/  IADD3 R6, P1, PT, R6, UR14, RZ ;  /* 0x0000000e06067c10 */ /* 0x000fe4000ff3e0ff */
[----:B------:R-:W-:-:S03]  /*0410*/  ISETP.NE.AND P0, PT, R0, 0x600, PT ;  /* 0x000006000000780c */ /* 0x000fc60003f05270 */
[----:B------:R-:W-:-:S10]  /*0420*/  IMAD.X R2, RZ, RZ, UR7, P1 ;  /* 0x00000007ff027e24 */ /* 0x000fd400088e06ff */
[----:B------:R-:W-:Y:S05]  /*0430*/  @!P0 BRA `(.L_x_39) ;  /* 0x0000000000908947 */ /* 0x000fea0003800000 */
[----:B------:R-:W-:Y:S02]  /*0440*/  LEA.HI R0, R10, 0x1, RZ, 0x17 ;  /* 0x000000010a007811 */ /* 0x000fe400078fb8ff */
[----:B------:R-:W-:Y:S02]  /*0450*/  IADD3 R7, P0, PT, R9, R6, RZ ;  /* 0x0000000609077210 */ /* 0x000fe40007f1e0ff */
[----:B------:R-:W-:-:S03]  /*0460*/  LOP3.LUT R0, R0, 0x3, RZ, 0xc0, !PT ;  /* 0x0000000300007812 */ /* 0x000fc600078ec0ff */
[----:B------:R-:W-:Y:S02]  /*0470*/  IMAD.X R3, RZ, RZ, R2, P0 ;  /* 0x000000ffff037224 */ /* 0x000fe400000e0602 */
[----:B------:R-:W-:-:S07]  /*0480*/  IMAD.MOV R8, RZ, RZ, -R0 ;  /* 0x000000ffff087224 */ /* 0x000fce00078e0a00 */
.L_x_42:
[----:B------:R-:W-:Y:S01]  /*0490*/  IMAD.MOV.U32 R18, RZ, RZ, R7 ;  /* 0x000000ffff127224 */ /* 0x000fe200078e0007 */
[----:B------:R-:W-:Y:S01]  /*04a0*/  BSSY.RECONVERGENT B4, `(.L_x_40) ;  /* 0x0000018000047945 */ /* 0x000fe20003800200 */
[----:B------:R-:W-:Y:S02]  /*04b0*/  IMAD.MOV.U32 R19, RZ, RZ, R3 ;  /* 0x000000ffff137224 */ /* 0x000fe400078e0003 */
[----:B------:R-:W-:Y:S02]  /*04c0*/  VIADD R8, R8, 0x1 ;  /* 0x0000000108087836 */ /* 0x000fe40000000000 */
[----:B------:R-:W2:Y:S03]  /*04d0*/  I2F.F64.S64 R12, R18 ;  /* 0x00000012000c7312 */ /* 0x000ea60000301c00 */
[----:B------:R-:W-:Y:S01]  /*04e0*/  ISETP.NE.AND P1, PT, R8, RZ, PT ;  /* 0x000000ff0800720c */ /* 0x000fe20003f25270 */
[----:B--2---:R-:W-:-:S08]  /*04f0*/  DADD R12, R12, 0.5 ;  /* 0x3fe000000c0c7429 */ /* 0x004fd00000000000 */
        /* <DEDUP_REMOVED lines=17> */
[----:B-1----:R-:W-:Y:S05]  /*0610*/  CALL.REL.NOINC `($__internal_0_$__cuda_sm20_div_rn_f64_full) ;  /* 0x0000004000047944 */ /* 0x002fea0003c00000 */
.L_x_41:
[----:B-1----:R-:W-:Y:S05]  /*0620*/  BSYNC.RECONVERGENT B4 ;  /* 0x0000000000047941 */ /* 0x002fea0003800200 */
.L_x_40:
[----:B------:R-:W-:Y:S01]  /*0630*/  IADD3 R7, P0, PT, R7, 0x200, RZ ;  /* 0x0000020007077810 */ /* 0x000fe20007f1e0ff */
[----:B------:R-:W-:Y:S01]  /*0640*/  DADD R4, R28, R4 ;  /* 0x000000001c047229 */ /* 0x000fe20000000004 */
[----:B------:R-:W-:-:S03]  /*0650*/  VIADD R9, R9, 0x200 ;  /* 0x0000020009097836 */ /* 0x000fc60000000000 */
[----:B------:R-:W-:Y:S01]  /*0660*/  IMAD.X R3, RZ, RZ, R3, P0 ;  /* 0x000000ffff037224 */ /* 0x000fe200000e0603 */
[----:B------:R-:W-:Y:S07]  /*0670*/  @P1 BRA `(.L_x_42) ;  /* 0xfffffffc00841947 */ /* 0x000fee000383ffff */
.L_x_39:
[----:B01----:R-:W-:Y:S05]  /*0680*/  BSYNC.RECONVERGENT B3 ;  /* 0x0000000000037941 */ /* 0x003fea0003800200 */
.L_x_38:
[----:B------:R-:W-:-:S13]  /*0690*/  ISETP.GE.U32.AND P0, PT, R10, 0x600, PT ;  /* 0x000006000a00780c */ /* 0x000fda0003f06070 */
[----:B------:R-:W-:Y:S05]  /*06a0*/  @!P0 BRA `(.L_x_37) ;  /* 0x0000000400c08947 */ /* 0x000fea0003800000 */
[----:B------:R-:W-:-:S07]  /*06b0*/  VIADD R3, R9, 0x400 ;  /* 0x0000040009037836 */ /* 0x000fce0000000000 */
.L_x_51:
[----:B------:R-:W-:Y:S01]  /*06c0*/  VIADD R7, R3, 0xfffffc00 ;  /* 0xfffffc0003077836 */ /* 0x000fe20000000000 */
[----:B------:R-:W-:Y:S04]  /*06d0*/  BSSY.RECONVERGENT B3, `(.L_x_43) ;  /* 0x0000017000037945 */ /* 0x000fe80003800200 */
[----:B------:R-:W-:-:S04]  /*06e0*/  IADD3 R14, P0, PT, R7, R6, RZ ;  /* 0x00000006070e7210 */ /* 0x000fc80007f1e0ff */
[----:B------:R-:W-:-:S04]  /*06f0*/  LEA.HI.X.SX32 R15, R7, R2, 0x1, P0 ;  /* 0x00000002070f7211 */ /* 0x000fc800000f0eff */
[----:B------:R-:W0:Y:S02]  /*0700*/  I2F.F64.S64 R8, R14 ;  /* 0x0000000e00087312 */ /* 0x000e240000301c00 */
[----:B0-----:R-:W-:-:S08]  /*0710*/  DADD R8, R8, 0.5 ;  /* 0x3fe0000008087429 */ /* 0x001fd00000000000 */
[----:B------:R-:W-:-:S08]  /*0720*/  DMUL R8, R8, UR12 ;  /* 0x0000000c08087c28 */ /* 0x000fd00008000000 */
        /* <DEDUP_REMOVED lines=17> */
.L_x_44:
[----:B------:R-:W-:Y:S05]  /*0840*/  BSYNC.RECONVERGENT B3 ;  /* 0x0000000000037941 */ /* 0x000fea0003800200 */
.L_x_43:
[----:B------:R-:W-:Y:S01]  /*0850*/  VIADD R7, R3, 0xfffffe00 ;  /* 0xfffffe0003077836 */ /* 0x000fe20000000000 */
[----:B------:R-:W-:Y:S01]  /*0860*/  BSSY.RECONVERGENT B3, `(.L_x_45) ;  /* 0x000001a000037945 */ /* 0x000fe20003800200 */
[----:B------:R-:W-:-:S03]  /*0870*/  DADD R4, R28, R4 ;  /* 0x000000001c047229 */ /* 0x000fc60000000004 */
        /* <DEDUP_REMOVED lines=22> */
[----:B------:R-:W-:Y:S02]  /*09e0*/  IMAD.MOV.U32 R8, RZ, RZ, R28 ;  /* 0x000000ffff087224 */ /* 0x000fe400078e001c */
[----:B------:R-:W-:-:S07]  /*09f0*/  IMAD.MOV.U32 R9, RZ, RZ, R29 ;  /* 0x000000ffff097224 */ /* 0x000fce00078e001d */
.L_x_46:
[----:B------:R-:W-:Y:S05]  /*0a00*/  BSYNC.RECONVERGENT B3 ;  /* 0x0000000000037941 */ /* 0x000fea0003800200 */
.L_x_45:
[C---:B------:R-:W-:Y:S01]  /*0a10*/  IADD3 R18, P0, PT, R3.reuse, R6, RZ ;  /* 0x0000000603127210 */ /* 0x040fe20007f1e0ff */
[----:B------:R-:W-:Y:S01]  /*0a20*/  BSSY.RECONVERGENT B3, `(.L_x_47) ;  /* 0x0000018000037945 */ /* 0x000fe20003800200 */
[----:B------:R-:W-:Y:S01]  /*0a30*/  DADD R4, R4, R8 ;  /* 0x0000000004047229 */ /* 0x000fe20000000008 */
[C---:B------:R-:W-:Y:S01]  /*0a40*/  VIADD R7, R3.reuse, 0x200 ;  /* 0x0000020003077836 */ /* 0x040fe20000000000 */
        /* <DEDUP_REMOVED lines=21> */
.L_x_48:
[----:B------:R-:W-:Y:S05]  /*0ba0*/  BSYNC.RECONVERGENT B3 ;  /* 0x0000000000037941 */ /* 0x000fea0003800200 */
.L_x_47:
[C---:B------:R-:W-:Y:S01]  /*0bb0*/  IADD3 R16, P0, PT, R7.reuse, R6, RZ ;  /* 0x0000000607107210 */ /* 0x040fe20007f1e0ff */
[----:B------:R-:W-:Y:S01]  /*0bc0*/  BSSY.RECONVERGENT B3, `(.L_x_49) ;  /* 0x0000019000037945 */ /* 0x000fe20003800200 */
[----:B------:R-:W-:Y:S02]  /*0bd0*/  DADD R4, R4, R28 ;  /* 0x0000000004047229 */ /* 0x000fe4000000001c */
        /* <DEDUP_REMOVED lines=23> */
.L_x_50:
[----:B------:R-:W-:Y:S05]  /*0d50*/  BSYNC.RECONVERGENT B3 ;  /* 0x0000000000037941 */ /* 0x000fea0003800200 */
.L_x_49:
[C---:B------:R-:W-:Y:S01]  /*0d60*/  VIADD R0, R3.reuse, 0x400 ;  /* 0x0000040003007836 */ /* 0x040fe20000000000 */
[----:B------:R-:W-:Y:S01]  /*0d70*/  DADD R4, R4, R8 ;  /* 0x0000000004047229 */ /* 0x000fe20000000008 */
[----:B------:R-:W-:-:S03]  /*0d80*/  VIADD R3, R3, 0x800 ;  /* 0x0000080003037836 */ /* 0x000fc60000000000 */
[----:B------:R-:W-:-:S13]  /*0d90*/  ISETP.GE.AND P0, PT, R0, UR4, PT ;  /* 0x0000000400007c0c */ /* 0x000fda000bf06270 */
[----:B------:R-:W-:Y:S05]  /*0da0*/  @!P0 BRA `(.L_x_51) ;  /* 0xfffffff800448947 */ /* 0x000fea000383ffff */
.L_x_37:
[----:B01----:R-:W-:Y:S05]  /*0db0*/  BSYNC.RECONVERGENT B2 ;  /* 0x0000000000027941 */ /* 0x003fea0003800200 */
.L_x_36:
[----:B------:R-:W-:-:S09]  /*0dc0*/  UISETP.GE.AND UP0, UPT, UR4, 0x200, UPT ;  /* 0x000002000400788c */ /* 0x000fd2000bf06270 */
[----:B------:R-:W-:Y:S05]  /*0dd0*/  BRA.U !UP0, `(.L_x_52) ;  /* 0x0000000508147547 */ /* 0x000fea000b800000 */
        /* <DEDUP_REMOVED lines=24> */
[----:B------:R-:W0:Y:S02]  /*0f60*/  SHFL.DOWN PT, R3, R5, 0x8, 0x1f ;  /* 0x09001f0005037f89 */ /* 0x000e2400000e0000 */
[----:B0-----:R-:W-:-:S10]  /*0f70*/  DADD R2, R2, R4 ;  /* 0x0000000002027229 */ /* 0x001fd40000000004 */
[----:B------:R-:W-:Y:S02]  /*0f80*/  FSEL R6, R4, R2, P0 ;  /* 0x0000000204067208 */ /* 0x000fe40000000000 */
[----:B------:R-:W-:Y:S02]  /*0f90*/  FSEL R7, R5, R3, P0 ;  /* 0x0000000305077208 */ /* 0x000fe40000000000 */
[----:B------:R-:W-:Y:S01]  /*0fa0*/  @!P1 SHF.R.U32.HI R4, RZ, 0x2, R11 ;  /* 0x00000002ff049819 */ /* 0x000fe2000001160b */
[----:B------:R-:W-:Y:S01]  /*0fb0*/  SHFL.DOWN PT, R2, R6, 0x10, 0x1f ;  /* 0x0a001f0006027f89 */ /* 0x000fe200000e0000 */
[----:B-1----:R-:W-:Y:S02]  /*0fc0*/  @!P1 LEA R5, R13, R8, 0x18 ;  /* 0x000000080d059211 */ /* 0x002fe400078ec0ff */
[----:B------:R-:W-:Y:S01]  /*0fd0*/  @!P1 LOP3.LUT R4, R4, 0xf8, RZ, 0xc0, !PT ;  /* 0x000000f804049812 */ /* 0x000fe200078ec0ff */
[----:B------:R-:W0:Y:S01]  /*0fe0*/  SHFL.DOWN PT, R3, R7, 0x10, 0x1f ;  /* 0x0a001f0007037f89 */ /* 0x000e2200000e0000 */
[----:B------:R-:W-:-:S03]  /*0ff0*/  ISETP.NE.AND P0, PT, R11, RZ, PT ;  /* 0x000000ff0b00720c */ /* 0x000fc60003f05270 */
        /* <DEDUP_REMOVED lines=11> */
[----:B-1----:R-:W0:Y:S04]  /*10b0*/  LDS.64 R2, [UR5+0x18] ;  /* 0x00001805ff027984 */ /* 0x002e280008000a00 */
[----:B------:R-:W1:Y:S04]  /*10c0*/  LDS.128 R16, [UR5+0x20] ;  /* 0x00002005ff107984 */ /* 0x000e680008000c00 */
[----:B------:R-:W2:Y:S04]  /*10d0*/  LDS.128 R4, [UR5+0x30] ;  /* 0x00003005ff047984 */ /* 0x000ea80008000c00 */
[----:B------:R-:W3:Y:S01]  /*10e0*/  LDS.128 R8, [UR5+0x40] ;  /* 0x00004005ff087984 */ /* 0x000ee20008000c00 */
[----:B0-----:R-:W-:-:S03]  /*10f0*/  DADD R2, R14, R2 ;  /* 0x000000000e027229 */ /* 0x001fc60000000002 */
[----:B------:R-:W0:Y:S05]  /*1100*/  LDS.128 R12, [UR5+0x50] ;  /* 0x00005005ff0c7984 */ /* 0x000e2a0008000c00 */
[----:B-1----:R-:W-:-:S08]  /*1110*/  DADD R2, R2, R16 ;  /* 0x0000000002027229 */ /* 0x002fd00000000010 */
[----:B------:R-:W-:-:S08]  /*1120*/  DADD R2, R2, R18 ;  /* 0x0000000002027229 */ /* 0x000fd00000000012 */
[----:B--2---:R-:W-:-:S08]  /*1130*/  DADD R2, R2, R4 ;  /* 0x0000000002027229 */ /* 0x004fd00000000004 */
[----:B------:R-:W-:Y:S01]  /*1140*/  DADD R2, R2, R6 ;  /* 0x0000000002027229 */ /* 0x000fe20000000006 */
[----:B------:R-:W1:Y:S07]  /*1150*/  LDS.128 R4, [UR5+0x60] ;  /* 0x00006005ff047984 */ /* 0x000e6e0008000c00 */
[----:B---3--:R-:W-:-:S08]  /*1160*/  DADD R2, R2, R8 ;  /* 0x0000000002027229 */ /* 0x008fd00000000008 */
[----:B------:R-:W-:Y:S01]  /*1170*/  DADD R2, R2, R10 ;  /* 0x0000000002027229 */ /* 0x000fe2000000000a */
[----:B------:R-:W2:Y:S07]  /*1180*/  LDS.128 R8, [UR5+0x70] ;  /* 0x00007005ff087984 */ /* 0x000eae0008000c00 */
[----:B0-----:R-:W-:-:S08]  /*1190*/  DADD R2, R2, R12 ;  /* 0x0000000002027229 */ /* 0x001fd0000000000c */
[----:B------:R-:W-:Y:S01]  /*11a0*/  DADD R2, R2, R14 ;  /* 0x0000000002027229 */ /* 0x000fe2000000000e */
[----:B------:R-:W0:Y:S07]  /*11b0*/  LDS.128 R12, [UR5+0x80] ;  /* 0x00008005ff0c7984 */ /* 0x000e2e0008000c00 */
[----:B-1----:R-:W-:-:S08]  /*11c0*/  DADD R2, R2, R4 ;  /* 0x0000000002027229 */ /* 0x002fd00000000004 */
[----:B------:R-:W-:-:S08]  /*11d0*/  DADD R2, R2, R6 ;  /* 0x0000000002027229 */ /* 0x000fd00000000006 */
[----:B--2---:R-:W-:-:S08]  /*11e0*/  DADD R2, R2, R8 ;  /* 0x0000000002027229 */ /* 0x004fd00000000008 */
[----:B------:R-:W-:-:S08]  /*11f0*/  DADD R2, R2, R10 ;  /* 0x0000000002027229 */ /* 0x000fd0000000000a */
[----:B0-----:R-:W-:-:S08]  /*1200*/  DADD R2, R2, R12 ;  /* 0x0000000002027229 */ /* 0x001fd0000000000c */
[----:B------:R-:W-:Y:S01]  /*1210*/  DADD R14, R2, R14 ;  /* 0x00000000020e7229 */ /* 0x000fe2000000000e */
[----:B------:R-:W-:Y:S10]  /*1220*/  BRA `(.L_x_53) ;  /* 0x0000003000dc7947 */ /* 0x000ff40003800000 */
.L_x_52:
[----:B------:R-:W-:-:S05]  /*1230*/  LOP3.LUT R0, R11, 0x3e0, RZ, 0xc0, !PT ;  /* 0x000003e00b007812 */ /* 0x000fca00078ec0ff */
[----:B------:R-:W-:Y:S01]  /*1240*/  VIADD R2, R0, 0x20 ;  /* 0x0000002000027836 */ /* 0x000fe20000000000 */
[----:B------:R-:W-:-:S04]  /*1250*/  LOP3.LUT R0, RZ, R0, RZ, 0x33, !PT ;  /* 0x00000000ff007212 */ /* 0x000fc800078e33ff */
[----:B------:R-:W-:Y:S01]  /*1260*/  ISETP.GT.AND P0, PT, R2, UR4, PT ;  /* 0x0000000402007c0c */ /* 0x000fe2000bf04270 */
[----:B------:R-:W-:Y:S01]  /*1270*/  VIADD R0, R0, UR4 ;  /* 0x0000000400007c36 */ /* 0x000fe20008000000 */
[----:B------:R-:W0:Y:S04]  /*1280*/  S2R R2, SR_LANEID ;  /* 0x0000000000027919 */ /* 0x000e280000000000 */
[----:B------:R-:W-:-:S05]  /*1290*/  SEL R3, R0, 0x1f, P0 ;  /* 0x0000001f00037807 */ /* 0x000fca0000000000 */
[----:B------:R-:W-:Y:S04]  /*12a0*/  SHFL.DOWN PT, R6, R4, 0x1, R3 ;  /* 0x0820000004067989 */ /* 0x000fe800000e0003 */
[----:B------:R-:W1:Y:S01]  /*12b0*/  SHFL.DOWN PT, R7, R5, 0x1, R3 ;  /* 0x0820000005077989 */ /* 0x000e6200000e0003 */
[C---:B0-----:R-:W-:Y:S01]  /*12c0*/  ISETP.GE.AND P0, PT, R2.reuse, R3, PT ;  /* 0x000000030200720c */ /* 0x041fe20003f06270 */
[C---:B------:R-:W-:Y:S01]  /*12d0*/  VIADD R0, R2.reuse, 0x2 ;  /* 0x0000000202007836 */ /* 0x040fe20000000000 */
[----:B------:R-:W-:Y:S01]  /*12e0*/  ISETP.NE.AND P1, PT, R2, RZ, PT ;  /* 0x000000ff0200720c */ /* 0x000fe20003f25270 */
[----:B-1----:R-:W-:-:S10]  /*12f0*/  DADD R6, R6, R4 ;  /* 0x0000000006067229 */ /* 0x002fd40000000004 */
[----:B------:R-:W-:Y:S02]  /*1300*/  FSEL R8, R6, R4, !P0 ;  /* 0x0000000406087208 */ /* 0x000fe40004000000 */
[----:B------:R-:W0:Y:S01]  /*1310*/  @!P1 S2R R13, SR_CgaCtaId ;  /* 0x00000000000d9919 */ /* 0x000e220000008800 */
        /* <DEDUP_REMOVED lines=17> */
[----:B------:R-:W-:Y:S01]  /*1430*/  VIADD R0, R2, 0x10 ;  /* 0x0000001002007836 */ /* 0x000fe20000000000 */
[----:B------:R-:W-:Y:S02]  /*1440*/  @!P1 SHF.R.U32.HI R2, RZ, 0x2, R11 ;  /* 0x00000002ff029819 */ /* 0x000fe4000001160b */
[----:B------:R-:W1:Y:S02]  /*1450*/  SHFL.DOWN PT, R5, R9, 0x8, R3 ;  /* 0x0900000009057989 */ /* 0x000e6400000e0003 */
[----:B------:R-:W-:Y:S01]  /*1460*/  @!P1 LOP3.LUT R2, R2, 0xf8, RZ, 0xc0, !PT ;  /* 0x000000f802029812 */ /* 0x000fe200078ec0ff */
[----:B-1----:R-:W-:-:S10]  /*1470*/  DADD R4, R4, R8 ;  /* 0x0000000004047229 */ /* 0x002fd40000000008 */
[----:B------:R-:W-:Y:S02]  /*1480*/  FSEL R6, R8, R4, P0 ;  /* 0x0000000408067208 */ /* 0x000fe40000000000 */
[----:B------:R-:W-:Y:S02]  /*1490*/  FSEL R7, R9, R5, P0 ;  /* 0x0000000509077208 */ /* 0x000fe40000000000 */
[----:B------:R-:W-:Y:S01]  /*14a0*/  ISETP.GT.AND P0, PT, R0, R3, PT ;  /* 0x000000030000720c */ /* 0x000fe20003f04270 */
[----:B------:R-:W-:Y:S01]  /*14b0*/  SHFL.DOWN PT, R4, R6, 0x10, R3 ;  /* 0x0a00000006047989 */ /* 0x000fe200000e0003 */
[----:B------:R-:W-:-:S03]  /*14c0*/  @!P1 MOV R8, 0x400 ;  /* 0x0000040000089802 */ /* 0x000fc60000000f00 */
[----:B------:R-:W1:Y:S01]  /*14d0*/  SHFL.DOWN PT, R5, R7, 0x10, R3 ;  /* 0x0a00000007057989 */ /* 0x000e6200000e0003 */
[----:B0-----:R-:W-:-:S05]  /*14e0*/  @!P1 LEA R13, R13, R8, 0x18 ;  /* 0x000000080d0d9211 */ /* 0x001fca00078ec0ff */
        /* <DEDUP_REMOVED lines=10> */
[----:B------:R-:W-:-:S06]  /*1590*/  UISETP.GT.AND UP0, UPT, UR4, 0x20, UPT ;  /* 0x000000200400788c */ /* 0x000fcc000bf04270 */
[----:B------:R-:W-:Y:S01]  /*15a0*/  PLOP3.LUT P1, PT, PT, PT, UP0, 0x80, 0x8 ;  /* 0x000000000008781c */ /* 0x000fe20003f2f008 */
[----:B------:R-:W-:Y:S02]  /*15b0*/  UISETP.GT.AND UP0, UPT, UR4, 0x40, UPT ;  /* 0x000000400400788c */ /* 0x000fe4000bf04270 */
[----:B-1----:R-:W-:-:S09]  /*15c0*/  ULEA UR5, UR6, UR5, 0x18 ;  /* 0x0000000506057291 */ /* 0x002fd2000f8ec0ff */
[----:B------:R-:W1:Y:S04]  /*15d0*/  LDS.64 R2, [UR5+0x18] ;  /* 0x00001805ff027984 */ /* 0x000e680008000a00 */
[----:B------:R-:W2:Y:S04]  /*15e0*/  LDS.128 R8, [UR5+0x20] ;  /* 0x00002005ff087984 */ /* 0x000ea80008000c00 */
[----:B------:R-:W3:Y:S01]  /*15f0*/  LDS.128 R4, [UR5+0x30] ;  /* 0x00003005ff047984 */ /* 0x000ee20008000c00 */
[----:B-1----:R-:W-:-:S10]  /*1600*/  DADD R2, R14, R2 ;  /* 0x000000000e027229 */ /* 0x002fd40000000002 */
[----:B------:R-:W-:Y:S02]  /*1610*/  FSEL R2, R2, R14, P1 ;  /* 0x0000000e02027208 */ /* 0x000fe40000800000 */
[----:B------:R-:W-:Y:S02]  /*1620*/  FSEL R3, R3, R15, P1 ;  /* 0x0000000f03037208 */ /* 0x000fe40000800000 */
[----:B------:R-:W-:Y:S01]  /*1630*/  PLOP3.LUT P1, PT, PT, PT, UP0, 0x80, 0x8 ;  /* 0x000000000008781c */ /* 0x000fe20003f2f008 */
[----:B------:R-:W-:-:S03]  /*1640*/  UISETP.GT.AND UP0, UPT, UR4, 0x60, UPT ;  /* 0x000000600400788c */ /* 0x000fc6000bf04270 */
[----:B--2---:R-:W-:-:S10]  /*1650*/  DADD R8, R8, R2 ;  /* 0x0000000008087229 */ /* 0x004fd40000000002 */
[----:B------:R-:W-:Y:S02]  /*1660*/  FSEL R2, R8, R2, P1 ;  /* 0x0000000208027208 */ /* 0x000fe40000800000 */
[----:B------:R-:W-:Y:S02]  /*1670*/  FSEL R3, R9, R3, P1 ;  /* 0x0000000309037208 */ /* 0x000fe40000800000 */
[----:B------:R-:W-:Y:S01]  /*1680*/  PLOP3.LUT P1, PT, PT, PT, UP0, 0x80, 0x8 ;  /* 0x000000000008781c */ /* 0x000fe20003f2f008 */
[----:B------:R-:W-:-:S03]  /*1690*/  UISETP.GT.AND UP0, UPT, UR4, 0x80, UPT ;  /* 0x000000800400788c */ /* 0x000fc6000bf04270 */
[----:B------:R-:W-:-:S10]  /*16a0*/  DADD R10, R2, R10 ;  /* 0x00000000020a7229 */ /* 0x000fd4000000000a */
[----:B------:R-:W-:Y:S02]  /*16b0*/  FSEL R2, R10, R2, P1 ;  /* 0x000000020a027208 */ /* 0x000fe40000800000 */
[----:B------:R-:W-:Y:S02]  /*16c0*/  FSEL R3, R11, R3, P1 ;  /* 0x000000030b037208 */ /* 0x000fe40000800000 */
[----:B------:R-:W1:Y:S01]  /*16d0*/  LDS.128 R8, [UR5+0x40] ;  /* 0x00004005ff087984 */ /* 0x000e620008000c00 */
[----:B------:R-:W-:Y:S01]  /*16e0*/  PLOP3.LUT P1, PT, PT, PT, UP0, 0x80, 0x8 ;  /* 0x000000000008781c */ /* 0x000fe20003f2f008 */
[----:B------:R-:W-:Y:S02]  /*16f0*/  UISETP.GT.AND UP0, UPT, UR4, 0xa0, UPT ;  /* 0x000000a00400788c */ /* 0x000fe4000bf04270 */
[----:B---3--:R-:W-:-:S10]  /*1700*/  DADD R4, R4, R2 ;  /* 0x0000000004047229 */ /* 0x008fd40000000002 */
[----:B------:R-:W-:Y:S02]  /*1710*/  FSEL R2, R4, R2, P1 ;  /* 0x0000000204027208 */ /* 0x000fe40000800000 */
[----:B------:R-:W-:Y:S02]  /*1720*/  FSEL R3, R5, R3, P1 ;  /* 0x0000000305037208 */ /* 0x000fe40000800000 */
[----:B------:R-:W-:Y:S01]  /*1730*/  PLOP3.LUT P1, PT, PT, PT, UP0, 0x80, 0x8 ;  /* 0x000000000008781c */ /* 0x000fe20003f2f008 */
[----:B------:R-:W-:-:S03]  /*1740*/  UISETP.GT.AND UP0, UPT, UR4, 0xc0, UPT ;  /* 0x000000c00400788c */ /* 0x000fc6000bf04270 */
[----:B------:R-:W-:-:S10]  /*1750*/  DADD R6, R2, R6 ;  /* 0x0000000002067229 */ /* 0x000fd40000000006 */
[----:B------:R-:W-:Y:S02]  /*1760*/  FSEL R2, R6, R2, P1 ;  /* 0x0000000206027208 */ /* 0x000fe40000800000 */
[----:B------:R-:W-:Y:S02]  /*1770*/  FSEL R3, R7, R3, P1 ;  /* 0x0000000307037208 */ /* 0x000fe40000800000 */
[----:B------:R-:W2:Y:S01]  /*1780*/  LDS.128 R4, [UR5+0x50] ;  /* 0x00005005ff047984 */ /* 0x000ea20008000c00 */
[----:B------:R-:W-:Y:S01]  /*1790*/  PLOP3.LUT P1, PT, PT, PT, UP0, 0x80, 0x8 ;  /* 0x000000000008781c */ /* 0x000fe20003f2f008 */
[----:B------:R-:W-:Y:S02]  /*17a0*/  UISETP.GT.AND UP0, UPT, UR4, 0xe0, UPT ;  /* 0x000000e00400788c */ /* 0x000fe4000bf04270 */
[----:B-1----:R-:W-:-:S10]  /*17b0*/  DADD R8, R8, R2 ;  /* 0x0000000008087229 */ /* 0x002fd40000000002 */
        /* <DEDUP_REMOVED lines=40> */
[----:B------:R-:W-:Y:S01]  /*1a40*/  PLOP3.LUT P1, PT, PT, PT, UP0, 0x80, 0x8 ;  /* 0x000000000008781c */ /* 0x000fe20003f2f008 */
[----:B------:R-:W-:-:S03]  /*1a50*/  UISETP.GT.AND UP0, UPT, UR4, 0x1e0, UPT ;  /* 0x000001e00400788c */ /* 0x000fc6000bf04270 */
[----:B-1----:R-:W-:-:S10]  /*1a60*/  DADD R8, R8, R2 ;  /* 0x0000000008087229 */ /* 0x002fd40000000002 */
[----:B------:R-:W-:Y:S02]  /*1a70*/  FSEL R2, R8, R2, P1 ;  /* 0x0000000208027208 */ /* 0x000fe40000800000 */
[----:B------:R-:W-:Y:S02]  /*1a80*/  FSEL R3, R9, R3, P1 ;  /* 0x0000000309037208 */ /* 0x000fe40000800000 */
[----:B------:R-:W-:-:S04]  /*1a90*/  PLOP3.LUT P1, PT, PT, PT, UP0, 0x80, 0x8 ;  /* 0x000000000008781c */ /* 0x000fc80003f2f008 */
[----:B------:R-:W-:-:S10]  /*1aa0*/  DADD R10, R2, R10 ;  /* 0x00000000020a7229 */ /* 0x000fd4000000000a */
[----:B0-----:R-:W-:Y:S02]  /*1ab0*/  FSEL R14, R10, R2, P1 ;  /* 0x000000020a0e7208 */ /* 0x001fe40000800000 */
[----:B------:R-:W-:Y:S01]  /*1ac0*/  FSEL R15, R11, R3, P1 ;  /* 0x000000030b0f7208 */ /* 0x000fe20000800000 */
[----:B------:R-:W-:Y:S06]  /*1ad0*/  BRA `(.L_x_53) ;  /* 0x0000002800b07947 */ /* 0x000fec0003800000 */
.L_x_31:
[----:B------:R-:W0:Y:S01]  /*1ae0*/  S2R R0, SR_TID.X ;  /* 0x0000000000007919 */ /* 0x000e220000002100 */
[----:B------:R-:W1:Y:S01]  /*1af0*/  LDCU.64 UR6, c[0x0][0x380] ;  /* 0x00007000ff0677ac */ /* 0x000e620008000a00 */
[----:B------:R-:W-:Y:S01]  /*1b00*/  BSSY.RECONVERGENT B2, `(.L_x_54) ;  /* 0x000001c000027945 */ /* 0x000fe20003800200 */
[----:B------:R-:W2:Y:S01]  /*1b10*/  LDCU.64 UR12, c[0x0][0x388] ;  /* 0x00007100ff0c77ac */ /* 0x000ea20008000a00 */
[----:B-1----:R-:W-:-:S04]  /*1b20*/  UIADD3 UR8, UP0, UPT, UR14, UR6, URZ ;  /* 0x000000060e087290 */ /* 0x002fc8000ff1e0ff */
[----:B------:R-:W-:Y:S02]  /*1b30*/  UIADD3.X UR7, UPT, UPT, URZ, UR7, URZ, UP0, !UPT ;  /* 0x00000007ff077290 */ /* 0x000fe400087fe4ff */
[----:B0-----:R-:W-:-:S05]  /*1b40*/  IADD3 R2, P0, PT, R0, UR8, RZ ;  /* 0x0000000800027c10 */ /* 0x001fca000ff1e0ff */
[----:B------:R-:W-:-:S04]  /*1b50*/  IMAD.X R3, RZ, RZ, UR7, P0 ;  /* 0x00000007ff037e24 */ /* 0x000fc800080e06ff */
[----:B------:R-:W0:Y:S02]  /*1b60*/  I2F.F64.S64 R4, R2 ;  /* 0x0000000200047312 */ /* 0x000e240000301c00 */
[----:B0-----:R-:W-:-:S08]  /*1b70*/  DADD R4, R4, 0.5 ;  /* 0x3fe0000004047429 */ /* 0x001fd00000000000 */
[----:B--2---:R-:W-:-:S08]  /*1b80*/  DMUL R4, R4, UR12 ;  /* 0x0000000c04047c28 */ /* 0x004fd00008000000 */
        /* <DEDUP_REMOVED lines=19> */
.L_x_55:
[----:B------:R-:W-:Y:S05]  /*1cc0*/  BSYNC.RECONVERGENT B2 ;  /* 0x0000000000027941 */ /* 0x000fea0003800200 */
.L_x_54:
[----:B------:R-:W-:Y:S01]  /*1cd0*/  IADD3 R8, P0, PT, R2, 0x200, RZ ;  /* 0x0000020002087810 */ /* 0x000fe20007f1e0ff */
[----:B------:R-:W0:Y:S01]  /*1ce0*/  LDCU.64 UR12, c[0x0][0x388] ;  /* 0x00007100ff0c77ac */ /* 0x000e220008000a00 */
[----:B------:R-:W-:Y:S03]  /*1cf0*/  BSSY.RECONVERGENT B2, `(.L_x_56) ;  /* 0x0000018000027945 */ /* 0x000fe60003800200 */
[----:B------:R-:W-:-:S04]  /*1d00*/  IMAD.X R9, RZ, RZ, R3, P0 ;  /* 0x000000ffff097224 */ /* 0x000fc800000e0603 */
        /* <DEDUP_REMOVED lines=22> */
.L_x_57:
[----:B------:R-:W-:Y:S05]  /*1e70*/  BSYNC.RECONVERGENT B2 ;  /* 0x0000000000027941 */ /* 0x000fea0003800200 */
.L_x_56:
        /* <DEDUP_REMOVED lines=26> */
.L_x_59:
[----:B------:R-:W-:Y:S05]  /*2020*/  BSYNC.RECONVERGENT B2 ;  /* 0x0000000000027941 */ /* 0x000fea0003800200 */
.L_x_58:
        /* <DEDUP_REMOVED lines=26> */
.L_x_61:
[----:B------:R-:W-:Y:S05]  /*21d0*/  BSYNC.RECONVERGENT B2 ;  /* 0x0000000000027941 */ /* 0x000fea0003800200 */
.L_x_60:
        /* <DEDUP_REMOVED lines=26> */
.L_x_63:
[----:B------:R-:W-:Y:S05]  /*2380*/  BSYNC.RECONVERGENT B2 ;  /* 0x0000000000027941 */ /* 0x000fea0003800200 */
.L_x_62:
        /* <DEDUP_REMOVED lines=26> */
.L_x_65:
[----:B------:R-:W-:Y:S05]  /*2530*/  BSYNC.RECONVERGENT B2 ;  /* 0x0000000000027941 */ /* 0x000fea0003800200 */
.L_x_64:
[----:B------:R-:W-:Y:S01]  /*2540*/  IADD3 R18, P0, PT, R2, 0xc00, RZ ;  /* 0x00000c0002127810 */ /* 0x000fe20007f1e0ff */
[----:B------:R-:W0:Y:S01]  /*2550*/  LDCU.64 UR12, c[0x0][0x388] ;  /* 0x00007100ff0c77ac */ /* 0x000e220008000a00 */
[----:B------:R-:W-:Y:S03]  /*2560*/  BSSY.RECONVERGENT B2, `(.L_x_66) ;  /* 0x0000019000027945 */ /* 0x000fe60003800200 */
[----:B------:R-:W-:Y:S01]  /*2570*/  IMAD.X R19, RZ, RZ, R3, P0 ;  /* 0x000000ffff137224 */ /* 0x000fe200000e0603 */
[----:B------:R-:W1:Y:S03]  /*2580*/  LDCU UR6, c[0x0][0x3c8] ;  /* 0x00007900ff0677ac */ /* 0x000e660008000800 */
[----:B------:R-:W2:Y:S02]  /*2590*/  I2F.F64.S64 R2, R18 ;  /* 0x0000001200027312 */ /* 0x000ea40000301c00 */
[----:B--2---:R-:W-:Y:S01]  /*25a0*/  DADD R2, R2, 0.5 ;  /* 0x3fe0000002027429 */ /* 0x004fe20000000000 */
[----:B-1----:R-:W-:-:S04]  /*25b0*/  UIMAD UR6, UR6, 0xe00, URZ ;  /* 0x00000e00060678a4 */ /* 0x002fc8000f8e02ff */
[----:B------:R-:W-:-:S03]  /*25c0*/  USHF.R.S32.HI UR16, URZ, 0x1f, UR6 ;  /* 0x0000001fff107899 */ /* 0x000fc60008011406 */
        /* <DEDUP_REMOVED lines=18> */
.L_x_67:
[----:B------:R-:W-:Y:S05]  /*26f0*/  BSYNC.RECONVERGENT B2 ;  /* 0x0000000000027941 */ /* 0x000fea0003800200 */
.L_x_66:
[----:B------:R-:W-:Y:S01]  /*2700*/  DADD R12, R12, R20 ;  /* 0x000000000c0c7229 */ /* 0x000fe20000000014 */
[----:B------:R-:W-:-:S04]  /*2710*/  UISETP.GE.U32.AND UP0, UPT, UR10, UR6, UPT ;  /* 0x000000060a00728c */ /* 0x000fc8000bf06070 */
[----:B------:R-:W-:-:S03]  /*2720*/  UISETP.GE.U32.AND.EX UP0, UPT, UR4, UR16, UPT, UP0 ;  /* 0x000000100400728c */ /* 0x000fc6000bf06100 */
[----:B------:R-:W-:-:S08]  /*2730*/  DADD R12, R12, R10 ;  /* 0x000000000c0c7229 */ /* 0x000fd0000000000a */
[----:B------:R-:W-:-:S08]  /*2740*/  DADD R12, R12, R8 ;  /* 0x000000000c0c7229 */ /* 0x000fd00000000008 */
[----:B------:R-:W-:-:S08]  /*2750*/  DADD R12, R12, R6 ;  /* 0x000000000c0c7229 */ /* 0x000fd00000000006 */
[----:B------:R-:W-:-:S08]  /*2760*/  DADD R12, R12, R4 ;  /* 0x000000000c0c7229 */ /* 0x000fd00000000004 */
[----:B------:R-:W-:Y:S01]  /*2770*/  DADD R20, R12, R28 ;  /* 0x000000000c147229 */ /* 0x000fe2000000001c */
[----:B------:R-:W-:Y:S10]  /*2780*/  BRA.U !UP0, `(.L_x_68) ;  /* 0x0000001908707547 */ /* 0x000ff4000b800000 */
[----:B------:R-:W0:Y:S01]  /*2790*/  S2R R2, SR_TID.X ;  /* 0x0000000000027919 */ /* 0x000e220000002100 */
[----:B------:R-:W1:Y:S01]  /*27a0*/  LDCU.64 UR10, c[0x0][0x3c0] ;  /* 0x00007800ff0a77ac */ /* 0x000e620008000a00 */
[----:B------:R-:W-:Y:S02]  /*27b0*/  IMAD.U32 R35, RZ, RZ, UR6 ;  /* 0x00000006ff237e24 */ /* 0x000fe4000f8e00ff */
[----:B------:R-:W-:Y:S01]  /*27c0*/  IMAD.U32 R34, RZ, RZ, UR16 ;  /* 0x00000010ff227e24 */ /* 0x000fe2000f8e00ff */
[----:B------:R-:W-:Y:S01]  /*27d0*/  UIADD3 UR18, UP0, UPT, UR14, UR6, URZ ;  /* 0x000000060e127290 */ /* 0x000fe2000ff1e0ff */
[----:B------:R-:W2:Y:S03]  /*27e0*/  LDCU.64 UR22, c[0x0][0x388] ;  /* 0x00007100ff1677ac */ /* 0x000ea60008000a00 */
[----:B------:R-:W-:Y:S01]  /*27f0*/  UIADD3.X UR19, UPT, UPT, URZ, UR16, URZ, UP0, !UPT ;  /* 0x00000010ff137290 */ /* 0x000fe200087fe4ff */
[----:B------:R-:W3:Y:S01]  /*2800*/  LDCU.64 UR20, c[0x0][0x380] ;  /* 0x00007000ff1477ac */ /* 0x000ee20008000a00 */
[----:B------:R-:W4:Y:S01]  /*2810*/  LDCU.64 UR12, c[0x0][0x3c0] ;  /* 0x00007800ff0c77ac */ /* 0x000f220008000a00 */
[----:B-1----:R-:W-:Y:S01]  /*2820*/  IMAD.U32 R3, RZ, RZ, UR10 ;  /* 0x0000000aff037e24 */ /* 0x002fe2000f8e00ff */
[----:B------:R-:W-:-:S04]  /*2830*/  UIADD3 UR4, UP1, UPT, UR10, -0xe00, URZ ;  /* 0xfffff2000a047890 */ /* 0x000fc8000ff3e0ff */
[----:B------:R-:W-:Y:S02]  /*2840*/  UIADD3.X UR17, UPT, UPT, UR11, -0x1, URZ, UP1, !UPT ;  /* 0xffffffff0b117890 */ /* 0x000fe40008ffe4ff */
[----:B------:R-:W-:-:S03]  /*2850*/  UISETP.GT.U32.AND UP0, UPT, UR18, UR4, UPT ;  /* 0x000000041200728c */ /* 0x000fc6000bf04070 */
[----:B------:R-:W-:Y:S01]  /*2860*/  UMOV UR4, URZ ;  /* 0x000000ff00047c82 */ /* 0x000fe20008000000 */
[----:B------:R-:W-:Y:S01]  /*2870*/  UISETP.GT.U32.AND.EX UP0, UPT, UR19, UR17, UPT, UP0 ;  /* 0x000000111300728c */ /* 0x000fe2000bf04100 */
[----:B0-----:R-:W-:Y:S02]  /*2880*/  LOP3.LUT R0, RZ, R2, RZ, 0x33, !PT ;  /* 0x00000002ff007212 */ /* 0x001fe400078e33ff */
[----:B------:R-:W-:Y:S02]  /*2890*/  IADD3 R35, P0, P1, R2, UR8, R35 ;  /* 0x0000000802237c10 */ /* 0x000fe4000f91e023 */
[----:B------:R-:W-:Y:S02]  /*28a0*/  IADD3 R0, PT, PT, R3, -UR6, R0 ;  /* 0x8000000603007c10 */ /* 0x000fe4000fffe000 */
[----:B------:R-:W-:-:S03]  /*28b0*/  IADD3.X R34, PT, PT, RZ, UR7, R34, P0, P1 ;  /* 0x00000007ff227c10 */ /* 0x000fc600087e2422 */
[----:B------:R-:W-:-:S05]  /*28c0*/  VIADD R0, R0, -UR14 ;  /* 0x8000000e00007c36 */ /* 0x000fca0008000000 */
[----:B------:R0:W-:Y:S01]  /*28d0*/  STL [R1], R0 ;  /* 0x0000000001007387 */ /* 0x0001e20000100800 */
[----:B--234-:R-:W-:Y:S05]  /*28e0*/  BRA.U UP0, `(.L_x_69) ;  /* 0x0000000d00487547 */ /* 0x01cfea000b800000 */
.L_x_84:
[----:B-1----:R-:W1:Y:S01]  /*28f0*/  S2R R2, SR_TID.X ;  /* 0x0000000000027919 */ /* 0x002e620000002100 */
[----:B------:R-:W-:Y:S01]  /*2900*/  IMAD.U32 R24, RZ, RZ, UR20 ;  /* 0x00000014ff187e24 */ /* 0x000fe2000f8e00ff */
[----:B------:R-:W-:Y:S01]  /*2910*/  BSSY.RECONVERGENT B2, `(.L_x_70) ;  /* 0x000001a000027945 */ /* 0x000fe20003800200 */
[----:B0-----:R-:W-:-:S03]  /*2920*/  IMAD.U32 R0, RZ, RZ, UR21 ;  /* 0x00000015ff007e24 */ /* 0x001fc6000f8e00ff */
[----:B-1----:R-:W-:-:S04]  /*2930*/  IADD3 R24, P0, P1, R2, UR18, R24 ;  /* 0x0000001202187c10 */ /* 0x002fc8000f91e018 */
[----:B------:R-:W-:-:S04]  /*2940*/  IADD3.X R25, PT, PT, RZ, UR19, R0, P0, P1 ;  /* 0x00000013ff197c10 */ /* 0x000fc800087e2400 */
        /* <DEDUP_REMOVED lines=22> */
.L_x_71:
[----:B------:R-:W-:Y:S05]  /*2ab0*/  BSYNC.RECONVERGENT B2 ;  /* 0x0000000000027941 */ /* 0x000fea0003800200 */
.L_x_70:
[----:B------:R-:W-:Y:S01]  /*2ac0*/  IADD3 R8, P0, PT, R24, 0x200, RZ ;  /* 0x0000020018087810 */ /* 0x000fe20007f1e0ff */
[----:B------:R-:W-:Y:S04]  /*2ad0*/  BSSY.RECONVERGENT B2, `(.L_x_72) ;  /* 0x0000018000027945 */ /* 0x000fe80003800200 */
[----:B------:R-:W-:-:S04]  /*2ae0*/  IMAD.X R9, RZ, RZ, R25, P0 ;  /* 0x000000ffff097224 */ /* 0x000fc800000e0619 */
        /* <DEDUP_REMOVED lines=22> */
.L_x_73:
[----:B------:R-:W-:Y:S05]  /*2c50*/  BSYNC.RECONVERGENT B2 ;  /* 0x0000000000027941 */ /* 0x000fea0003800200 */
.L_x_72:
        /* <DEDUP_REMOVED lines=25> */
.L_x_75:
[----:B------:R-:W-:Y:S05]  /*2df0*/  BSYNC.RECONVERGENT B2 ;  /* 0x0000000000027941 */ /* 0x000fea0003800200 */
.L_x_74:
        /* <DEDUP_REMOVED lines=25> */
.L_x_77:
[----:B------:R-:W-:Y:S05]  /*2f90*/  BSYNC.RECONVERGENT B2 ;  /* 0x0000000000027941 */ /* 0x000fea0003800200 */
.L_x_76:
        /* <DEDUP_REMOVED lines=25> */
.L_x_79:
[----:B------:R-:W-:Y:S05]  /*3130*/  BSYNC.RECONVERGENT B2 ;  /* 0x0000000000027941 */ /* 0x000fea0003800200 */
.L_x_78:
        /* <DEDUP_REMOVED lines=25> */
.L_x_81:
[----:B------:R-:W-:Y:S05]  /*32d0*/  BSYNC.RECONVERGENT B2 ;  /* 0x0000000000027941 */ /* 0x000fea0003800200 */
.L_x_80:
[----:B------:R-:W-:Y:S01]  /*32e0*/  IADD3 R22, P0, PT, R24, 0xc00, RZ ;  /* 0x00000c0018167810 */ /* 0x000fe20007f1e0ff */
[----:B------:R-:W-:Y:S01]  /*32f0*/  IMAD.MOV.U32 R16, RZ, RZ, 0x1 ;  /* 0x00000001ff107424 */ /* 0x000fe200078e00ff */
[----:B------:R-:W-:Y:S03]  /*3300*/  BSSY.RECONVERGENT B2, `(.L_x_82) ;  /* 0x0000015000027945 */ /* 0x000fe60003800200 */
[----:B------:R-:W-:-:S04]  /*3310*/  IMAD.X R23, RZ, RZ, R25, P0 ;  /* 0x000000ffff177224 */ /* 0x000fc800000e0619 */
[----:B------:R-:W0:Y:S02]  /*3320*/  I2F.F64.S64 R14, R22 ;  /* 0x00000016000e7312 */ /* 0x000e240000301c00 */
[----:B0-----:R-:W-:-:S08]  /*3330*/  DADD R14, R14, 0.5 ;  /* 0x3fe000000e0e7429 */ /* 0x001fd00000000000 */
[----:B------:R-:W-:-:S08]  /*3340*/  DMUL R14, R14, UR22 ;  /* 0x000000160e0e7c28 */ /* 0x000fd00008000000 */
[----:B------:R-:W-:-:S06]  /*3350*/  DFMA R14, R14, R14, 1 ;  /* 0x3ff000000e0e742b */ /* 0x000fcc000000000e */
        /* <DEDUP_REMOVED lines=15> */
.L_x_83:
[----:B------:R-:W-:Y:S05]  /*3450*/  BSYNC.RECONVERGENT B2 ;  /* 0x0000000000027941 */ /* 0x000fea0003800200 */
.L_x_82:
[----:B------:R-:W-:Y:S01]  /*3460*/  DADD R2, R2, R20 ;  /* 0x0000000002027229 */ /* 0x000fe20000000014 */
[----:B------:R-:W-:Y:S01]  /*3470*/  UMOV UR10, UR12 ;  /* 0x0000000c000a7c82 */ /* 0x000fe20008000000 */
[----:B------:R-:W-:Y:S01]  /*3480*/  UMOV UR11, UR13 ;  /* 0x0000000d000b7c82 */ /* 0x000fe20008000000 */
[----:B------:R-:W-:Y:S01]  /*3490*/  UIADD3 UR7, UP0, UPT, -UR18, UR10, URZ ;  /* 0x0000000a12077290 */ /* 0x000fe2000ff1e1ff */
[----:B------:R-:W-:-:S03]  /*34a0*/  IADD3 R35, P0, PT, R35, UR6, RZ ;  /* 0x0000000623237c10 */ /* 0x000fc6000ff1e0ff */
[----:B------:R-:W-:Y:S01]  /*34b0*/  UIADD3.X UR8, UPT, UPT, ~UR19, UR11, URZ, UP0, !UPT ;  /* 0x0000000b13087290 */ /* 0x000fe200087fe5ff */
[----:B------:R-:W-:Y:S01]  /*34c0*/  DADD R2, R2, R4 ;  /* 0x0000000002027229 */ /* 0x000fe20000000004 */
[----:B------:R-:W-:Y:S01]  /*34d0*/  UISETP.GE.U32.AND UP0, UPT, UR7, UR6, UPT ;  /* 0x000000060700728c */ /* 0x000fe2000bf06070 */
[----:B------:R-:W-:-:S03]  /*34e0*/  IADD3.X R34, PT, PT, R34, UR16, RZ, P0, !PT ;  /* 0x0000001022227c10 */ /* 0x000fc600087fe4ff */
[----:B------:R-:W-:-:S03]  /*34f0*/  UISETP.GE.U32.AND.EX UP0, UPT, UR8, UR16, UPT, UP0 ;  /* 0x000000100800728c */ /* 0x000fc6000bf06100 */
[----:B------:R-:W-:-:S08]  /*3500*/  DADD R2, R2, R6 ;  /* 0x0000000002027229 */ /* 0x000fd00000000006 */
[----:B------:R-:W-:-:S08]  /*3510*/  DADD R2, R2, R8 ;  /* 0x0000000002027229 */ /* 0x000fd00000000008 */
[----:B------:R-:W-:-:S08]  /*3520*/  DADD R2, R2, R10 ;  /* 0x0000000002027229 */ /* 0x000fd0000000000a */
[----:B------:R-:W-:-:S08]  /*3530*/  DADD R2, R2, R12 ;  /* 0x0000000002027229 */ /* 0x000fd0000000000c */
[----:B------:R-:W-:Y:S01]  /*3540*/  DADD R20, R2, R28 ;  /* 0x0000000002147229 */ /* 0x000fe2000000001c */
[----:B------:R-:W-:Y:S10]  /*3550*/  BRA.U !UP0, `(.L_x_68) ;  /* 0x0000000908fc7547 */ /* 0x000ff4000b800000 */
[----:B------:R-:W2:Y:S01]  /*3560*/  LDL.LU R0, [R1] ;  /* 0x0000000001007983 */ /* 0x000ea20000300800 */
[----:B------:R-:W-:Y:S02]  /*3570*/  UIADD3 UR18, UP0, UPT, UR6, UR18, URZ ;  /* 0x0000001206127290 */ /* 0x000fe4000ff1e0ff */
[----:B------:R-:W-:Y:S02]  /*3580*/  UIADD3 UR7, UP1, UPT, UR10, -0xe00, URZ ;  /* 0xfffff2000a077890 */ /* 0x000fe4000ff3e0ff */
[----:B------:R-:W-:Y:S02]  /*3590*/  UIADD3.X UR19, UPT, UPT, UR16, UR19, URZ, UP0, !UPT ;  /* 0x0000001310137290 */ /* 0x000fe400087fe4ff */
[----:B------:R-:W-:Y:S02]  /*35a0*/  UIADD3.X UR8, UPT, UPT, UR11, -0x1, URZ, UP1, !UPT ;  /* 0xffffffff0b087890 */ /* 0x000fe40008ffe4ff */
[----:B------:R-:W-:Y:S02]  /*35b0*/  UISETP.GT.U32.AND UP0, UPT, UR18, UR7, UPT ;  /* 0x000000071200728c */ /* 0x000fe4000bf04070 */
[----:B------:R-:W-:-:S02]  /*35c0*/  UIADD3 UR4, UPT, UPT, UR4, 0x1, URZ ;  /* 0x0000000104047890 */ /* 0x000fc4000fffe0ff */
[----:B------:R-:W-:Y:S01]  /*35d0*/  UISETP.GT.U32.AND.EX UP0, UPT, UR19, UR8, UPT, UP0 ;  /* 0x000000081300728c */ /* 0x000fe2000bf04100 */
[----:B--2---:R-:W-:-:S05]  /*35e0*/  VIADD R0, R0, -UR6 ;  /* 0x8000000600007c36 */ /* 0x004fca0008000000 */
[----:B------:R1:W-:Y:S03]  /*35f0*/  STL [R1], R0 ;  /* 0x0000000001007387 */ /* 0x0003e60000100800 */
[----:B------:R-:W-:Y:S05]  /*3600*/  BRA.U !UP0, `(.L_x_84) ;  /* 0xfffffff108b87547 */ /* 0x000fea000b83ffff */
.L_x_69:
[----:B------:R-:W-:-:S04]  /*3610*/  UISETP.GE.U32.AND UP0, UPT, UR18, UR10, UPT ;  /* 0x0000000a1200728c */ /* 0x000fc8000bf06070 */
[----:B------:R-:W-:-:S09]  /*3620*/  UISETP.GE.U32.AND.EX UP0, UPT, UR19, UR11, UPT, UP0 ;  /* 0x0000000b1300728c */ /* 0x000fd2000bf06100 */
[----:B------:R-:W-:Y:S05]  /*3630*/  BRA.U UP0, `(.L_x_68) ;  /* 0x0000000900c47547 */ /* 0x000fea000b800000 */
[----:B------:R-:W2:Y:S01]  /*3640*/  S2R R2, SR_TID.X ;  /* 0x0000000000027919 */ /* 0x000ea20000002100 */
[----:B------:R-:W-:Y:S01]  /*3650*/  UIADD3 UR8, UPT, UPT, -UR18, UR10, URZ ;  /* 0x0000000a12087290 */ /* 0x000fe2000fffe1ff */
[----:B------:R-:W-:Y:S01]  /*3660*/  BSSY.RECONVERGENT B2, `(.L_x_68) ;  /* 0x00000ae000027945 */ /* 0x000fe20003800200 */
[----:B------:R-:W3:Y:S01]  /*3670*/  LDCU.64 UR20, c[0x0][0x388] ;  /* 0x00007100ff1477ac */ /* 0x000ee20008000a00 */
[----:B------:R-:W4:Y:S03]  /*3680*/  LDCU.64 UR16, c[0x0][0x388] ;  /* 0x00007100ff1077ac */ /* 0x000f260008000a00 */
[----:B--2---:R-:W-:-:S13]  /*3690*/  ISETP.GE.AND P0, PT, R2, UR8, PT ;  /* 0x0000000802007c0c */ /* 0x004fda000bf06270 */
[----:B---34-:R-:W-:Y:S05]  /*36a0*/  @P0 BRA `(.L_x_85) ;  /* 0x0000000800a40947 */ /* 0x018fea0003800000 */
[----:B------:R-:W2:Y:S01]  /*36b0*/  LDC R3, c[0x0][0x3c8] ;  /* 0x0000f200ff037b82 */ /* 0x000ea20000000800 */
[----:B------:R-:W-:Y:S01]  /*36c0*/  UIADD3 UR7, UPT, UPT, UR14, UR6, URZ ;  /* 0x000000060e077290 */ /* 0x000fe2000fffe0ff */
[----:B------:R-:W-:Y:S01]  /*36d0*/  IMAD.U32 R5, RZ, RZ, UR10 ;  /* 0x0000000aff057e24 */ /* 0x000fe2000f8e00ff */
[----:B------:R-:W-:Y:S01]  /*36e0*/  LOP3.LUT R6, RZ, R2, RZ, 0x33, !PT ;  /* 0x00000002ff067212 */ /* 0x000fe200078e33ff */
[----:B------:R-:W3:Y:S01]  /*36f0*/  LDCU.64 UR12, c[0x0][0x380] ;  /* 0x00007000ff0c77ac */ /* 0x000ee20008000a00 */
[----:B------:R-:W-:Y:S02]  /*3700*/  BSSY.RECONVERGENT B3, `(.L_x_86) ;  /* 0x0000031000037945 */ /* 0x000fe40003800200 */
[----:B------:R-:W-:Y:S01]  /*3710*/  IADD3 R6, PT, PT, R5, -UR7, R6 ;  /* 0x8000000705067c10 */ /* 0x000fe2000fffe006 */
[----:B------:R-:W-:Y:S02]  /*3720*/  IMAD.MOV.U32 R5, RZ, RZ, R2 ;  /* 0x000000ffff057224 */ /* 0x000fe400078e0002 */
[----:B---3--:R-:W-:-:S02]  /*3730*/  IMAD.U32 R4, RZ, RZ, UR12 ;  /* 0x0000000cff047e24 */ /* 0x008fc4000f8e00ff */
[----:B--2---:R-:W-:-:S03]  /*3740*/  IMAD R3, R3, UR4, RZ ;  /* 0x0000000403037c24 */ /* 0x004fc6000f8e02ff */
[----:B------:R-:W-:Y:S01]  /*3750*/  IADD3 R4, P1, PT, R4, UR18, RZ ;  /* 0x0000001204047c10 */ /* 0x000fe2000ff3e0ff */
[----:B------:R-:W-:Y:S02]  /*3760*/  IMAD R6, R3, -0xe00, R6 ;  /* 0xfffff20003067824 */ /* 0x000fe400078e0206 */
[----:B------:R-:W-:-:S03]  /*3770*/  IMAD.U32 R3, RZ, RZ, UR13 ;  /* 0x0000000dff037e24 */ /* 0x000fc6000f8e00ff */
[----:B01----:R-:W-:Y:S02]  /*3780*/  LOP3.LUT R0, R6, 0x600, RZ, 0xc0, !PT ;  /* 0x0000060006007812 */ /* 0x003fe400078ec0ff */
[----:B------:R-:W-:Y:S02]  /*3790*/  IADD3.X R3, PT, PT, R3, UR19, RZ, P1, !PT ;  /* 0x0000001303037c10 */ /* 0x000fe40008ffe4ff */
[----:B------:R-:W-:-:S13]  /*37a0*/  ISETP.NE.AND P0, PT, R0, 0x600, PT ;  /* 0x000006000000780c */ /* 0x000fda0003f05270 */
[----:B------:R-:W-:Y:S05]  /*37b0*/  @!P0 BRA `(.L_x_87) ;  /* 0x0000000000948947 */ /* 0x000fea0003800000 */
[----:B------:R-:W2:Y:S01]  /*37c0*/  LDL.LU R7, [R1] ;  /* 0x0000000001077983 */ /* 0x000ea20000300800 */
[----:B------:R-:W-:Y:S01]  /*37d0*/  IMAD.MOV.U32 R5, RZ, RZ, R2 ;  /* 0x000000ffff057224 */ /* 0x000fe200078e0002 */
[----:B--2---:R-:W-:-:S04]  /*37e0*/  LOP3.LUT R0, R7, 0xffff, RZ, 0xc0, !PT ;  /* 0x0000ffff07007812 */ /* 0x004fc800078ec0ff */
[----:B------:R-:W-:-:S04]  /*37f0*/  LEA.HI R0, R0, 0x1, RZ, 0x17 ;  /* 0x0000000100007811 */ /* 0x000fc800078fb8ff */
[----:B------:R-:W-:-:S05]  /*3800*/  LOP3.LUT R0, R0, 0x3, RZ, 0xc0, !PT ;  /* 0x0000000300007812 */ /* 0x000fca00078ec0ff */
[----:B------:R-:W-:-:S07]  /*3810*/  IMAD.MOV R2, RZ, RZ, -R0 ;  /* 0x000000ffff027224 */ /* 0x000fce00078e0a00 */
.L_x_90:
[----:B------:R-:W-:Y:S01]  /*3820*/  IMAD.MOV.U32 R12, RZ, RZ, R35 ;  /* 0x000000ffff0c7224 */ /* 0x000fe200078e0023 */
[----:B------:R-:W-:Y:S01]  /*3830*/  BSSY.RECONVERGENT B4, `(.L_x_88) ;  /* 0x0000018000047945 */ /* 0x000fe20003800200 */
[----:B------:R-:W-:Y:S02]  /*3840*/  IMAD.MOV.U32 R13, RZ, RZ, R34 ;  /* 0x000000ffff0d7224 */ /* 0x000fe400078e0022 */
[----:B------:R-:W-:Y:S02]  /*3850*/  VIADD R2, R2, 0x1 ;  /* 0x0000000102027836 */ /* 0x000fe40000000000 */
[----:B------:R-:W0:Y:S03]  /*3860*/  I2F.F64.S64 R8, R12 ;  /* 0x0000000c00087312 */ /* 0x000e260000301c00 */
[----:B------:R-:W-:Y:S01]  /*3870*/  ISETP.NE.AND P1, PT, R2, RZ, PT ;  /* 0x000000ff0200720c */ /* 0x000fe20003f25270 */
        /* <DEDUP_REMOVED lines=19> */
.L_x_89:
[----:B------:R-:W-:Y:S05]  /*39b0*/  BSYNC.RECONVERGENT B4 ;  /* 0x0000000000047941 */ /* 0x000fea0003800200 */
.L_x_88:
[----:B------:R-:W-:Y:S01]  /*39c0*/  IADD3 R35, P0, PT, R35, 0x200, RZ ;  /* 0x0000020023237810 */ /* 0x000fe20007f1e0ff */
[----:B------:R-:W-:Y:S01]  /*39d0*/  DADD R20, R28, R20 ;  /* 0x000000001c147229 */ /* 0x000fe20000000014 */
[----:B------:R-:W-:-:S03]  /*39e0*/  VIADD R5, R5, 0x200 ;  /* 0x0000020005057836 */ /* 0x000fc60000000000 */
[----:B------:R-:W-:Y:S01]  /*39f0*/  IMAD.X R34, RZ, RZ, R34, P0 ;  /* 0x000000ffff227224 */ /* 0x000fe200000e0622 */
[----:B------:R-:W-:Y:S07]  /*3a00*/  @P1 BRA `(.L_x_90) ;  /* 0xfffffffc00841947 */ /* 0x000fee000383ffff */
.L_x_87:
[----:B------:R-:W-:Y:S05]  /*3a10*/  BSYNC.RECONVERGENT B3 ;  /* 0x0000000000037941 */ /* 0x000fea0003800200 */
.L_x_86:
[----:B------:R-:W-:-:S13]  /*3a20*/  ISETP.GE.U32.AND P0, PT, R6, 0x600, PT ;  /* 0x000006000600780c */ /* 0x000fda0003f06070 */
[----:B------:R-:W-:Y:S05]  /*3a30*/  @!P0 BRA `(.L_x_85) ;  /* 0x0000000400c08947 */ /* 0x000fea0003800000 */
[----:B------:R-:W-:-:S07]  /*3a40*/  VIADD R2, R5, 0x400 ;  /* 0x0000040005027836 */ /* 0x000fce0000000000 */
.L_x_99:
[----:B------:R-:W-:Y:S01]  /*3a50*/  VIADD R11, R2, 0xfffffc00 ;  /* 0xfffffc00020b7836 */ /* 0x000fe20000000000 */
[----:B------:R-:W-:Y:S04]  /*3a60*/  BSSY.RECONVERGENT B3, `(.L_x_91) ;  /* 0x0000017000037945 */ /* 0x000fe80003800200 */
[----:B------:R-:W-:-:S05]  /*3a70*/  IADD3 R10, P0, PT, R11, R4, RZ ;  /* 0x000000040b0a7210 */ /* 0x000fca0007f1e0ff */
        /* <DEDUP_REMOVED lines=21> */
.L_x_92:
[----:B------:R-:W-:Y:S05]  /*3bd0*/  BSYNC.RECONVERGENT B3 ;  /* 0x0000000000037941 */ /* 0x000fea0003800200 */
.L_x_91:
[----:B------:R-:W-:Y:S01]  /*3be0*/  VIADD R11, R2, 0xfffffe00 ;  /* 0xfffffe00020b7836 */ /* 0x000fe20000000000 */
[----:B------:R-:W-:Y:S01]  /*3bf0*/  BSSY.RECONVERGENT B3, `(.L_x_93) ;  /* 0x000001a000037945 */ /* 0x000fe20003800200 */
[----:B------:R-:W-:-:S03]  /*3c00*/  DADD R20, R28, R20 ;  /* 0x000000001c147229 */ /* 0x000fc60000000014 */
        /* <DEDUP_REMOVED lines=24> */
.L_x_94:
[----:B------:R-:W-:Y:S05]  /*3d90*/  BSYNC.RECONVERGENT B3 ;  /* 0x0000000000037941 */ /* 0x000fea0003800200 */
.L_x_93:
[C---:B------:R-:W-:Y:S01]  /*3da0*/  IADD3 R12, P0, PT, R2.reuse, R4, RZ ;  /* 0x00000004020c7210 */ /* 0x040fe20007f1e0ff */
[----:B------:R-:W-:Y:S01]  /*3db0*/  BSSY.RECONVERGENT B3, `(.L_x_95) ;  /* 0x0000018000037945 */ /* 0x000fe20003800200 */
[----:B------:R-:W-:Y:S01]  /*3dc0*/  DADD R20, R20, R6 ;  /* 0x0000000014147229 */ /* 0x000fe20000000006 */
[----:B------:R-:W-:Y:S02]  /*3dd0*/  VIADD R5, R2, 0x200 ;  /* 0x0000020002057836 */ /* 0x000fe40000000000 */
        /* <DEDUP_REMOVED lines=21> */
.L_x_96:
[----:B------:R-:W-:Y:S05]  /*3f30*/  BSYNC.RECONVERGENT B3 ;  /* 0x0000000000037941 */ /* 0x000fea0003800200 */
.L_x_95:
[----:B------:R-:W-:Y:S01]  /*3f40*/  IADD3 R10, P0, PT, R5, R4, RZ ;  /* 0x00000004050a7210 */ /* 0x000fe20007f1e0ff */
[----:B------:R-:W-:Y:S01]  /*3f50*/  BSSY.RECONVERGENT B3, `(.L_x_97) ;  /* 0x0000019000037945 */ /* 0x000fe20003800200 */
[----:B------:R-:W-:-:S03]  /*3f60*/  DADD R20, R20, R28 ;  /* 0x0000000014147229 */ /* 0x000fc6000000001c */
        /* <DEDUP_REMOVED lines=23> */
.L_x_98:
[----:B------:R-:W-:Y:S05]  /*40e0*/  BSYNC.RECONVERGENT B3 ;  /* 0x0000000000037941 */ /* 0x000fea0003800200 */
.L_x_97:
[C---:B------:R-:W-:Y:S01]  /*40f0*/  VIADD R0, R2.reuse, 0x400 ;  /* 0x0000040002007836 */ /* 0x040fe20000000000 */
[----:B------:R-:W-:Y:S01]  /*4100*/  DADD R20, R20, R6 ;  /* 0x0000000014147229 */ /* 0x000fe20000000006 */
[----:B------:R-:W-:-:S03]  /*4110*/  VIADD R2, R2, 0x800 ;  /* 0x0000080002027836 */ /* 0x000fc60000000000 */
[----:B------:R-:W-:-:S13]  /*4120*/  ISETP.GE.AND P0, PT, R0, UR8, PT ;  /* 0x0000000800007c0c */ /* 0x000fda000bf06270 */
[----:B------:R-:W-:Y:S05]  /*4130*/  @!P0 BRA `(.L_x_99) ;  /* 0xfffffff800448947 */ /* 0x000fea000383ffff */
.L_x_85:
[----:B------:R-:W-:Y:S05]  /*4140*/  BSYNC.RECONVERGENT B2 ;  /* 0x0000000000027941 */ /* 0x000fea0003800200 */
.L_x_68:
[----:B01----:R-:W0:Y:S01]  /*4150*/  S2R R0, SR_LANEID ;  /* 0x0000000000007919 */ /* 0x003e220000000000 */
[----:B------:R-:W-:Y:S04]  /*4160*/  SHFL.DOWN PT, R2, R20, 0x1, 0x1f ;  /* 0x08201f0014027f89 */ /* 0x000fe800000e0000 */
[----:B------:R-:W1:Y:S01]  /*4170*/  SHFL.DOWN PT, R3, R21, 0x1, 0x1f ;  /* 0x08201f0015037f89 */ /* 0x000e6200000e0000 */
[----:B------:R-:W2:Y:S01]  /*4180*/  S2R R11, SR_TID.X ;  /* 0x00000000000b7919 */ /* 0x000ea20000002100 */
        /* <DEDUP_REMOVED lines=20> */
[----:B------:R-:W-:Y:S02]  /*42d0*/  @!P1 MOV R7, 0x400 ;  /* 0x0000040000079802 */ /* 0x000fe40000000f00 */
[----:B--2---:R-:W-:Y:S01]  /*42e0*/  @!P1 SHF.R.U32.HI R6, RZ, 0x2, R11 ;  /* 0x00000002ff069819 */ /* 0x004fe2000001160b */
[----:B------:R-:W0:Y:S01]  /*42f0*/  SHFL.DOWN PT, R3, R9, 0x8, 0x1f ;  /* 0x09001f0009037f89 */ /* 0x000e2200000e0000 */
[----:B-1----:R-:W-:-:S02]  /*4300*/  @!P1 LEA R7, R10, R7, 0x18 ;  /* 0x000000070a079211 */ /* 0x002fc400078ec0ff */
[----:B------:R-:W-:-:S05]  /*4310*/  @!P1 LOP3.LUT R6, R6, 0xf8, RZ, 0xc0, !PT ;  /* 0x000000f806069812 */ /* 0x000fca00078ec0ff */
[----:B------:R-:W-:Y:S01]  /*4320*/  @!P1 IMAD.IADD R7, R6, 0x1, R7 ;  /* 0x0000000106079824 */ /* 0x000fe200078e0207 */
[----:B0-----:R-:W-:-:S10]  /*4330*/  DADD R2, R2, R8 ;  /* 0x0000000002027229 */ /* 0x001fd40000000008 */
[----:B------:R-:W-:Y:S02]  /*4340*/  FSEL R4, R8, R2, P0 ;  /* 0x0000000208047208 */ /* 0x000fe40000000000 */
[----:B------:R-:W-:Y:S02]  /*4350*/  FSEL R5, R9, R3, P0 ;  /* 0x0000000309057208 */ /* 0x000fe40000000000 */
[----:B------:R-:W-:Y:S01]  /*4360*/  ISETP.NE.AND P0, PT, R11, RZ, PT ;  /* 0x000000ff0b00720c */ /* 0x000fe20003f05270 */
[----:B------:R-:W-:Y:S04]  /*4370*/  SHFL.DOWN PT, R2, R4, 0x10, 0x1f ;  /* 0x0a001f0004027f89 */ /* 0x000fe800000e0000 */
[----:B------:R-:W0:Y:S02]  /*4380*/  SHFL.DOWN PT, R3, R5, 0x10, 0x1f ;  /* 0x0a001f0005037f89 */ /* 0x000e2400000e0000 */
        /* <DEDUP_REMOVED lines=10> */
[----:B--2---:R-:W0:Y:S04]  /*4430*/  LDS.64 R2, [UR4+0x18] ;  /* 0x00001804ff027984 */ /* 0x004e280008000a00 */
        /* <DEDUP_REMOVED lines=21> */
[----:B------:R-:W-:-:S11]  /*4590*/  DADD R14, R2, R14 ;  /* 0x00000000020e7229 */ /* 0x000fd6000000000e */
.L_x_53:
[----:B------:R-:W-:Y:S05]  /*45a0*/  BSYNC.RECONVERGENT B0 ;  /* 0x0000000000007941 */ /* 0x000fea0003800200 */
.L_x_30:
[----:B------:R-:W-:Y:S05]  /*45b0*/  @P0 EXIT ;  /* 0x000000000000094d */ /* 0x000fea0003800000 */
[----:B------:R-:W3:Y:S01]  /*45c0*/  LDCU.64 UR4, c[0x0][0x390] ;  /* 0x00007200ff0477ac */ /* 0x000ee20008000a00 */
[----:B------:R-:W4:Y:S01]  /*45d0*/  LDCU.64 UR6, c[0x0][0x358] ;  /* 0x00006b00ff0677ac */ /* 0x000f220008000a00 */
[----:B---3--:R-:W-:-:S06]  /*45e0*/  UIMAD.WIDE.U32 UR4, UR9, 0x8, UR4 ;  /* 0x00000008090478a5 */ /* 0x008fcc000f8e0004 */
[----:B-12---:R-:W-:Y:S02]  /*45f0*/  IMAD.U32 R2, RZ, RZ, UR4 ;  /* 0x00000004ff027e24 */ /* 0x006fe4000f8e00ff */
[----:B------:R-:W-:-:S05]  /*4600*/  IMAD.U32 R3, RZ, RZ, UR5 ;  /* 0x00000005ff037e24 */ /* 0x000fca000f8e00ff */
[----:B----4-:R-:W-:Y:S01]  /*4610*/  STG.E.64 desc[UR6][R2.64], R14 ;  /* 0x0000000e02007986 */ /* 0x010fe2000c101b06 */
[----:B------:R-:W-:Y:S05]  /*4620*/  EXIT ;  /* 0x000000000000794d */ /* 0x000fea0003800000 */
        .weak           $__internal_0_$__cuda_sm20_div_rn_f64_full
        .type           $__internal_0_$__cuda_sm20_div_rn_f64_full,@function
        .size           $__internal_0_$__cuda_sm20_div_rn_f64_full,(.L_x_379 - $__internal_0_$__cuda_sm20_div_rn_f64_full)
$__internal_0_$__cuda_sm20_div_rn_f64_full:
[C---:B------:R-:W-:Y:S01]  /*4630*/  FSETP.GEU.AND P0, PT, |R17|.reuse, 1.469367938527859385e-39, PT ;  /* 0x001000001100780b */ /* 0x040fe20003f0e200 */
[--C-:B------:R-:W-:Y:S01]  /*4640*/  IMAD.MOV.U32 R16, RZ, RZ, R14.reuse ;  /* 0x000000ffff107224 */ /* 0x100fe200078e000e */
[C---:B------:R-:W-:Y:S01]  /*4650*/  LOP3.LUT R18, R17.reuse, 0x800fffff, RZ, 0xc0, !PT ;  /* 0x800fffff11127812 */ /* 0x040fe200078ec0ff */
[----:B------:R-:W-:Y:S01]  /*4660*/  IMAD.U32 R31, RZ, RZ, UR15 ;  /* 0x0000000fff1f7e24 */ /* 0x000fe2000f8e00ff */
[----:B------:R-:W-:Y:S01]  /*4670*/  LOP3.LUT R36, R17, 0x7ff00000, RZ, 0xc0, !PT ;  /* 0x7ff0000011247812 */ /* 0x000fe200078ec0ff */
[----:B------:R-:W-:Y:S01]  /*4680*/  IMAD.MOV.U32 R28, RZ, RZ, 0x1ca00000 ;  /* 0x1ca00000ff1c7424 */ /* 0x000fe200078e00ff */
[----:B------:R-:W-:Y:S01]  /*4690*/  LOP3.LUT R19, R18, 0x3ff00000, RZ, 0xfc, !PT ;  /* 0x3ff0000012137812 */ /* 0x000fe200078efcff */
[----:B------:R-:W-:Y:S01]  /*46a0*/  IMAD.MOV.U32 R18, RZ, RZ, R14 ;  /* 0x000000ffff127224 */ /* 0x000fe200078e000e */
[----:B------:R-:W-:Y:S01]  /*46b0*/  LOP3.LUT R37, R31, 0x7ff00000, RZ, 0xc0, !PT ;  /* 0x7ff000001f257812 */ /* 0x000fe200078ec0ff */
[----:B------:R-:W-:Y:S02]  /*46c0*/  IMAD.MOV.U32 R14, RZ, RZ, 0x1 ;  /* 0x00000001ff0e7424 */ /* 0x000fe400078e00ff */
[----:B------:R-:W-:Y:S01]  /*46d0*/  IMAD.U32 R30, RZ, RZ, UR5 ;  /* 0x00000005ff1e7e24 */ /* 0x000fe2000f8e00ff */
[----:B------:R-:W-:Y:S01]  /*46e0*/  ISETP.GE.U32.AND P2, PT, R37, R36, PT ;  /* 0x000000242500720c */ /* 0x000fe20003f46070 */
[----:B------:R-:W-:-:S06]  /*46f0*/  @!P0 DMUL R18, R16, 8.98846567431157953865e+307 ;  /* 0x7fe0000010128828 */ /* 0x000fcc0000000000 */
[----:B------:R-:W0:Y:S02]  /*4700*/  MUFU.RCP64H R15, R19 ;  /* 0x00000013000f7308 */ /* 0x000e240000001800 */
[----:B0-----:R-:W-:-:S08]  /*4710*/  DFMA R22, R14, -R18, 1 ;  /* 0x3ff000000e16742b */ /* 0x001fd00000000812 */
[----:B------:R-:W-:-:S08]  /*4720*/  DFMA R22, R22, R22, R22 ;  /* 0x000000161616722b */ /* 0x000fd00000000016 */
[----:B------:R-:W-:Y:S01]  /*4730*/  DFMA R22, R14, R22, R14 ;  /* 0x000000160e16722b */ /* 0x000fe2000000000e */
[----:B------:R-:W-:Y:S02]  /*4740*/  SEL R14, R28, 0x63400000, !P2 ;  /* 0x634000001c0e7807 */ /* 0x000fe40005000000 */
[----:B------:R-:W-:-:S05]  /*4750*/  FSETP.GEU.AND P2, PT, |R31|, 1.469367938527859385e-39, PT ;  /* 0x001000001f00780b */ /* 0x000fca0003f4e200 */
[----:B------:R-:W-:-:S08]  /*4760*/  DFMA R26, R22, -R18, 1 ;  /* 0x3ff00000161a742b */ /* 0x000fd00000000812 */
[----:B------:R-:W-:Y:S01]  /*4770*/  DFMA R26, R22, R26, R22 ;  /* 0x0000001a161a722b */ /* 0x000fe20000000016 */
[----:B------:R-:W-:Y:S01]  /*4780*/  LOP3.LUT R23, R14, 0x800fffff, R31, 0xf8, !PT ;  /* 0x800fffff0e177812 */ /* 0x000fe200078ef81f */
[----:B------:R-:W-:Y:S02]  /*4790*/  IMAD.MOV.U32 R14, RZ, RZ, R37 ;  /* 0x000000ffff0e7224 */ /* 0x000fe400078e0025 */
[----:B------:R-:W-:Y:S01]  /*47a0*/  IMAD.MOV.U32 R22, RZ, RZ, R30 ;  /* 0x000000ffff167224 */ /* 0x000fe200078e001e */
[----:B------:R-:W-:Y:S06]  /*47b0*/  @P2 BRA `(.L_x_100) ;  /* 0x0000000000202947 */ /* 0x000fec0003800000 */
[----:B------:R-:W-:-:S04]  /*47c0*/  LOP3.LUT R14, R17, 0x7ff00000, RZ, 0xc0, !PT ;  /* 0x7ff00000110e7812 */ /* 0x000fc800078ec0ff */
[----:B------:R-:W-:-:S04]  /*47d0*/  ISETP.GE.U32.AND P2, PT, R37, R14, PT ;  /* 0x0000000e2500720c */ /* 0x000fc80003f46070 */
[----:B------:R-:W-:-:S04]  /*47e0*/  SEL R14, R28, 0x63400000, !P2 ;  /* 0x634000001c0e7807 */ /* 0x000fc80005000000 */
[----:B------:R-:W-:-:S04]  /*47f0*/  LOP3.LUT R14, R14, 0x80000000, R31, 0xf8, !PT ;  /* 0x800000000e0e7812 */ /* 0x000fc800078ef81f */
[----:B------:R-:W-:Y:S01]  /*4800*/  LOP3.LUT R15, R14, 0x100000, RZ, 0xfc, !PT ;  /* 0x001000000e0f7812 */ /* 0x000fe200078efcff */
[----:B------:R-:W-:-:S06]  /*4810*/  IMAD.MOV.U32 R14, RZ, RZ, RZ ;  /* 0x000000ffff0e7224 */ /* 0x000fcc00078e00ff */
[----:B------:R-:W-:-:S10]  /*4820*/  DFMA R22, R22, 2, -R14 ;  /* 0x400000001616782b */ /* 0x000fd4000000080e */
[----:B------:R-:W-:-:S07]  /*4830*/  LOP3.LUT R14, R23, 0x7ff00000, RZ, 0xc0, !PT ;  /* 0x7ff00000170e7812 */ /* 0x000fce00078ec0ff */
.L_x_100:
[----:B------:R-:W-:Y:S01]  /*4840*/  DMUL R28, R26, R22 ;  /* 0x000000161a1c7228 */ /* 0x000fe20000000000 */
[----:B------:R-:W-:Y:S01]  /*4850*/  IMAD.MOV.U32 R15, RZ, RZ, R36 ;  /* 0x000000ffff0f7224 */ /* 0x000fe200078e0024 */
[----:B------:R-:W-:Y:S01]  /*4860*/  @!P0 LOP3.LUT R15, R19, 0x7ff00000, RZ, 0xc0, !PT ;  /* 0x7ff00000130f8812 */ /* 0x000fe200078ec0ff */
[----:B------:R-:W-:Y:S05]  /*4870*/  BSSY.RECONVERGENT B1, `(.L_x_101) ;  /* 0x000003e000017945 */ /* 0x000fea0003800200 */
[----:B------:R-:W-:-:S08]  /*4880*/  DFMA R32, R28, -R18, R22 ;  /* 0x800000121c20722b */ /* 0x000fd00000000016 */
[----:B------:R-:W-:Y:S01]  /*4890*/  DFMA R26, R26, R32, R28 ;  /* 0x000000201a1a722b */ /* 0x000fe2000000001c */
[----:B------:R-:W-:-:S05]  /*48a0*/  VIADD R28, R14, 0xffffffff ;  /* 0xffffffff0e1c7836 */ /* 0x000fca0000000000 */
[----:B------:R-:W-:Y:S01]  /*48b0*/  ISETP.GT.U32.AND P0, PT, R28, 0x7feffffe, PT ;  /* 0x7feffffe1c00780c */ /* 0x000fe20003f04070 */
[----:B------:R-:W-:-:S05]  /*48c0*/  VIADD R28, R15, 0xffffffff ;  /* 0xffffffff0f1c7836 */ /* 0x000fca0000000000 */
[----:B------:R-:W-:-:S13]  /*48d0*/  ISETP.GT.U32.OR P0, PT, R28, 0x7feffffe, P0 ;  /* 0x7feffffe1c00780c */ /* 0x000fda0000704470 */
[----:B------:R-:W-:Y:S05]  /*48e0*/  @P0 BRA `(.L_x_102) ;  /* 0x0000000000780947 */ /* 0x000fea0003800000 */
[----:B------:R-:W-:Y:S01]  /*48f0*/  LOP3.LUT R14, R17, 0x7ff00000, RZ, 0xc0, !PT ;  /* 0x7ff00000110e7812 */ /* 0x000fe200078ec0ff */
[----:B------:R-:W-:Y:S02]  /*4900*/  IMAD.MOV.U32 R29, RZ, RZ, 0x1ca00000 ;  /* 0x1ca00000ff1d7424 */ /* 0x000fe400078e00ff */
[----:B------:R-:W-:Y:S01]  /*4910*/  IMAD.MOV.U32 R30, RZ, RZ, RZ ;  /* 0x000000ffff1e7224 */ /* 0x000fe200078e00ff */
[CC--:B------:R-:W-:Y:S02]  /*4920*/  VIADDMNMX R15, R37.reuse, -R14.reuse, 0xb9600000, !PT ;  /* 0xb9600000250f7446 */ /* 0x0c0fe4000780090e */
[----:B------:R-:W-:Y:S02]  /*4930*/  ISETP.GE.U32.AND P0, PT, R37, R14, PT ;  /* 0x0000000e2500720c */ /* 0x000fe40003f06070 */
[----:B------:R-:W-:Y:S02]  /*4940*/  VIMNMX R15, PT, PT, R15, 0x46a00000, PT ;  /* 0x46a000000f0f7848 */ /* 0x000fe40003fe0100 */
[----:B------:R-:W-:-:S05]  /*4950*/  SEL R14, R29, 0x63400000, !P0 ;  /* 0x634000001d0e7807 */ /* 0x000fca0004000000 */
[----:B------:R-:W-:-:S04]  /*4960*/  IMAD.IADD R14, R15, 0x1, -R14 ;  /* 0x000000010f0e7824 */ /* 0x000fc800078e0a0e */
[----:B------:R-:W-:-:S06]  /*4970*/  VIADD R31, R14, 0x7fe00000 ;  /* 0x7fe000000e1f7836 */ /* 0x000fcc0000000000 */
[----:B------:R-:W-:-:S10]  /*4980*/  DMUL R28, R26, R30 ;  /* 0x0000001e1a1c7228 */ /* 0x000fd40000000000 */
[----:B------:R-:W-:-:S13]  /*4990*/  FSETP.GTU.AND P0, PT, |R29|, 1.469367938527859385e-39, PT ;  /* 0x001000001d00780b */ /* 0x000fda0003f0c200 */
[----:B------:R-:W-:Y:S05]  /*49a0*/  @P0 BRA `(.L_x_103) ;  /* 0x0000000000a80947 */ /* 0x000fea0003800000 */
[----:B------:R-:W-:Y:S01]  /*49b0*/  DFMA R18, R26, -R18, R22 ;  /* 0x800000121a12722b */ /* 0x000fe20000000016 */
[----:B------:R-:W-:-:S09]  /*49c0*/  IMAD.MOV.U32 R30, RZ, RZ, RZ ;  /* 0x000000ffff1e7224 */ /* 0x000fd200078e00ff */
[C---:B------:R-:W-:Y:S02]  /*49d0*/  FSETP.NEU.AND P0, PT, R19.reuse, RZ, PT ;  /* 0x000000ff1300720b */ /* 0x040fe40003f0d000 */
[----:B------:R-:W-:-:S04]  /*49e0*/  LOP3.LUT R15, R19, 0x80000000, R17, 0x48, !PT ;  /* 0x80000000130f7812 */ /* 0x000fc800078e4811 */
[----:B------:R-:W-:-:S07]  /*49f0*/  LOP3.LUT R31, R15, R31, RZ, 0xfc, !PT ;  /* 0x0000001f0f1f7212 */ /* 0x000fce00078efcff */
[----:B------:R-:W-:Y:S05]  /*4a00*/  @!P0 BRA `(.L_x_103) ;  /* 0x0000000000908947 */ /* 0x000fea0003800000 */
[----:B------:R-:W-:Y:S01]  /*4a10*/  IMAD.MOV R17, RZ, RZ, -R14 ;  /* 0x000000ffff117224 */ /* 0x000fe200078e0a0e */
[----:B------:R-:W-:Y:S01]  /*4a20*/  IADD3 R14, PT, PT, -R14, -0x43300000, RZ ;  /* 0xbcd000000e0e7810 */ /* 0x000fe20007ffe1ff */
[----:B------:R-:W-:-:S06]  /*4a30*/  IMAD.MOV.U32 R16, RZ, RZ, RZ ;  /* 0x000000ffff107224 */ /* 0x000fcc00078e00ff */
[----:B------:R-:W-:Y:S02]  /*4a40*/  DFMA R16, R28, -R16, R26 ;  /* 0x800000101c10722b */ /* 0x000fe4000000001a */
[----:B------:R-:W-:-:S08]  /*4a50*/  DMUL.RP R26, R26, R30 ;  /* 0x0000001e1a1a7228 */ /* 0x000fd00000008000 */
[----:B------:R-:W-:Y:S02]  /*4a60*/  FSETP.NEU.AND P0, PT, |R17|, R14, PT ;  /* 0x0000000e1100720b */ /* 0x000fe40003f0d200 */
[----:B------:R-:W-:Y:S02]  /*4a70*/  LOP3.LUT R15, R27, R15, RZ, 0x3c, !PT ;  /* 0x0000000f1b0f7212 */ /* 0x000fe400078e3cff */
[----:B------:R-:W-:Y:S02]  /*4a80*/  FSEL R26, R26, R28, !P0 ;  /* 0x0000001c1a1a7208 */ /* 0x000fe40004000000 */
[----:B------:R-:W-:-:S05]  /*4a90*/  FSEL R28, R15, R29, !P0 ;  /* 0x0000001d0f1c7208 */ /* 0x000fca0004000000 */
[----:B------:R-:W-:Y:S02]  /*4aa0*/  IMAD.MOV.U32 R29, RZ, RZ, R28 ;  /* 0x000000ffff1d7224 */ /* 0x000fe400078e001c */
[----:B------:R-:W-:Y:S01]  /*4ab0*/  IMAD.MOV.U32 R28, RZ, RZ, R26 ;  /* 0x000000ffff1c7224 */ /* 0x000fe200078e001a */
[----:B------:R-:W-:Y:S06]  /*4ac0*/  BRA `(.L_x_103) ;  /* 0x0000000000607947 */ /* 0x000fec0003800000 */
.L_x_102:
[----:B------:R-:W-:-:S14]  /*4ad0*/  DSETP.NAN.AND P0, PT, R30, R30, PT ;  /* 0x0000001e1e00722a */ /* 0x000fdc0003f08000 */
[----:B------:R-:W-:Y:S05]  /*4ae0*/  @P0 BRA `(.L_x_104) ;  /* 0x00000000004c0947 */ /* 0x000fea0003800000 */
[----:B------:R-:W-:-:S14]  /*4af0*/  DSETP.NAN.AND P0, PT, R16, R16, PT ;  /* 0x000000101000722a */ /* 0x000fdc0003f08000 */
[----:B------:R-:W-:Y:S05]  /*4b00*/  @P0 BRA `(.L_x_105) ;  /* 0x0000000000340947 */ /* 0x000fea0003800000 */
[----:B------:R-:W-:Y:S01]  /*4b10*/  ISETP.NE.AND P0, PT, R14, R15, PT ;  /* 0x0000000f0e00720c */ /* 0x000fe20003f05270 */
[----:B------:R-:W-:Y:S02]  /*4b20*/  IMAD.MOV.U32 R28, RZ, RZ, 0x0 ;  /* 0x00000000ff1c7424 */ /* 0x000fe400078e00ff */
[----:B------:R-:W-:-:S10]  /*4b30*/  IMAD.MOV.U32 R29, RZ, RZ, -0x80000 ;  /* 0xfff80000ff1d7424 */ /* 0x000fd400078e00ff */
[----:B------:R-:W-:Y:S05]  /*4b40*/  @!P0 BRA `(.L_x_103) ;  /* 0x0000000000408947 */ /* 0x000fea0003800000 */
[----:B------:R-:W-:Y:S02]  /*4b50*/  ISETP.NE.AND P0, PT, R14, 0x7ff00000, PT ;  /* 0x7ff000000e00780c */ /* 0x000fe40003f05270 */
[----:B------:R-:W-:Y:S02]  /*4b60*/  LOP3.LUT R16, R31, 0x80000000, R17, 0x48, !PT ;  /* 0x800000001f107812 */ /* 0x000fe400078e4811 */
[----:B------:R-:W-:-:S13]  /*4b70*/  ISETP.EQ.OR P0, PT, R15, RZ, !P0 ;  /* 0x000000ff0f00720c */ /* 0x000fda0004702670 */
[----:B------:R-:W-:Y:S01]  /*4b80*/  @P0 LOP3.LUT R14, R16, 0x7ff00000, RZ, 0xfc, !PT ;  /* 0x7ff00000100e0812 */ /* 0x000fe200078efcff */
[----:B------:R-:W-:Y:S02]  /*4b90*/  @!P0 IMAD.MOV.U32 R28, RZ, RZ, RZ ;  /* 0x000000ffff1c8224 */ /* 0x000fe400078e00ff */
[----:B------:R-:W-:Y:S02]  /*4ba0*/  @!P0 IMAD.MOV.U32 R29, RZ, RZ, R16 ;  /* 0x000000ffff1d8224 */ /* 0x000fe400078e0010 */
[----:B------:R-:W-:Y:S02]  /*4bb0*/  @P0 IMAD.MOV.U32 R28, RZ, RZ, RZ ;  /* 0x000000ffff1c0224 */ /* 0x000fe400078e00ff */
[----:B------:R-:W-:Y:S01]  /*4bc0*/  @P0 IMAD.MOV.U32 R29, RZ, RZ, R14 ;  /* 0x000000ffff1d0224 */ /* 0x000fe200078e000e */
[----:B------:R-:W-:Y:S06]  /*4bd0*/  BRA `(.L_x_103) ;  /* 0x00000000001c7947 */ /* 0x000fec0003800000 */
.L_x_105:
[----:B------:R-:W-:-:S05]  /*4be0*/  LOP3.LUT R28, R17, 0x80000, RZ, 0xfc, !PT ;  /* 0x00080000111c7812 */ /* 0x000fca00078efcff */
[----:B------:R-:W-:Y:S02]  /*4bf0*/  IMAD.MOV.U32 R29, RZ, RZ, R28 ;  /* 0x000000ffff1d7224 */ /* 0x000fe400078e001c */
[----:B------:R-:W-:Y:S01]  /*4c00*/  IMAD.MOV.U32 R28, RZ, RZ, R16 ;  /* 0x000000ffff1c7224 */ /* 0x000fe200078e0010 */
[----:B------:R-:W-:Y:S06]  /*4c10*/  BRA `(.L_x_103) ;  /* 0x00000000000c7947 */ /* 0x000fec0003800000 */
.L_x_104:
[----:B------:R-:W-:-:S05]  /*4c20*/  LOP3.LUT R28, R31, 0x80000, RZ, 0xfc, !PT ;  /* 0x000800001f1c7812 */ /* 0x000fca00078efcff */
[----:B------:R-:W-:Y:S02]  /*4c30*/  IMAD.MOV.U32 R29, RZ, RZ, R28 ;  /* 0x000000ffff1d7224 */ /* 0x000fe400078e001c */
[----:B------:R-:W-:-:S07]  /*4c40*/  IMAD.MOV.U32 R28, RZ, RZ, R30 ;  /* 0x000000ffff1c7224 */ /* 0x000fce00078e001e */
.L_x_103:
[----:B------:R-:W-:Y:S05]  /*4c50*/  BSYNC.RECONVERGENT B1 ;  /* 0x0000000000017941 */ /* 0x000fea0003800200 */
.L_x_101:
[----:B------:R-:W-:Y:S02]  /*4c60*/  IMAD.MOV.U32 R14, RZ, RZ, R0 ;  /* 0x000000ffff0e7224 */ /* 0x000fe400078e0000 */
[----:B------:R-:W-:-:S04]  /*4c70*/  IMAD.MOV.U32 R15, RZ, RZ, 0x0 ;  /* 0x00000000ff0f7424 */ /* 0x000fc800078e00ff */
[----:B------:R-:W-:Y:S05]  /*4c80*/  RET.REL.NODEC R14 `(_ZN3cub18CUB_300001_SM_10006detail6reduce18DeviceReduceKernelINS2_10policy_hubIdyN4cuda3std3__44plusIdEEE10Policy1000EN6thrust24THRUST_300001_SM_1000_NS18transform_iteratorI10pi_functorNSD_17counting_iteratorIlNSD_11use_defaultESH_SH_EESH_SH_EEyS9_dNS7_10__identityEEEvT0_PT3_T1_NS0_13GridEvenShareISO_EET2_T4_) ;  /* 0xffffffb00edc7950 */ /* 0x000fea0003c3ffff */
.L_x_106:
        /* <DEDUP_REMOVED lines=15> */
.L_x_379:


//--------------------- .text._ZN3cub18CUB_300001_SM_10006detail6reduce28DeviceReduceSingleTileKernelINS2_10policy_hubIdyN4cuda3std3__44plusIdEEE10Policy1000EN6thrust24THRUST_300001_SM_1000_NS18transform_iteratorI10pi_functorNSD_17counting_iteratorIlNSD_11use_defaultESH_SH_EESH_SH_EEPdyS9_ddNS7_10__identityEEEvT0_T1_T2_T3_T4_T6_ --------------------------
	.section	.text._ZN3cub18CUB_300001_SM_10006detail6reduce28DeviceReduceSingleTileKernelINS2_10policy_hubIdyN4cuda3std3__44plusIdEEE10Policy1000EN6thrust24THRUST_300001_SM_1000_NS18transform_iteratorI10pi_functorNSD_17counting_iteratorIlNSD_11use_defaultESH_SH_EESH_SH_EEPdyS9_ddNS7_10__identityEEEvT0_T1_T2_T3_T4_T6_,"ax",@progbits
	.align	128
        .global         _ZN3cub18CUB_300001_SM_10006detail6reduce28DeviceReduceSingleTileKernelINS2_10policy_hubIdyN4cuda3std3__44plusIdEEE10Policy1000EN6thrust24THRUST_300001_SM_1000_NS18transform_iteratorI10pi_functorNSD_17counting_iteratorIlNSD_11use_defaultESH_SH_EESH_SH_EEPdyS9_ddNS7_10__identityEEEvT0_T1_T2_T3_T4_T6_
        .type           _ZN3cub18CUB_300001_SM_10006detail6reduce28DeviceReduceSingleTileKernelINS2_10policy_hubIdyN4cuda3std3__44plusIdEEE10Policy1000EN6thrust24THRUST_300001_SM_1000_NS18transform_iteratorI10pi_functorNSD_17counting_iteratorIlNSD_11use_defaultESH_SH_EESH_SH_EEPdyS9_ddNS7_10__identityEEEvT0_T1_T2_T3_T4_T6_,@function
        .size           _ZN3cub18CUB_300001_SM_10006detail6reduce28DeviceReduceSingleTileKernelINS2_10policy_hubIdyN4cuda3std3__44plusIdEEE10Policy1000EN6thrust24THRUST_300001_SM_1000_NS18transform_iteratorI10pi_functorNSD_17counting_iteratorIlNSD_11use_defaultESH_SH_EESH_SH_EEPdyS9_ddNS7_10__identityEEEvT0_T1_T2_T3_T4_T6_,(.L_x_380 - _ZN3cub18CUB_300001_SM_10006detail6reduce28DeviceReduceSingleTileKernelINS2_10policy_hubIdyN4cuda3std3__44plusIdEEE10Policy1000EN6thrust24THRUST_300001_SM_1000_NS18transform_iteratorI10pi_functorNSD_17counting_iteratorIlNSD_11use_defaultESH_SH_EESH_SH_EEPdyS9_ddNS7_10__identityEEEvT0_T1_T2_T3_T4_T6_)
        .other          _ZN3cub18CUB_300001_SM_10006detail6reduce28DeviceReduceSingleTileKernelINS2_10policy_hubIdyN4cuda3std3__44plusIdEEE10Policy1000EN6thrust24THRUST_300001_SM_1000_NS18transform_iteratorI10pi_functorNSD_17counting_iteratorIlNSD_11use_defaultESH_SH_EESH_SH_EEPdyS9_ddNS7_10__identityEEEvT0_T1_T2_T3_T4_T6_,@"STO_CUDA_ENTRY STV_DEFAULT"
_ZN3cub18CUB_300001_SM_10006detail6reduce28DeviceReduceSingleTileKernelINS2_10policy_hubIdyN4cuda3std3__44plusIdEEE10Policy1000EN6thrust24THRUST_300001_SM_1000_NS18transform_iteratorI10pi_functorNSD_17counting_iteratorIlNSD_11use_defaultESH_SH_EESH_SH_EEPdyS9_ddNS7_10__identityEEEvT0_T1_T2_T3_T4_T6_:
.text._ZN3cub18CUB_300001_SM_10006detail6reduce28DeviceReduceSingleTileKernelINS2_10policy_hubIdyN4cuda3std3__44plusIdEEE10Policy1000EN6thrust24THRUST_300001_SM_1000_NS18transform_iteratorI10pi_functorNSD_17counting_iteratorIlNSD_11use_defaultESH_SH_EESH_SH_EEPdyS9_ddNS7_10__identityEEEvT0_T1_T2_T3_T4_T6_:
[----:B------:R-:W-:Y:S01]  /*0000*/  LDC R1, c[0x0][0x37c] ;  /* 0x0000df00ff017b82 */ /* 0x000fe20000000800 */
[----:B------:R-:W0:Y:S01]  /*0010*/  LDCU.64 UR6, c[0x0][0x398] ;  /* 0x00007300ff0677ac */ /* 0x000e220008000a00 */
[----:B------:R-:W1:Y:S01]  /*0020*/  LDCU.64 UR8, c[0x0][0x358] ;  /* 0x00006b00ff0877ac */ /* 0x000e620008000a00 */
[----:B0-----:R-:W-:-:S04]  /*0030*/  UISETP.NE.U32.AND UP0, UPT, UR6, URZ, UPT ;  /* 0x000000ff0600728c */ /* 0x001fc8000bf05070 */
[----:B------:R-:W-:-:S09]  /*0040*/  UISETP.NE.AND.EX UP0, UPT, UR7, URZ, UPT, UP0 ;  /* 0x000000ff0700728c */ /* 0x000fd2000bf05300 */
[----:B-1----:R-:W-:Y:S05]  /*0050*/  BRA.U UP0, `(.L_x_107) ;  /* 0x00000001001c7547 */ /* 0x002fea000b800000 */
[----:B------:R-:W0:Y:S02]  /*0060*/  S2R R0, SR_TID.X ;  /* 0x0000000000007919 */ /* 0x000e240000002100 */
[----:B0-----:R-:W-:-:S13]  /*0070*/  ISETP.NE.AND P0, PT, R0, RZ, PT ;  /* 0x000000ff0000720c */ /* 0x001fda0003f05270 */
[----:B------:R-:W-:Y:S05]  /*0080*/  @P0 EXIT ;  /* 0x000000000000094d */ /* 0x000fea0003800000 */
[----:B------:R-:W0:Y:S08]  /*0090*/  LDC.64 R2, c[0x0][0x390] ;  /* 0x0000e400ff027b82 */ /* 0x000e300000000a00 */
[----:B------:R-:W0:Y:S02]  /*00a0*/  LDC.64 R4, c[0x0][0x3a8] ;  /* 0x0000ea00ff047b82 */ /* 0x000e240000000a00 */
[----:B0-----:R-:W-:Y:S01]  /*00b0*/  STG.E.64 desc[UR8][R2.64], R4 ;  /* 0x0000000402007986 */ /* 0x001fe2000c101b08 */
[----:B------:R-:W-:Y:S05]  /*00c0*/  EXIT ;  /* 0x000000000000794d */ /* 0x000fea0003800000 */
.L_x_107:
[----:B------:R-:W-:Y:S01]  /*00d0*/  UISETP.GT.U32.AND UP0, UPT, UR6, 0xdff, UPT ;  /* 0x00000dff0600788c */ /* 0x000fe2000bf04070 */
[----:B------:R-:W-:Y:S01]  /*00e0*/  BSSY.RECONVERGENT B0, `(.L_x_108) ;  /* 0x000040b000007945 */ /* 0x000fe20003800200 */
[----:B------:R-:W-:Y:S01]  /*00f0*/  UMOV UR4, URZ ;  /* 0x000000ff00047c82 */ /* 0x000fe20008000000 */
[----:B------:R-:W-:Y:S01]  /*0100*/  UMOV UR5, 0x40100000 ;  /* 0x4010000000057882 */ /* 0x000fe20000000000 */
[----:B------:R-:W-:-:S09]  /*0110*/  UISETP.GT.U32.AND.EX UP0, UPT, UR7, URZ, UPT, UP0 ;  /* 0x000000ff0700728c */ /* 0x000fd2000bf04100 */
[----:B------:R-:W-:Y:S05]  /*0120*/  BRA.U UP0, `(.L_x_109) ;  /* 0x00000019005c7547 */ /* 0x000fea000b800000 */
[----:B------:R-:W0:Y:S01]  /*0130*/  S2R R2, SR_TID.X ;  /* 0x0000000000027919 */ /* 0x000e220000002100 */
[----:B------:R-:W-:Y:S01]  /*0140*/  BSSY.RECONVERGENT B2, `(.L_x_110) ;  /* 0x0000021000027945 */ /* 0x000fe20003800200 */
[----:B------:R-:W-:Y:S02]  /*0150*/  CS2R R8, SRZ ;  /* 0x0000000000087805 */ /* 0x000fe4000001ff00 */
[----:B0-----:R-:W-:Y:S01]  /*0160*/  ISETP.GE.U32.AND P0, PT, R2, UR6, PT ;  /* 0x0000000602007c0c */ /* 0x001fe2000bf06070 */
[----:B------:R-:W-:-:S12]  /*0170*/  IMAD.MOV.U32 R3, RZ, RZ, R2 ;  /* 0x000000ffff037224 */ /* 0x000fd800078e0002 */
[----:B------:R-:W-:Y:S05]  /*0180*/  @P0 BRA `(.L_x_111) ;  /* 0x0000000000700947 */ /* 0x000fea0003800000 */
[----:B------:R-:W0:Y:S01]  /*0190*/  LDCU.64 UR6, c[0x0][0x380] ;  /* 0x00007000ff0677ac */ /* 0x000e220008000a00 */
[----:B------:R-:W-:Y:S01]  /*01a0*/  BSSY.RECONVERGENT B3, `(.L_x_112) ;  /* 0x0000017000037945 */ /* 0x000fe20003800200 */
        /* <DEDUP_REMOVED lines=20> */
[----:B------:R-:W-:-:S07]  /*02f0*/  MOV R0, 0x310 ;  /* 0x0000031000007802 */ /* 0x000fce0000000f00 */
[----:B------:R-:W-:Y:S05]  /*0300*/  CALL.REL.NOINC `($__internal_1_$__cuda_sm20_div_rn_f64_full) ;  /* 0x0000003c00bc7944 */ /* 0x000fea0003c00000 */
.L_x_113:
[----:B------:R-:W-:Y:S05]  /*0310*/  BSYNC.RECONVERGENT B3 ;  /* 0x0000000000037941 */ /* 0x000fea0003800200 */
.L_x_112:
[----:B------:R-:W-:Y:S02]  /*0320*/  IMAD.MOV.U32 R8, RZ, RZ, R30 ;  /* 0x000000ffff087224 */ /* 0x000fe400078e001e */
[----:B------:R-:W-:Y:S02]  /*0330*/  IMAD.MOV.U32 R9, RZ, RZ, R31 ;  /* 0x000000ffff097224 */ /* 0x000fe400078e001f */
[----:B------:R-:W-:-:S07]  /*0340*/  VIADD R3, R2, 0x200 ;  /* 0x0000020002037836 */ /* 0x000fce0000000000 */
.L_x_111:
[----:B------:R-:W-:Y:S05]  /*0350*/  BSYNC.RECONVERGENT B2 ;  /* 0x0000000000027941 */ /* 0x000fea0003800200 */
.L_x_110:
[----:B------:R-:W0:Y:S01]  /*0360*/  LDCU UR6, c[0x0][0x398] ;  /* 0x00007300ff0677ac */ /* 0x000e220008000800 */
[----:B------:R-:W-:Y:S01]  /*0370*/  BSSY.RECONVERGENT B2, `(.L_x_114) ;  /* 0x000009e000027945 */ /* 0x000fe20003800200 */
[----:B------:R-:W1:Y:S01]  /*0380*/  LDCU.64 UR12, c[0x0][0x388] ;  /* 0x00007100ff0c77ac */ /* 0x000e620008000a00 */
[----:B------:R-:W2:Y:S01]  /*0390*/  LDCU.64 UR14, c[0x0][0x388] ;  /* 0x00007100ff0e77ac */ /* 0x000ea20008000a00 */
[----:B------:R-:W3:Y:S01]  /*03a0*/  LDCU UR7, c[0x0][0x398] ;  /* 0x00007300ff0777ac */ /* 0x000ee20008000800 */
[----:B------:R-:W4:Y:S01]  /*03b0*/  LDCU.64 UR16, c[0x0][0x380] ;  /* 0x00007000ff1077ac */ /* 0x000f220008000a00 */
[----:B0-----:R-:W-:-:S13]  /*03c0*/  ISETP.GE.U32.AND P0, PT, R3, UR6, PT ;  /* 0x0000000603007c0c */ /* 0x001fda000bf06070 */
[----:B-1234-:R-:W-:Y:S05]  /*03d0*/  @P0 BRA `(.L_x_115) ;  /* 0x00000008005c0947 */ /* 0x01efea0003800000 */
[----:B------:R-:W-:Y:S01]  /*03e0*/  LOP3.LUT R4, RZ, R3, RZ, 0x33, !PT ;  /* 0x00000003ff047212 */ /* 0x000fe200078e33ff */
[----:B------:R-:W-:Y:S04]  /*03f0*/  BSSY.RECONVERGENT B3, `(.L_x_116) ;  /* 0x0000027000037945 */ /* 0x000fe80003800200 */
[----:B------:R-:W-:-:S05]  /*0400*/  VIADD R4, R4, UR6 ;  /* 0x0000000604047c36 */ /* 0x000fca0008000000 */
[----:B------:R-:W-:-:S04]  /*0410*/  LOP3.LUT R0, R4, 0x600, RZ, 0xc0, !PT ;  /* 0x0000060004007812 */ /* 0x000fc800078ec0ff */
[----:B------:R-:W-:-:S13]  /*0420*/  ISETP.NE.AND P0, PT, R0, 0x600, PT ;  /* 0x000006000000780c */ /* 0x000fda0003f05270 */
[----:B------:R-:W-:Y:S05]  /*0430*/  @!P0 BRA `(.L_x_117) ;  /* 0x0000000000888947 */ /* 0x000fea0003800000 */
[----:B------:R-:W0:Y:S01]  /*0440*/  LDCU.64 UR10, c[0x0][0x380] ;  /* 0x00007000ff0a77ac */ /* 0x000e220008000a00 */
[----:B------:R-:W-:-:S04]  /*0450*/  LEA.HI R0, R4, 0x1, RZ, 0x17 ;  /* 0x0000000104007811 */ /* 0x000fc800078fb8ff */
[----:B------:R-:W-:-:S05]  /*0460*/  LOP3.LUT R0, R0, 0x3, RZ, 0xc0, !PT ;  /* 0x0000000300007812 */ /* 0x000fca00078ec0ff */
[----:B------:R-:W-:Y:S01]  /*0470*/  IMAD.MOV R5, RZ, RZ, -R0 ;  /* 0x000000ffff057224 */ /* 0x000fe200078e0a00 */
[----:B0-----:R-:W-:-:S05]  /*0480*/  IADD3 R6, P0, PT, R3, UR10, RZ ;  /* 0x0000000a03067c10 */ /* 0x001fca000ff1e0ff */
[----:B------:R-:W-:-:S08]  /*0490*/  IMAD.X R7, RZ, RZ, UR11, P0 ;  /* 0x0000000bff077e24 */ /* 0x000fd000080e06ff */
.L_x_120:
[----:B------:R-:W0:Y:S01]  /*04a0*/  I2F.F64.S64 R10, R6 ;  /* 0x00000006000a7312 */ /* 0x000e220000301c00 */
[----:B------:R-:W-:Y:S01]  /*04b0*/  VIADD R5, R5, 0x1 ;  /* 0x0000000105057836 */ /* 0x000fe20000000000 */
[----:B------:R-:W-:Y:S04]  /*04c0*/  BSSY.RECONVERGENT B4, `(.L_x_118) ;  /* 0x0000014000047945 */ /* 0x000fe80003800200 */
        /* <DEDUP_REMOVED lines=19> */
.L_x_119:
[----:B------:R-:W-:Y:S05]  /*0600*/  BSYNC.RECONVERGENT B4 ;  /* 0x0000000000047941 */ /* 0x000fea0003800200 */
.L_x_118:
[----:B------:R-:W-:Y:S01]  /*0610*/  IADD3 R6, P0, PT, R6, 0x200, RZ ;  /* 0x0000020006067810 */ /* 0x000fe20007f1e0ff */
[----:B------:R-:W-:Y:S01]  /*0620*/  DADD R8, R30, R8 ;  /* 0x000000001e087229 */ /* 0x000fe20000000008 */
[----:B------:R-:W-:-:S03]  /*0630*/  VIADD R3, R3, 0x200 ;  /* 0x0000020003037836 */ /* 0x000fc60000000000 */
[----:B------:R-:W-:Y:S01]  /*0640*/  IMAD.X R7, RZ, RZ, R7, P0 ;  /* 0x000000ffff077224 */ /* 0x000fe200000e0607 */
[----:B------:R-:W-:Y:S07]  /*0650*/  @P1 BRA `(.L_x_120) ;  /* 0xfffffffc00901947 */ /* 0x000fee000383ffff */
.L_x_117:
[----:B------:R-:W-:Y:S05]  /*0660*/  BSYNC.RECONVERGENT B3 ;  /* 0x0000000000037941 */ /* 0x000fea0003800200 */
.L_x_116:
[----:B------:R-:W-:-:S13]  /*0670*/  ISETP.GE.U32.AND P0, PT, R4, 0x600, PT ;  /* 0x000006000400780c */ /* 0x000fda0003f06070 */
[----:B------:R-:W-:Y:S05]  /*0680*/  @!P0 BRA `(.L_x_115) ;  /* 0x0000000400b08947 */ /* 0x000fea0003800000 */
[----:B------:R-:W-:-:S07]  /*0690*/  VIADD R3, R3, 0x400 ;  /* 0x0000040003037836 */ /* 0x000fce0000000000 */
.L_x_129:
[----:B------:R-:W-:Y:S01]  /*06a0*/  VIADD R0, R3, 0xfffffc00 ;  /* 0xfffffc0003007836 */ /* 0x000fe20000000000 */
[----:B------:R-:W-:Y:S04]  /*06b0*/  BSSY.RECONVERGENT B3, `(.L_x_121) ;  /* 0x0000016000037945 */ /* 0x000fe80003800200 */
[----:B------:R-:W-:-:S04]  /*06c0*/  IADD3 R10, P0, PT, R0, UR16, RZ ;  /* 0x00000010000a7c10 */ /* 0x000fc8000ff1e0ff */
[----:B------:R-:W-:-:S04]  /*06d0*/  LEA.HI.X.SX32 R11, R0, UR17, 0x1, P0 ;  /* 0x00000011000b7c11 */ /* 0x000fc800080f0eff */
        /* <DEDUP_REMOVED lines=19> */
.L_x_122:
[----:B------:R-:W-:Y:S05]  /*0810*/  BSYNC.RECONVERGENT B3 ;  /* 0x0000000000037941 */ /* 0x000fea0003800200 */
.L_x_121:
        /* <DEDUP_REMOVED lines=17> */
[----:B------:R-:W-:Y:S02]  /*0930*/  DFMA R4, R4, R10, R6 ;  /* 0x0000000a0404722b */ /* 0x000fe40000000006 */
[----:B------:R-:W-:-:S08]  /*0940*/  DADD R6, R30, R8 ;  /* 0x000000001e067229 */ /* 0x000fd00000000008 */
[----:B------:R-:W-:-:S05]  /*0950*/  FFMA R0, RZ, R25, R5 ;  /* 0x00000019ff007223 */ /* 0x000fca0000000005 */
[----:B------:R-:W-:-:S13]  /*0960*/  FSETP.GT.AND P0, PT, |R0|, 1.469367938527859385e-39, PT ;  /* 0x001000000000780b */ /* 0x000fda0003f04200 */
[----:B------:R-:W-:Y:S05]  /*0970*/  @P0 BRA `(.L_x_124) ;  /* 0x0000000000100947 */ /* 0x000fea0003800000 */
[----:B------:R-:W-:-:S07]  /*0980*/  MOV R0, 0x9a0 ;  /* 0x000009a000007802 */ /* 0x000fce0000000f00 */
[----:B------:R-:W-:Y:S05]  /*0990*/  CALL.REL.NOINC `($__internal_1_$__cuda_sm20_div_rn_f64_full) ;  /* 0x0000003800187944 */ /* 0x000fea0003c00000 */
[----:B------:R-:W-:Y:S02]  /*09a0*/  IMAD.MOV.U32 R4, RZ, RZ, R30 ;  /* 0x000000ffff047224 */ /* 0x000fe400078e001e */
[----:B------:R-:W-:-:S07]  /*09b0*/  IMAD.MOV.U32 R5, RZ, RZ, R31 ;  /* 0x000000ffff057224 */ /* 0x000fce00078e001f */
.L_x_124:
[----:B------:R-:W-:Y:S05]  /*09c0*/  BSYNC.RECONVERGENT B3 ;  /* 0x0000000000037941 */ /* 0x000fea0003800200 */
.L_x_123:
[C---:B------:R-:W-:Y:S01]  /*09d0*/  IADD3 R12, P0, PT, R3.reuse, UR16, RZ ;  /* 0x00000010030c7c10 */ /* 0x040fe2000ff1e0ff */
[----:B------:R-:W-:Y:S01]  /*09e0*/  BSSY.RECONVERGENT B3, `(.L_x_125) ;  /* 0x0000017000037945 */ /* 0x000fe20003800200 */
[----:B------:R-:W-:Y:S02]  /*09f0*/  DADD R6, R6, R4 ;  /* 0x0000000006067229 */ /* 0x000fe40000000004 */
[C---:B------:R-:W-:Y:S01]  /*0a00*/  LEA.HI.X.SX32 R13, R3.reuse, UR17, 0x1, P0 ;  /* 0x00000011030d7c11 */ /* 0x040fe200080f0eff */
[----:B------:R-:W-:-:S03]  /*0a10*/  VIADD R4, R3, 0x200 ;  /* 0x0000020003047836 */ /* 0x000fc60000000000 */
        /* <DEDUP_REMOVED lines=19> */
.L_x_126:
[----:B------:R-:W-:Y:S05]  /*0b50*/  BSYNC.RECONVERGENT B3 ;  /* 0x0000000000037941 */ /* 0x000fea0003800200 */
.L_x_125:
[C---:B------:R-:W-:Y:S01]  /*0b60*/  IADD3 R10, P0, PT, R4.reuse, UR16, RZ ;  /* 0x00000010040a7c10 */ /* 0x040fe2000ff1e0ff */
[----:B------:R-:W-:Y:S01]  /*0b70*/  BSSY.RECONVERGENT B3, `(.L_x_127) ;  /* 0x0000018000037945 */ /* 0x000fe20003800200 */
[----:B------:R-:W-:Y:S02]  /*0b80*/  DADD R6, R6, R30 ;  /* 0x0000000006067229 */ /* 0x000fe4000000001e */
        /* <DEDUP_REMOVED lines=20> */
[----:B------:R-:W-:Y:S02]  /*0cd0*/  IMAD.MOV.U32 R8, RZ, RZ, R30 ;  /* 0x000000ffff087224 */ /* 0x000fe400078e001e */
[----:B------:R-:W-:-:S07]  /*0ce0*/  IMAD.MOV.U32 R9, RZ, RZ, R31 ;  /* 0x000000ffff097224 */ /* 0x000fce00078e001f */
.L_x_128:
[----:B------:R-:W-:Y:S05]  /*0cf0*/  BSYNC.RECONVERGENT B3 ;  /* 0x0000000000037941 */ /* 0x000fea0003800200 */
.L_x_127:
[C---:B------:R-:W-:Y:S01]  /*0d00*/  VIADD R0, R3.reuse, 0x400 ;  /* 0x0000040003007836 */ /* 0x040fe20000000000 */
[----:B------:R-:W-:Y:S01]  /*0d10*/  DADD R8, R6, R8 ;  /* 0x0000000006087229 */ /* 0x000fe20000000008 */
[----:B------:R-:W-:-:S03]  /*0d20*/  VIADD R3, R3, 0x800 ;  /* 0x0000080003037836 */ /* 0x000fc60000000000 */
[----:B------:R-:W-:-:S13]  /*0d30*/  ISETP.GE.AND P0, PT, R0, UR7, PT ;  /* 0x0000000700007c0c */ /* 0x000fda000bf06270 */
[----:B------:R-:W-:Y:S05]  /*0d40*/  @!P0 BRA `(.L_x_129) ;  /* 0xfffffff800548947 */ /* 0x000fea000383ffff */
.L_x_115:
[----:B------:R-:W-:Y:S05]  /*0d50*/  BSYNC.RECONVERGENT B2 ;  /* 0x0000000000027941 */ /* 0x000fea0003800200 */
.L_x_114:
[----:B------:R-:W0:Y:S02]  /*0d60*/  LDC.64 R4, c[0x0][0x398] ;  /* 0x0000e600ff047b82 */ /* 0x000e240000000a00 */
[----:B0-----:R-:W-:-:S04]  /*0d70*/  ISETP.GE.U32.AND P0, PT, R4, 0x200, PT ;  /* 0x000002000400780c */ /* 0x001fc80003f06070 */
[----:B------:R-:W-:-:S13]  /*0d80*/  ISETP.GE.U32.AND.EX P0, PT, R5, RZ, PT, P0 ;  /* 0x000000ff0500720c */ /* 0x000fda0003f06100 */
[----:B------:R-:W-:Y:S05]  /*0d90*/  @!P0 BRA `(.L_x_130) ;  /* 0x0000000400148947 */ /* 0x000fea0003800000 */
        /* <DEDUP_REMOVED lines=14> */
[----:B------:R-:W1:Y:S01]  /*0e80*/  @!P1 S2R R12, SR_CgaCtaId ;  /* 0x00000000000c9919 */ /* 0x000e620000008800 */
[----:B0-----:R-:W-:-:S10]  /*0e90*/  DADD R4, R4, R6 ;  /* 0x0000000004047229 */ /* 0x001fd40000000006 */
[----:B------:R-:W-:Y:S02]  /*0ea0*/  FSEL R10, R6, R4, P0 ;  /* 0x00000004060a7208 */ /* 0x000fe40000000000 */
[----:B------:R-:W-:Y:S02]  /*0eb0*/  FSEL R11, R7, R5, P0 ;  /* 0x00000005070b7208 */ /* 0x000fe40000000000 */
[----:B------:R-:W-:Y:S01]  /*0ec0*/  ISETP.GT.AND P0, PT, R13, 0x1b, PT ;  /* 0x0000001b0d00780c */ /* 0x000fe20003f04270 */
[----:B------:R-:W-:Y:S01]  /*0ed0*/  SHFL.DOWN PT, R4, R10, 0x4, 0x1f ;  /* 0x08801f000a047f89 */ /* 0x000fe200000e0000 */
[----:B-1----:R-:W-:-:S03]  /*0ee0*/  @!P1 LEA R3, R12, R3, 0x18 ;  /* 0x000000030c039211 */ /* 0x002fc600078ec0ff */
[----:B------:R-:W0:Y:S02]  /*0ef0*/  SHFL.DOWN PT, R5, R11, 0x4, 0x1f ;  /* 0x08801f000b057f89 */ /* 0x000e2400000e0000 */
[----:B------:R-:W-:Y:S01]  /*0f00*/  @!P1 IMAD.IADD R3, R0, 0x1, R3 ;  /* 0x0000000100039824 */ /* 0x000fe200078e0203 */
        /* <DEDUP_REMOVED lines=10> */
[----:B------:R-:W-:Y:S04]  /*0fb0*/  SHFL.DOWN PT, R4, R6, 0x10, 0x1f ;  /* 0x0a001f0006047f89 */ /* 0x000fe800000e0000 */
[----:B------:R-:W0:Y:S02]  /*0fc0*/  SHFL.DOWN PT, R5, R7, 0x10, 0x1f ;  /* 0x0a001f0007057f89 */ /* 0x000e2400000e0000 */
[----:B0-----:R-:W-:-:S07]  /*0fd0*/  DADD R4, R4, R6 ;  /* 0x0000000004047229 */ /* 0x001fce0000000006 */
[----:B------:R0:W-:Y:S01]  /*0fe0*/  @!P1 STS.64 [R3+0x10], R4 ;  /* 0x0000100403009388 */ /* 0x0001e20000000a00 */
[----:B------:R-:W-:Y:S01]  /*0ff0*/  BAR.SYNC.DEFER_BLOCKING 0x0 ;  /* 0x0000000000007b1d */ /* 0x000fe20000010000 */
[----:B------:R-:W-:Y:S02]  /*1000*/  ISETP.NE.AND P1, PT, R2, RZ, PT ;  /* 0x000000ff0200720c */ /* 0x000fe40003f25270 */
[----:B------:R-:W-:Y:S02]  /*1010*/  FSEL R6, R6, R4, P0 ;  /* 0x0000000406067208 */ /* 0x000fe40000000000 */
[----:B------:R-:W-:-:S09]  /*1020*/  FSEL R7, R7, R5, P0 ;  /* 0x0000000507077208 */ /* 0x000fd20000000000 */
[----:B0-----:R-:W-:Y:S05]  /*1030*/  @P1 BRA `(.L_x_131) ;  /* 0x0000003000541947 */ /* 0x001fea0003800000 */
        /* <DEDUP_REMOVED lines=27> */
.L_x_130:
[----:B------:R-:W-:Y:S01]  /*11f0*/  LOP3.LUT R0, R2, 0x3e0, RZ, 0xc0, !PT ;  /* 0x000003e002007812 */ /* 0x000fe200078ec0ff */
[----:B------:R-:W0:Y:S03]  /*1200*/  S2R R14, SR_LANEID ;  /* 0x00000000000e7919 */ /* 0x000e260000000000 */
[----:B------:R-:W-:Y:S01]  /*1210*/  LOP3.LUT R7, RZ, R0, RZ, 0x33, !PT ;  /* 0x00000000ff077212 */ /* 0x000fe200078e33ff */
[----:B------:R-:W-:-:S04]  /*1220*/  VIADD R3, R0, 0x20 ;  /* 0x0000002000037836 */ /* 0x000fc80000000000 */
[----:B------:R-:W-:Y:S01]  /*1230*/  IMAD.IADD R7, R7, 0x1, R4 ;  /* 0x0000000107077824 */ /* 0x000fe200078e0204 */
[----:B------:R-:W-:-:S04]  /*1240*/  ISETP.GT.U32.AND P0, PT, R3, R4, PT ;  /* 0x000000040300720c */ /* 0x000fc80003f04070 */
        /* <DEDUP_REMOVED lines=8> */
[----:B------:R-:W-:Y:S02]  /*12d0*/  FSEL R11, R7, R9, !P0 ;  /* 0x00000009070b7208 */ /* 0x000fe40004000000 */
[----:B------:R-:W-:Y:S01]  /*12e0*/  ISETP.GT.AND P0, PT, R0, R3, PT ;  /* 0x000000030000720c */ /* 0x000fe20003f04270 */
[----:B------:R-:W-:Y:S01]  /*12f0*/  SHFL.DOWN PT, R6, R10, 0x2, R3 ;  /* 0x084000000a067989 */ /* 0x000fe200000e0003 */
[----:B------:R-:W-:-:S03]  /*1300*/  VIADD R0, R14, 0x4 ;  /* 0x000000040e007836 */ /* 0x000fc60000000000 */
[----:B------:R-:W0:Y:S02]  /*1310*/  SHFL.DOWN PT, R7, R11, 0x2, R3 ;  /* 0x084000000b077989 */ /* 0x000e2400000e0003 */
[----:B0-----:R-:W-:-:S10]  /*1320*/  DADD R6, R6, R10 ;  /* 0x0000000006067229 */ /* 0x001fd4000000000a */
[----:B------:R-:W-:Y:S02]  /*1330*/  FSEL R12, R10, R6, P0 ;  /* 0x000000060a0c7208 */ /* 0x000fe40000000000 */
[----:B------:R-:W-:Y:S02]  /*1340*/  FSEL R13, R11, R7, P0 ;  /* 0x000000070b0d7208 */ /* 0x000fe40000000000 */
[----:B------:R-:W-:Y:S01]  /*1350*/  ISETP.GT.AND P0, PT, R0, R3, PT ;  /* 0x000000030000720c */ /* 0x000fe20003f04270 */
[----:B------:R-:W-:Y:S01]  /*1360*/  SHFL.DOWN PT, R6, R12, 0x4, R3 ;  /* 0x088000000c067989 */ /* 0x000fe200000e0003 */
[----:B------:R-:W-:-:S03]  /*1370*/  VIADD R0, R14, 0x8 ;  /* 0x000000080e007836 */ /* 0x000fc60000000000 */
[----:B------:R-:W0:Y:S02]  /*1380*/  SHFL.DOWN PT, R7, R13, 0x4, R3 ;  /* 0x088000000d077989 */ /* 0x000e2400000e0003 */
[----:B0-----:R-:W-:-:S10]  /*1390*/  DADD R6, R6, R12 ;  /* 0x0000000006067229 */ /* 0x001fd4000000000c */
[----:B------:R-:W-:Y:S02]  /*13a0*/  FSEL R8, R12, R6, P0 ;  /* 0x000000060c087208 */ /* 0x000fe40000000000 */
[----:B------:R-:W-:Y:S01]  /*13b0*/  FSEL R9, R13, R7, P0 ;  /* 0x000000070d097208 */ /* 0x000fe20000000000 */
[----:B------:R-:W0:Y:S01]  /*13c0*/  @!P1 S2R R12, SR_CgaCtaId ;  /* 0x00000000000c9919 */ /* 0x000e220000008800 */
[----:B------:R-:W-:Y:S01]  /*13d0*/  ISETP.GT.AND P0, PT, R0, R3, PT ;  /* 0x000000030000720c */ /* 0x000fe20003f04270 */
[----:B------:R-:W-:Y:S01]  /*13e0*/  VIADD R0, R14, 0x10 ;  /* 0x000000100e007836 */ /* 0x000fe20000000000 */
[----:B------:R-:W-:Y:S04]  /*13f0*/  SHFL.DOWN PT, R6, R8, 0x8, R3 ;  /* 0x0900000008067989 */ /* 0x000fe800000e0003 */
[----:B------:R-:W1:Y:S02]  /*1400*/  SHFL.DOWN PT, R7, R9, 0x8, R3 ;  /* 0x0900000009077989 */ /* 0x000e6400000e0003 */
[----:B-1----:R-:W-:-:S10]  /*1410*/  DADD R6, R6, R8 ;  /* 0x0000000006067229 */ /* 0x002fd40000000008 */
[----:B------:R-:W-:Y:S02]  /*1420*/  FSEL R10, R8, R6, P0 ;  /* 0x00000006080a7208 */ /* 0x000fe40000000000 */
[----:B------:R-:W-:Y:S02]  /*1430*/  FSEL R11, R9, R7, P0 ;  /* 0x00000007090b7208 */ /* 0x000fe40000000000 */
[----:B------:R-:W-:Y:S01]  /*1440*/  @!P1 MOV R9, 0x400 ;  /* 0x0000040000099802 */ /* 0x000fe20000000f00 */
[----:B------:R-:W-:Y:S01]  /*1450*/  SHFL.DOWN PT, R6, R10, 0x10, R3 ;  /* 0x0a0000000a067989 */ /* 0x000fe200000e0003 */
[----:B------:R-:W-:Y:S02]  /*1460*/  @!P1 SHF.R.U32.HI R8, RZ, 0x2, R2 ;  /* 0x00000002ff089819 */ /* 0x000fe40000011602 */
[----:B0-----:R-:W-:Y:S01]  /*1470*/  @!P1 LEA R9, R12, R9, 0x18 ;  /* 0x000000090c099211 */ /* 0x001fe200078ec0ff */
[----:B------:R-:W0:Y:S01]  /*1480*/  SHFL.DOWN PT, R7, R11, 0x10, R3 ;  /* 0x0a0000000b077989 */ /* 0x000e2200000e0003 */
[----:B------:R-:W-:-:S02]  /*1490*/  @!P1 LOP3.LUT R8, R8, 0xf8, RZ, 0xc0, !PT ;  /* 0x000000f808089812 */ /* 0x000fc400078ec0ff */
[----:B------:R-:W-:-:S03]  /*14a0*/  ISETP.GT.AND P0, PT, R0, R3, PT ;  /* 0x000000030000720c */ /* 0x000fc60003f04270 */
[----:B------:R-:W-:Y:S01]  /*14b0*/  @!P1 IMAD.IADD R9, R8, 0x1, R9 ;  /* 0x0000000108099824 */ /* 0x000fe200078e0209 */
[----:B0-----:R-:W-:-:S10]  /*14c0*/  DADD R6, R6, R10 ;  /* 0x0000000006067229 */ /* 0x001fd4000000000a */
[----:B------:R-:W-:Y:S02]  /*14d0*/  FSEL R6, R10, R6, P0 ;  /* 0x000000060a067208 */ /* 0x000fe40000000000 */
[----:B------:R-:W-:-:S05]  /*14e0*/  FSEL R7, R11, R7, P0 ;  /* 0x000000070b077208 */ /* 0x000fca0000000000 */
[----:B------:R0:W-:Y:S01]  /*14f0*/  @!P1 STS.64 [R9+0x10], R6 ;  /* 0x0000100609009388 */ /* 0x0001e20000000a00 */
[----:B------:R-:W-:Y:S01]  /*1500*/  BAR.SYNC.DEFER_BLOCKING 0x0 ;  /* 0x0000000000007b1d */ /* 0x000fe20000010000 */
[----:B------:R-:W-:-:S13]  /*1510*/  ISETP.NE.AND P1, PT, R2, RZ, PT ;  /* 0x000000ff0200720c */ /* 0x000fda0003f25270 */
[----:B0-----:R-:W-:Y:S05]  /*1520*/  @P1 BRA `(.L_x_131) ;  /* 0x0000002c00181947 */ /* 0x001fea0003800000 */
[----:B------:R-:W0:Y:S01]  /*1530*/  S2UR UR5, SR_CgaCtaId ;  /* 0x00000000000579c3 */ /* 0x000e220000008800 */
[----:B------:R-:W-:Y:S01]  /*1540*/  UMOV UR4, 0x400 ;  /* 0x0000040000047882 */ /* 0x000fe20000000000 */
[----:B------:R-:W-:-:S04]  /*1550*/  ISETP.GT.U32.AND P0, PT, R4, 0x20, PT ;  /* 0x000000200400780c */ /* 0x000fc80003f04070 */
[----:B------:R-:W-:Y:S01]  /*1560*/  ISETP.GT.U32.AND.EX P0, PT, R5, RZ, PT, P0 ;  /* 0x000000ff0500720c */ /* 0x000fe20003f04100 */
[----:B0-----:R-:W-:-:S09]  /*1570*/  ULEA UR4, UR5, UR4, 0x18 ;  /* 0x0000000405047291 */ /* 0x001fd2000f8ec0ff */
[----:B------:R-:W0:Y:S04]  /*1580*/  LDS.64 R2, [UR4+0x18] ;  /* 0x00001804ff027984 */ /* 0x000e280008000a00 */
[----:B------:R-:W1:Y:S04]  /*1590*/  LDS.128 R12, [UR4+0x20] ;  /* 0x00002004ff0c7984 */ /* 0x000e680008000c00 */
[----:B------:R-:W2:Y:S01]  /*15a0*/  LDS.128 R8, [UR4+0x30] ;  /* 0x00003004ff087984 */ /* 0x000ea20008000c00 */
[----:B0-----:R-:W-:-:S10]  /*15b0*/  DADD R2, R6, R2 ;  /* 0x0000000006027229 */ /* 0x001fd40000000002 */
[----:B------:R-:W-:Y:S02]  /*15c0*/  FSEL R2, R2, R6, P0 ;  /* 0x0000000602027208 */ /* 0x000fe40000000000 */
[----:B------:R-:W-:Y:S02]  /*15d0*/  FSEL R3, R3, R7, P0 ;  /* 0x0000000703037208 */ /* 0x000fe40000000000 */
[----:B------:R-:W-:-:S04]  /*15e0*/  ISETP.GT.U32.AND P0, PT, R4, 0x40, PT ;  /* 0x000000400400780c */ /* 0x000fc80003f04070 */
[----:B-1----:R-:W-:Y:S01]  /*15f0*/  DADD R12, R12, R2 ;  /* 0x000000000c0c7229 */ /* 0x002fe20000000002 */
[----:B------:R-:W-:-:S09]  /*1600*/  ISETP.GT.U32.AND.EX P0, PT, R5, RZ, PT, P0 ;  /* 0x000000ff0500720c */ /* 0x000fd20003f04100 */
[----:B------:R-:W-:Y:S02]  /*1610*/  FSEL R2, R12, R2, P0 ;  /* 0x000000020c027208 */ /* 0x000fe40000000000 */
[----:B------:R-:W-:Y:S02]  /*1620*/  FSEL R3, R13, R3, P0 ;  /* 0x000000030d037208 */ /* 0x000fe40000000000 */
[----:B------:R-:W-:-:S04]  /*1630*/  ISETP.GT.U32.AND P0, PT, R4, 0x60, PT ;  /* 0x000000600400780c */ /* 0x000fc80003f04070 */
[----:B------:R-:W-:Y:S01]  /*1640*/  DADD R14, R2, R14 ;  /* 0x00000000020e7229 */ /* 0x000fe2000000000e */
[----:B------:R-:W-:-:S09]  /*1650*/  ISETP.GT.U32.AND.EX P0, PT, R5, RZ, PT, P0 ;  /* 0x000000ff0500720c */ /* 0x000fd20003f04100 */
[----:B------:R-:W-:Y:S02]  /*1660*/  FSEL R2, R14, R2, P0 ;  /* 0x000000020e027208 */ /* 0x000fe40000000000 */
[----:B------:R-:W-:Y:S02]  /*1670*/  FSEL R3, R15, R3, P0 ;  /* 0x000000030f037208 */ /* 0x000fe40000000000 */
[----:B------:R-:W0:Y:S01]  /*1680*/  LDS.128 R12, [UR4+0x40] ;  /* 0x00004004ff0c7984 */ /* 0x000e220008000c00 */
[----:B------:R-:W-:-:S03]  /*1690*/  ISETP.GT.U32.AND P0, PT, R4, 0x80, PT ;  /* 0x000000800400780c */ /* 0x000fc60003f04070 */
[----:B--2---:R-:W-:Y:S01]  /*16a0*/  DADD R8, R8, R2 ;  /* 0x0000000008087229 */ /* 0x004fe20000000002 */
        /* <DEDUP_REMOVED lines=8> */
[----:B------:R-:W1:Y:S01]  /*1730*/  LDS.128 R8, [UR4+0x50] ;  /* 0x00005004ff087984 */ /* 0x000e620008000c00 */
[----:B------:R-:W-:-:S03]  /*1740*/  ISETP.GT.U32.AND P0, PT, R4, 0xc0, PT ;  /* 0x000000c00400780c */ /* 0x000fc60003f04070 */
[----:B0-----:R-:W-:Y:S01]  /*1750*/  DADD R12, R12, R2 ;  /* 0x000000000c0c7229 */ /* 0x001fe20000000002 */
        /* <DEDUP_REMOVED lines=41> */
[----:B------:R-:W-:-:S04]  /*19f0*/  ISETP.GT.U32.AND P0, PT, R4, 0x1c0, PT ;  /* 0x000001c00400780c */ /* 0x000fc80003f04070 */
        /* <DEDUP_REMOVED lines=8> */
[----:B------:R-:W-:Y:S01]  /*1a80*/  FSEL R7, R15, R3, P0 ;  /* 0x000000030f077208 */ /* 0x000fe20000000000 */
[----:B------:R-:W-:Y:S06]  /*1a90*/  BRA `(.L_x_131) ;  /* 0x0000002400bc7947 */ /* 0x000fec0003800000 */
.L_x_109:
[----:B------:R-:W0:Y:S01]  /*1aa0*/  S2R R14, SR_TID.X ;  /* 0x00000000000e7919 */ /* 0x000e220000002100 */
        /* <DEDUP_REMOVED lines=26> */
.L_x_133:
[----:B------:R-:W-:Y:S05]  /*1c50*/  BSYNC.RECONVERGENT B2 ;  /* 0x0000000000027941 */ /* 0x000fea0003800200 */
.L_x_132:
        /* <DEDUP_REMOVED lines=25> */
.L_x_135:
[----:B------:R-:W-:Y:S05]  /*1df0*/  BSYNC.RECONVERGENT B2 ;  /* 0x0000000000027941 */ /* 0x000fea0003800200 */
.L_x_134:
        /* <DEDUP_REMOVED lines=25> */
.L_x_137:
[----:B------:R-:W-:Y:S05]  /*1f90*/  BSYNC.RECONVERGENT B2 ;  /* 0x0000000000027941 */ /* 0x000fea0003800200 */
.L_x_136:
        /* <DEDUP_REMOVED lines=25> */
.L_x_139:
[----:B------:R-:W-:Y:S05]  /*2130*/  BSYNC.RECONVERGENT B2 ;  /* 0x0000000000027941 */ /* 0x000fea0003800200 */
.L_x_138:
        /* <DEDUP_REMOVED lines=25> */
.L_x_141:
[----:B------:R-:W-:Y:S05]  /*22d0*/  BSYNC.RECONVERGENT B2 ;  /* 0x0000000000027941 */ /* 0x000fea0003800200 */
.L_x_140:
        /* <DEDUP_REMOVED lines=25> */
.L_x_143:
[----:B------:R-:W-:Y:S05]  /*2470*/  BSYNC.RECONVERGENT B2 ;  /* 0x0000000000027941 */ /* 0x000fea0003800200 */
.L_x_142:
        /* <DEDUP_REMOVED lines=23> */
.L_x_145:
[----:B------:R-:W-:Y:S05]  /*25f0*/  BSYNC.RECONVERGENT B2 ;  /* 0x0000000000027941 */ /* 0x000fea0003800200 */
.L_x_144:
[----:B------:R-:W-:Y:S01]  /*2600*/  DADD R10, R10, R12 ;  /* 0x000000000a0a7229 */ /* 0x000fe2000000000c */
[----:B------:R-:W0:Y:S01]  /*2610*/  LDCU.64 UR6, c[0x0][0x398] ;  /* 0x00007300ff0677ac */ /* 0x000e220008000a00 */
[----:B------:R-:W-:Y:S02]  /*2620*/  IMAD.MOV.U32 R19, RZ, RZ, 0xe00 ;  /* 0x00000e00ff137424 */ /* 0x000fe400078e00ff */
[----:B------:R-:W-:-:S04]  /*2630*/  IMAD.MOV.U32 R41, RZ, RZ, RZ ;  /* 0x000000ffff297224 */ /* 0x000fc800078e00ff */
[----:B------:R-:W-:-:S08]  /*2640*/  DADD R10, R10, R8 ;  /* 0x000000000a0a7229 */ /* 0x000fd00000000008 */
[----:B------:R-:W-:Y:S01]  /*2650*/  DADD R10, R10, R6 ;  /* 0x000000000a0a7229 */ /* 0x000fe20000000006 */
[----:B0-----:R-:W-:-:S04]  /*2660*/  UIADD3 UR10, UP0, UPT, UR6, -0xe00, URZ ;  /* 0xfffff200060a7890 */ /* 0x001fc8000ff1e0ff */
[----:B------:R-:W-:-:S03]  /*2670*/  UIADD3.X UR11, UPT, UPT, UR7, -0x1, URZ, UP0, !UPT ;  /* 0xffffffff070b7890 */ /* 0x000fc600087fe4ff */
[----:B------:R-:W-:Y:S01]  /*2680*/  DADD R10, R10, R4 ;  /* 0x000000000a0a7229 */ /* 0x000fe20000000004 */
[----:B------:R-:W-:-:S04]  /*2690*/  UISETP.GE.U32.AND UP0, UPT, UR10, 0xe00, UPT ;  /* 0x00000e000a00788c */ /* 0x000fc8000bf06070 */
[----:B------:R-:W-:-:S03]  /*26a0*/  UISETP.GE.U32.AND.EX UP0, UPT, UR11, URZ, UPT, UP0 ;  /* 0x000000ff0b00728c */ /* 0x000fc6000bf06100 */
[----:B------:R-:W-:-:S08]  /*26b0*/  DADD R10, R10, R2 ;  /* 0x000000000a0a7229 */ /* 0x000fd00000000002 */
[----:B------:R-:W-:Y:S01]  /*26c0*/  DADD R36, R10, R30 ;  /* 0x000000000a247229 */ /* 0x000fe2000000001e */
[----:B------:R-:W-:Y:S10]  /*26d0*/  BRA.U !UP0, `(.L_x_146) ;  /* 0x0000000d08087547 */ /* 0x000ff4000b800000 */
[----:B------:R-:W-:Y:S01]  /*26e0*/  IMAD.MOV.U32 R19, RZ, RZ, 0xe00 ;  /* 0x00000e00ff137424 */ /* 0x000fe200078e00ff */
[----:B------:R-:W0:Y:S01]  /*26f0*/  LDCU.64 UR12, c[0x0][0x388] ;  /* 0x00007100ff0c77ac */ /* 0x000e220008000a00 */
[----:B------:R-:W-:Y:S01]  /*2700*/  IMAD.MOV.U32 R41, RZ, RZ, RZ ;  /* 0x000000ffff297224 */ /* 0x000fe200078e00ff */
[----:B------:R-:W1:Y:S06]  /*2710*/  LDCU.64 UR6, c[0x0][0x398] ;  /* 0x00007300ff0677ac */ /* 0x000e6c0008000a00 */
.L_x_162:
[----:B------:R-:W-:Y:S01]  /*2720*/  IADD3 R38, P0, PT, R19, R20, RZ ;  /* 0x0000001413267210 */ /* 0x000fe20007f1e0ff */
[----:B------:R-:W-:Y:S04]  /*2730*/  BSSY.RECONVERGENT B2, `(.L_x_147) ;  /* 0x0000017000027945 */ /* 0x000fe80003800200 */
[----:B------:R-:W-:-:S04]  /*2740*/  IMAD.X R39, R41, 0x1, R21, P0 ;  /* 0x0000000129277824 */ /* 0x000fc800000e0615 */
[----:B------:R-:W2:Y:S02]  /*2750*/  I2F.F64.S64 R2, R38 ;  /* 0x0000002600027312 */ /* 0x000ea40000301c00 */
        /* <DEDUP_REMOVED lines=17> */
[----:B-1----:R-:W-:Y:S05]  /*2870*/  CALL.REL.NOINC `($__internal_1_$__cuda_sm20_div_rn_f64_full) ;  /* 0x0000001800607944 */ /* 0x002fea0003c00000 */
[----:B------:R-:W-:Y:S02]  /*2880*/  IMAD.MOV.U32 R2, RZ, RZ, R30 ;  /* 0x000000ffff027224 */ /* 0x000fe400078e001e */
[----:B------:R-:W-:-:S07]  /*2890*/  IMAD.MOV.U32 R3, RZ, RZ, R31 ;  /* 0x000000ffff037224 */ /* 0x000fce00078e001f */
.L_x_148:
[----:B-1----:R-:W-:Y:S05]  /*28a0*/  BSYNC.RECONVERGENT B2 ;  /* 0x0000000000027941 */ /* 0x002fea0003800200 */
.L_x_147:
        /* <DEDUP_REMOVED lines=24> */
.L_x_150:
[----:B------:R-:W-:Y:S05]  /*2a30*/  BSYNC.RECONVERGENT B2 ;  /* 0x0000000000027941 */ /* 0x000fea0003800200 */
.L_x_149:
        /* <DEDUP_REMOVED lines=24> */
.L_x_152:
[----:B------:R-:W-:Y:S05]  /*2bc0*/  BSYNC.RECONVERGENT B2 ;  /* 0x0000000000027941 */ /* 0x000fea0003800200 */
.L_x_151:
        /* <DEDUP_REMOVED lines=24> */
.L_x_154:
[----:B------:R-:W-:Y:S05]  /*2d50*/  BSYNC.RECONVERGENT B2 ;  /* 0x0000000000027941 */ /* 0x000fea0003800200 */
.L_x_153:
        /* <DEDUP_REMOVED lines=24> */
.L_x_156:
[----:B------:R-:W-:Y:S05]  /*2ee0*/  BSYNC.RECONVERGENT B2 ;  /* 0x0000000000027941 */ /* 0x000fea0003800200 */
.L_x_155:
        /* <DEDUP_REMOVED lines=24> */
.L_x_158:
[----:B------:R-:W-:Y:S05]  /*3070*/  BSYNC.RECONVERGENT B2 ;  /* 0x0000000000027941 */ /* 0x000fea0003800200 */
.L_x_157:
        /* <DEDUP_REMOVED lines=22> */
.L_x_160:
[----:B------:R-:W-:Y:S05]  /*31e0*/  BSYNC.RECONVERGENT B2 ;  /* 0x0000000000027941 */ /* 0x000fea0003800200 */
.L_x_159:
[----:B------:R-:W-:Y:S01]  /*31f0*/  DADD R2, R2, R36 ;  /* 0x0000000002027229 */ /* 0x000fe20000000024 */
[----:B------:R-:W-:-:S04]  /*3200*/  IADD3 R0, P1, PT, -R19, UR6, RZ ;  /* 0x0000000613007c10 */ /* 0x000fc8000ff3e1ff */
[----:B------:R-:W-:Y:S02]  /*3210*/  ISETP.GE.U32.AND P0, PT, R0, 0xe00, PT ;  /* 0x00000e000000780c */ /* 0x000fe40003f06070 */
[----:B------:R-:W-:Y:S01]  /*3220*/  IADD3.X R0, PT, PT, ~R41, UR7, RZ, P1, !PT ;  /* 0x0000000729007c10 */ /* 0x000fe20008ffe5ff */
[----:B------:R-:W-:-:S03]  /*3230*/  DADD R2, R2, R4 ;  /* 0x0000000002027229 */ /* 0x000fc60000000004 */
[----:B------:R-:W-:-:S05]  /*3240*/  ISETP.GE.U32.AND.EX P0, PT, R0, RZ, PT, P0 ;  /* 0x000000ff0000720c */ /* 0x000fca0003f06100 */
[----:B------:R-:W-:-:S08]  /*3250*/  DADD R2, R2, R6 ;  /* 0x0000000002027229 */ /* 0x000fd00000000006 */
[----:B------:R-:W-:-:S08]  /*3260*/  DADD R2, R2, R8 ;  /* 0x0000000002027229 */ /* 0x000fd00000000008 */
[----:B------:R-:W-:-:S08]  /*3270*/  DADD R2, R2, R10 ;  /* 0x0000000002027229 */ /* 0x000fd0000000000a */
[----:B------:R-:W-:-:S08]  /*3280*/  DADD R2, R2, R12 ;  /* 0x0000000002027229 */ /* 0x000fd0000000000c */
[----:B------:R-:W-:Y:S01]  /*3290*/  DADD R36, R2, R30 ;  /* 0x0000000002247229 */ /* 0x000fe2000000001e */
[----:B------:R-:W-:Y:S10]  /*32a0*/  @!P0 BRA `(.L_x_161) ;  /* 0x0000000800a88947 */ /* 0x000ff40003800000 */
[----:B------:R-:W-:-:S05]  /*32b0*/  IADD3 R19, P0, PT, R19, 0xe00, RZ ;  /* 0x00000e0013137810 */ /* 0x000fca0007f1e0ff */
[----:B------:R-:W-:Y:S01]  /*32c0*/  IMAD.X R41, RZ, RZ, R41, P0 ;  /* 0x000000ffff297224 */ /* 0x000fe200000e0629 */
[----:B------:R-:W-:-:S04]  /*32d0*/  ISETP.GT.U32.AND P0, PT, R19, UR10, PT ;  /* 0x0000000a13007c0c */ /* 0x000fc8000bf04070 */
[----:B------:R-:W-:-:S13]  /*32e0*/  ISETP.GT.U32.AND.EX P0, PT, R41, UR11, PT, P0 ;  /* 0x0000000b29007c0c */ /* 0x000fda000bf04100 */
[----:B------:R-:W-:Y:S05]  /*32f0*/  @!P0 BRA `(.L_x_162) ;  /* 0xfffffff400088947 */ /* 0x000fea000383ffff */
.L_x_146:
[----:B------:R-:W-:-:S04]  /*3300*/  ISETP.GE.U32.AND P0, PT, R19, UR6, PT ;  /* 0x0000000613007c0c */ /* 0x000fc8000bf06070 */
[----:B------:R-:W-:-:S13]  /*3310*/  ISETP.GE.U32.AND.EX P0, PT, R41, UR7, PT, P0 ;  /* 0x0000000729007c0c */ /* 0x000fda000bf06100 */
[----:B------:R-:W-:Y:S05]  /*3320*/  @P0 BRA `(.L_x_161) ;  /* 0x0000000800880947 */ /* 0x000fea0003800000 */
[----:B------:R-:W-:Y:S01]  /*3330*/  IADD3 R3, PT, PT, -R19, UR6, RZ ;  /* 0x0000000613037c10 */ /* 0x000fe2000fffe1ff */
[----:B------:R-:W0:Y:S01]  /*3340*/  LDCU.64 UR14, c[0x0][0x388] ;  /* 0x00007100ff0e77ac */ /* 0x000e220008000a00 */
[----:B------:R-:W-:Y:S02]  /*3350*/  BSSY.RECONVERGENT B2, `(.L_x_161) ;  /* 0x000009f000027945 */ /* 0x000fe40003800200 */
[----:B------:R-:W-:Y:S01]  /*3360*/  ISETP.GE.AND P0, PT, R14, R3, PT ;  /* 0x000000030e00720c */ /* 0x000fe20003f06270 */
[----:B------:R-:W1:-:S12]  /*3370*/  LDCU.64 UR12, c[0x0][0x388] ;  /* 0x00007100ff0c77ac */ /* 0x000e580008000a00 */
[----:B------:R-:W-:Y:S05]  /*3380*/  @P0 BRA `(.L_x_163) ;  /* 0x00000008006c0947 */ /* 0x000fea0003800000 */
[----:B------:R-:W-:Y:S01]  /*3390*/  LOP3.LUT R2, RZ, R14, RZ, 0x33, !PT ;  /* 0x0000000eff027212 */ /* 0x000fe200078e33ff */
[----:B------:R-:W2:Y:S01]  /*33a0*/  LDCU.64 UR10, c[0x0][0x380] ;  /* 0x00007000ff0a77ac */ /* 0x000ea20008000a00 */
[----:B------:R-:W-:Y:S01]  /*33b0*/  BSSY.RECONVERGENT B3, `(.L_x_164) ;  /* 0x000002a000037945 */ /* 0x000fe20003800200 */
[----:B------:R-:W-:Y:S01]  /*33c0*/  IMAD.MOV.U32 R4, RZ, RZ, R14 ;  /* 0x000000ffff047224 */ /* 0x000fe200078e000e */
[----:B------:R-:W-:-:S04]  /*33d0*/  IADD3 R2, PT, PT, -R19, UR6, R2 ;  /* 0x0000000613027c10 */ /* 0x000fc8000fffe102 */
[----:B------:R-:W-:-:S04]  /*33e0*/  LOP3.LUT R0, R2, 0x600, RZ, 0xc0, !PT ;  /* 0x0000060002007812 */ /* 0x000fc800078ec0ff */
[----:B------:R-:W-:Y:S02]  /*33f0*/  ISETP.NE.AND P0, PT, R0, 0x600, PT ;  /* 0x000006000000780c */ /* 0x000fe40003f05270 */
[----:B--2---:R-:W-:-:S04]  /*3400*/  IADD3 R19, P1, PT, R19, UR10, RZ ;  /* 0x0000000a13137c10 */ /* 0x004fc8000ff3e0ff */
[----:B------:R-:W-:-:S07]  /*3410*/  IADD3.X R41, PT, PT, R41, UR11, RZ, P1, !PT ;  /* 0x0000000b29297c10 */ /* 0x000fce0008ffe4ff */
[----:B------:R-:W-:Y:S05]  /*3420*/  @!P0 BRA `(.L_x_165) ;  /* 0x0000000000888947 */ /* 0x000fea0003800000 */
[----:B------:R-:W-:Y:S01]  /*3430*/  LEA.HI R0, R2, 0x1, RZ, 0x17 ;  /* 0x0000000102007811 */ /* 0x000fe200078fb8ff */
[----:B------:R-:W-:Y:S01]  /*3440*/  IMAD.MOV.U32 R4, RZ, RZ, R14 ;  /* 0x000000ffff047224 */ /* 0x000fe200078e000e */
[----:B------:R-:W-:Y:S02]  /*3450*/  IADD3 R6, P0, PT, R14, R19, RZ ;  /* 0x000000130e067210 */ /* 0x000fe40007f1e0ff */
[----:B------:R-:W-:-:S03]  /*3460*/  LOP3.LUT R0, R0, 0x3, RZ, 0xc0, !PT ;  /* 0x0000000300007812 */ /* 0x000fc600078ec0ff */
[----:B------:R-:W-:Y:S02]  /*3470*/  IMAD.X R7, RZ, RZ, R41, P0 ;  /* 0x000000ffff077224 */ /* 0x000fe400000e0629 */
[----:B------:R-:W-:-:S07]  /*3480*/  IMAD.MOV R5, RZ, RZ, -R0 ;  /* 0x000000ffff057224 */ /* 0x000fce00078e0a00 */
.L_x_168:
[----:B------:R-:W2:Y:S01]  /*3490*/  I2F.F64.S64 R8, R6 ;  /* 0x0000000600087312 */ /* 0x000ea20000301c00 */
[----:B------:R-:W-:Y:S01]  /*34a0*/  VIADD R5, R5, 0x1 ;  /* 0x0000000105057836 */ /* 0x000fe20000000000 */
[----:B------:R-:W-:Y:S04]  /*34b0*/  BSSY.RECONVERGENT B4, `(.L_x_166) ;  /* 0x0000014000047945 */ /* 0x000fe80003800200 */
[----:B------:R-:W-:Y:S01]  /*34c0*/  ISETP.NE.AND P1, PT, R5, RZ, PT ;  /* 0x000000ff0500720c */ /* 0x000fe20003f25270 */
[----:B--2---:R-:W-:-:S08]  /*34d0*/  DADD R8, R8, 0.5 ;  /* 0x3fe0000008087429 */ /* 0x004fd00000000000 */
[----:B-1----:R-:W-:-:S08]  /*34e0*/  DMUL R8, R8, UR12 ;  /* 0x0000000c08087c28 */ /* 0x002fd00008000000 */
[----:B------:R-:W-:Y:S01]  /*34f0*/  DFMA R24, R8, R8, 1 ;  /* 0x3ff000000818742b */ /* 0x000fe20000000008 */
[----:B------:R-:W-:-:S05]  /*3500*/  IMAD.MOV.U32 R8, RZ, RZ, 0x1 ;  /* 0x00000001ff087424 */ /* 0x000fca00078e00ff */
[----:B------:R-:W1:Y:S02]  /*3510*/  MUFU.RCP64H R9, R25 ;  /* 0x0000001900097308 */ /* 0x000e640000001800 */
[----:B-1----:R-:W-:-:S08]  /*3520*/  DFMA R10, -R24, R8, 1 ;  /* 0x3ff00000180a742b */ /* 0x002fd00000000108 */
        /* <DEDUP_REMOVED lines=11> */
[----:B0-----:R-:W-:Y:S05]  /*35e0*/  CALL.REL.NOINC `($__internal_1_$__cuda_sm20_div_rn_f64_full) ;  /* 0x0000000c00047944 */ /* 0x001fea0003c00000 */
.L_x_167:
[----:B0-----:R-:W-:Y:S05]  /*35f0*/  BSYNC.RECONVERGENT B4 ;  /* 0x0000000000047941 */ /* 0x001fea0003800200 */
.L_x_166:
[----:B------:R-:W-:Y:S01]  /*3600*/  IADD3 R6, P0, PT, R6, 0x200, RZ ;  /* 0x0000020006067810 */ /* 0x000fe20007f1e0ff */
[----:B------:R-:W-:Y:S01]  /*3610*/  DADD R36, R30, R36 ;  /* 0x000000001e247229 */ /* 0x000fe20000000024 */
[----:B------:R-:W-:-:S03]  /*3620*/  VIADD R4, R4, 0x200 ;  /* 0x0000020004047836 */ /* 0x000fc60000000000 */
[----:B------:R-:W-:Y:S01]  /*3630*/  IMAD.X R7, RZ, RZ, R7, P0 ;  /* 0x000000ffff077224 */ /* 0x000fe200000e0607 */
[----:B------:R-:W-:Y:S07]  /*3640*/  @P1 BRA `(.L_x_168) ;  /* 0xfffffffc00901947 */ /* 0x000fee000383ffff */
.L_x_165:
[----:B01----:R-:W-:Y:S05]  /*3650*/  BSYNC.RECONVERGENT B3 ;  /* 0x0000000000037941 */ /* 0x003fea0003800200 */
.L_x_164:
[----:B------:R-:W-:-:S13]  /*3660*/  ISETP.GE.U32.AND P0, PT, R2, 0x600, PT ;  /* 0x000006000200780c */ /* 0x000fda0003f06070 */
[----:B------:R-:W-:Y:S05]  /*3670*/  @!P0 BRA `(.L_x_163) ;  /* 0x0000000400b08947 */ /* 0x000fea0003800000 */
[----:B------:R-:W-:-:S07]  /*3680*/  VIADD R2, R4, 0x400 ;  /* 0x0000040004027836 */ /* 0x000fce0000000000 */
.L_x_177:
        /* <DEDUP_REMOVED lines=23> */
.L_x_170:
[----:B------:R-:W-:Y:S05]  /*3800*/  BSYNC.RECONVERGENT B3 ;  /* 0x0000000000037941 */ /* 0x000fea0003800200 */
.L_x_169:
        /* <DEDUP_REMOVED lines=26> */
.L_x_172:
[----:B------:R-:W-:Y:S05]  /*39b0*/  BSYNC.RECONVERGENT B3 ;  /* 0x0000000000037941 */ /* 0x000fea0003800200 */
.L_x_171:
        /* <DEDUP_REMOVED lines=24> */
.L_x_174:
[----:B------:R-:W-:Y:S05]  /*3b40*/  BSYNC.RECONVERGENT B3 ;  /* 0x0000000000037941 */ /* 0x000fea0003800200 */
.L_x_173:
        /* <DEDUP_REMOVED lines=25> */
.L_x_176:
[----:B------:R-:W-:Y:S05]  /*3ce0*/  BSYNC.RECONVERGENT B3 ;  /* 0x0000000000037941 */ /* 0x000fea0003800200 */
.L_x_175:
[C---:B------:R-:W-:Y:S01]  /*3cf0*/  VIADD R0, R2.reuse, 0x400 ;  /* 0x0000040002007836 */ /* 0x040fe20000000000 */
[----:B------:R-:W-:Y:S01]  /*3d00*/  DADD R36, R6, R36 ;  /* 0x0000000006247229 */ /* 0x000fe20000000024 */
[----:B------:R-:W-:-:S03]  /*3d10*/  VIADD R2, R2, 0x800 ;  /* 0x0000080002027836 */ /* 0x000fc60000000000 */
[----:B------:R-:W-:-:S13]  /*3d20*/  ISETP.GE.AND P0, PT, R0, R3, PT ;  /* 0x000000030000720c */ /* 0x000fda0003f06270 */
[----:B------:R-:W-:Y:S05]  /*3d30*/  @!P0 BRA `(.L_x_177) ;  /* 0xfffffff800548947 */ /* 0x000fea000383ffff */
.L_x_163:
[----:B01----:R-:W-:Y:S05]  /*3d40*/  BSYNC.RECONVERGENT B2 ;  /* 0x0000000000027941 */ /* 0x003fea0003800200 */
.L_x_161:
        /* <DEDUP_REMOVED lines=24> */
[----:B------:R-:W-:Y:S01]  /*3ed0*/  @!P1 SHF.R.U32.HI R6, RZ, 0x2, R14 ;  /* 0x00000002ff069819 */ /* 0x000fe2000001160e */
[----:B------:R-:W0:Y:S01]  /*3ee0*/  SHFL.DOWN PT, R3, R9, 0x8, 0x1f ;  /* 0x09001f0009037f89 */ /* 0x000e2200000e0000 */
[----:B-1----:R-:W-:-:S02]  /*3ef0*/  @!P1 LEA R7, R10, R7, 0x18 ;  /* 0x000000070a079211 */ /* 0x002fc400078ec0ff */
[----:B------:R-:W-:Y:S01]  /*3f00*/  @!P1 LOP3.LUT R6, R6, 0xf8, RZ, 0xc0, !PT ;  /* 0x000000f806069812 */ /* 0x000fe200078ec0ff */
[----:B0-----:R-:W-:-:S10]  /*3f10*/  DADD R2, R2, R8 ;  /* 0x0000000002027229 */ /* 0x001fd40000000008 */
[----:B------:R-:W-:Y:S02]  /*3f20*/  FSEL R4, R8, R2, P0 ;  /* 0x0000000208047208 */ /* 0x000fe40000000000 */
[----:B------:R-:W-:Y:S01]  /*3f30*/  FSEL R5, R9, R3, P0 ;  /* 0x0000000309057208 */ /* 0x000fe20000000000 */
[----:B------:R-:W-:Y:S01]  /*3f40*/  @!P1 IMAD.IADD R9, R6, 0x1, R7 ;  /* 0x0000000106099824 */ /* 0x000fe200078e0207 */
        /* <DEDUP_REMOVED lines=36> */
.L_x_131:
[----:B------:R-:W-:Y:S05]  /*4190*/  BSYNC.RECONVERGENT B0 ;  /* 0x0000000000007941 */ /* 0x000fea0003800200 */
.L_x_108:
[----:B------:R-:W-:Y:S05]  /*41a0*/  @P1 EXIT ;  /* 0x000000000000194d */ /* 0x000fea0003800000 */
[----:B------:R-:W0:Y:S01]  /*41b0*/  LDCU.64 UR4, c[0x0][0x3a8] ;  /* 0x00007500ff0477ac */ /* 0x000e220008000a00 */
[----:B------:R-:W1:Y:S01]  /*41c0*/  LDC.64 R2, c[0x0][0x390] ;  /* 0x0000e400ff027b82 */ /* 0x000e620000000a00 */
[----:B0-----:R-:W-:-:S07]  /*41d0*/  DADD R6, R6, UR4 ;  /* 0x0000000406067e29 */ /* 0x001fce0008000000 */
[----:B-1----:R-:W-:Y:S01]  /*41e0*/  STG.E.64 desc[UR8][R2.64], R6 ;  /* 0x0000000602007986 */ /* 0x002fe2000c101b08 */
[----:B------:R-:W-:Y:S05]  /*41f0*/  EXIT ;  /* 0x000000000000794d */ /* 0x000fea0003800000 */
        .weak           $__internal_1_$__cuda_sm20_div_rn_f64_full
        .type           $__internal_1_$__cuda_sm20_div_rn_f64_full,@function
        .size           $__internal_1_$__cuda_sm20_div_rn_f64_full,(.L_x_380 - $__internal_1_$__cuda_sm20_div_rn_f64_full)
$__internal_1_$__cuda_sm20_div_rn_f64_full:
[C---:B------:R-:W-:Y:S01]  /*4200*/  FSETP.GEU.AND P0, PT, |R25|.reuse, 1.469367938527859385e-39, PT ;  /* 0x001000001900780b */ /* 0x040fe20003f0e200 */
[----:B------:R-:W-:Y:S01]  /*4210*/  IMAD.MOV.U32 R16, RZ, RZ, 0x1 ;  /* 0x00000001ff107424 */ /* 0x000fe200078e00ff */
[C---:B------:R-:W-:Y:S01]  /*4220*/  LOP3.LUT R22, R25.reuse, 0x800fffff, RZ, 0xc0, !PT ;  /* 0x800fffff19167812 */ /* 0x040fe200078ec0ff */
[----:B------:R-:W-:Y:S01]  /*4230*/  IMAD.U32 R27, RZ, RZ, UR5 ;  /* 0x00000005ff1b7e24 */ /* 0x000fe2000f8e00ff */
[----:B------:R-:W-:Y:S01]  /*4240*/  LOP3.LUT R18, R25, 0x7ff00000, RZ, 0xc0, !PT ;  /* 0x7ff0000019127812 */ /* 0x000fe200078ec0ff */
[----:B------:R-:W-:Y:S01]  /*4250*/  IMAD.U32 R26, RZ, RZ, UR4 ;  /* 0x00000004ff1a7e24 */ /* 0x000fe2000f8e00ff */
[----:B------:R-:W-:Y:S01]  /*4260*/  LOP3.LUT R23, R22, 0x3ff00000, RZ, 0xfc, !PT ;  /* 0x3ff0000016177812 */ /* 0x000fe200078efcff */
[----:B------:R-:W-:Y:S01]  /*4270*/  IMAD.MOV.U32 R22, RZ, RZ, R24 ;  /* 0x000000ffff167224 */ /* 0x000fe200078e0018 */
[----:B------:R-:W-:Y:S01]  /*4280*/  LOP3.LUT R15, R27, 0x7ff00000, RZ, 0xc0, !PT ;  /* 0x7ff000001b0f7812 */ /* 0x000fe200078ec0ff */
[----:B------:R-:W-:-:S03]  /*4290*/  IMAD.MOV.U32 R28, RZ, RZ, R26 ;  /* 0x000000ffff1c7224 */ /* 0x000fc600078e001a */
[----:B------:R-:W-:Y:S01]  /*42a0*/  ISETP.GE.U32.AND P2, PT, R15, R18, PT ;  /* 0x000000120f00720c */ /* 0x000fe20003f46070 */
[----:B------:R-:W-:-:S06]  /*42b0*/  @!P0 DMUL R22, R24, 8.98846567431157953865e+307 ;  /* 0x7fe0000018168828 */ /* 0x000fcc0000000000 */
[----:B------:R-:W0:Y:S02]  /*42c0*/  MUFU.RCP64H R17, R23 ;  /* 0x0000001700117308 */ /* 0x000e240000001800 */
[----:B0-----:R-:W-:-:S08]  /*42d0*/  DFMA R30, R16, -R22, 1 ;  /* 0x3ff00000101e742b */ /* 0x001fd00000000816 */
[----:B------:R-:W-:-:S08]  /*42e0*/  DFMA R30, R30, R30, R30 ;  /* 0x0000001e1e1e722b */ /* 0x000fd0000000001e */
[----:B------:R-:W-:Y:S01]  /*42f0*/  DFMA R30, R16, R30, R16 ;  /* 0x0000001e101e722b */ /* 0x000fe20000000010 */
[----:B------:R-:W-:Y:S02]  /*4300*/  IMAD.MOV.U32 R16, RZ, RZ, 0x1ca00000 ;  /* 0x1ca00000ff107424 */ /* 0x000fe400078e00ff */
[----:B------:R-:W-:-:S03]  /*4310*/  IMAD.MOV.U32 R17, RZ, RZ, R15 ;  /* 0x000000ffff117224 */ /* 0x000fc600078e000f */
[----:B------:R-:W-:Y:S02]  /*4320*/  SEL R29, R16, 0x63400000, !P2 ;  /* 0x63400000101d7807 */ /* 0x000fe40005000000 */
[----:B------:R-:W-:Y:S01]  /*4330*/  DFMA R32, R30, -R22, 1 ;  /* 0x3ff000001e20742b */ /* 0x000fe20000000816 */
[----:B------:R-:W-:Y:S02]  /*4340*/  FSETP.GEU.AND P2, PT, |R27|, 1.469367938527859385e-39, PT ;  /* 0x001000001b00780b */ /* 0x000fe40003f4e200 */
[----:B------:R-:W-:-:S05]  /*4350*/  LOP3.LUT R29, R29, 0x800fffff, R27, 0xf8, !PT ;  /* 0x800fffff1d1d7812 */ /* 0x000fca00078ef81b */
[----:B------:R-:W-:-:S06]  /*4360*/  DFMA R30, R30, R32, R30 ;  /* 0x000000201e1e722b */ /* 0x000fcc000000001e */
[----:B------:R-:W-:Y:S05]  /*4370*/  @P2 BRA `(.L_x_178) ;  /* 0x0000000000202947 */ /* 0x000fea0003800000 */
[----:B------:R-:W-:-:S04]  /*4380*/  LOP3.LUT R32, R25, 0x7ff00000, RZ, 0xc0, !PT ;  /* 0x7ff0000019207812 */ /* 0x000fc800078ec0ff */
[----:B------:R-:W-:Y:S01]  /*4390*/  ISETP.GE.U32.AND P2, PT, R15, R32, PT ;  /* 0x000000200f00720c */ /* 0x000fe20003f46070 */
[----:B------:R-:W-:-:S03]  /*43a0*/  IMAD.MOV.U32 R32, RZ, RZ, RZ ;  /* 0x000000ffff207224 */ /* 0x000fc600078e00ff */
[----:B------:R-:W-:-:S04]  /*43b0*/  SEL R17, R16, 0x63400000, !P2 ;  /* 0x6340000010117807 */ /* 0x000fc80005000000 */
[----:B------:R-:W-:-:S04]  /*43c0*/  LOP3.LUT R17, R17, 0x80000000, R27, 0xf8, !PT ;  /* 0x8000000011117812 */ /* 0x000fc800078ef81b */
[----:B------:R-:W-:-:S06]  /*43d0*/  LOP3.LUT R33, R17, 0x100000, RZ, 0xfc, !PT ;  /* 0x0010000011217812 */ /* 0x000fcc00078efcff */
[----:B------:R-:W-:-:S10]  /*43e0*/  DFMA R28, R28, 2, -R32 ;  /* 0x400000001c1c782b */ /* 0x000fd40000000820 */
[----:B------:R-:W-:-:S07]  /*43f0*/  LOP3.LUT R17, R29, 0x7ff00000, RZ, 0xc0, !PT ;  /* 0x7ff000001d117812 */ /* 0x000fce00078ec0ff */
.L_x_178:
[----:B------:R-:W-:Y:S01]  /*4400*/  @!P0 LOP3.LUT R18, R23, 0x7ff00000, RZ, 0xc0, !PT ;  /* 0x7ff0000017128812 */ /* 0x000fe200078ec0ff */
[----:B------:R-:W-:Y:S01]  /*4410*/  VIADD R40, R17, 0xffffffff ;  /* 0xffffffff11287836 */ /* 0x000fe20000000000 */
[----:B------:R-:W-:Y:S01]  /*4420*/  DMUL R32, R30, R28 ;  /* 0x0000001c1e207228 */ /* 0x000fe20000000000 */
[----:B------:R-:W-:Y:S02]  /*4430*/  BSSY.RECONVERGENT B1, `(.L_x_179) ;  /* 0x0000037000017945 */ /* 0x000fe40003800200 */
[----:B------:R-:W-:Y:S01]  /*4440*/  VIADD R42, R18, 0xffffffff ;  /* 0xffffffff122a7836 */ /* 0x000fe20000000000 */
[----:B------:R-:W-:-:S04]  /*4450*/  ISETP.GT.U32.AND P0, PT, R40, 0x7feffffe, PT ;  /* 0x7feffffe2800780c */ /* 0x000fc80003f04070 */
[----:B------:R-:W-:Y:S01]  /*4460*/  ISETP.GT.U32.OR P0, PT, R42, 0x7feffffe, P0 ;  /* 0x7feffffe2a00780c */ /* 0x000fe20000704470 */
[----:B------:R-:W-:-:S08]  /*4470*/  DFMA R34, R32, -R22, R28 ;  /* 0x800000162022722b */ /* 0x000fd0000000001c */
[----:B------:R-:W-:-:S04]  /*4480*/  DFMA R34, R30, R34, R32 ;  /* 0x000000221e22722b */ /* 0x000fc80000000020 */
[----:B------:R-:W-:Y:S07]  /*4490*/  @P0 BRA `(.L_x_180) ;  /* 0x00000000006c0947 */ /* 0x000fee0003800000 */
[----:B------:R-:W-:-:S04]  /*44a0*/  LOP3.LUT R18, R25, 0x7ff00000, RZ, 0xc0, !PT ;  /* 0x7ff0000019127812 */ /* 0x000fc800078ec0ff */
[CC--:B------:R-:W-:Y:S02]  /*44b0*/  VIADDMNMX R17, R15.reuse, -R18.reuse, 0xb9600000, !PT ;  /* 0xb96000000f117446 */ /* 0x0c0fe40007800912 */
[----:B------:R-:W-:Y:S02]  /*44c0*/  ISETP.GE.U32.AND P0, PT, R15, R18, PT ;  /* 0x000000120f00720c */ /* 0x000fe40003f06070 */
[----:B------:R-:W-:Y:S02]  /*44d0*/  VIMNMX R15, PT, PT, R17, 0x46a00000, PT ;  /* 0x46a00000110f7848 */ /* 0x000fe40003fe0100 */
[----:B------:R-:W-:-:S05]  /*44e0*/  SEL R16, R16, 0x63400000, !P0 ;  /* 0x6340000010107807 */ /* 0x000fca0004000000 */
[----:B------:R-:W-:Y:S02]  /*44f0*/  IMAD.IADD R15, R15, 0x1, -R16 ;  /* 0x000000010f0f7824 */ /* 0x000fe400078e0a10 */
[----:B------:R-:W-:Y:S02]  /*4500*/  IMAD.MOV.U32 R16, RZ, RZ, RZ ;  /* 0x000000ffff107224 */ /* 0x000fe400078e00ff */
[----:B------:R-:W-:-:S06]  /*4510*/  VIADD R17, R15, 0x7fe00000 ;  /* 0x7fe000000f117836 */ /* 0x000fcc0000000000 */
[----:B------:R-:W-:-:S10]  /*4520*/  DMUL R30, R34, R16 ;  /* 0x00000010221e7228 */ /* 0x000fd40000000000 */
[----:B------:R-:W-:-:S13]  /*4530*/  FSETP.GTU.AND P0, PT, |R31|, 1.469367938527859385e-39, PT ;  /* 0x001000001f00780b */ /* 0x000fda0003f0c200 */
[----:B------:R-:W-:Y:S05]  /*4540*/  @P0 BRA `(.L_x_181) ;  /* 0x0000000000940947 */ /* 0x000fea0003800000 */
[----:B------:R-:W-:-:S06]  /*4550*/  DFMA R22, R34, -R22, R28 ;  /* 0x800000162216722b */ /* 0x000fcc000000001c */
[----:B------:R-:W-:-:S04]  /*4560*/  IMAD.MOV.U32 R22, RZ, RZ, RZ ;  /* 0x000000ffff167224 */ /* 0x000fc800078e00ff */
        /* <DEDUP_REMOVED lines=12> */
[----:B------:R-:W-:Y:S01]  /*4630*/  FSEL R31, R15, R31, !P0 ;  /* 0x0000001f0f1f7208 */ /* 0x000fe20004000000 */
[----:B------:R-:W-:Y:S06]  /*4640*/  BRA `(.L_x_181) ;  /* 0x0000000000547947 */ /* 0x000fec0003800000 */
.L_x_180:
        /* <DEDUP_REMOVED lines=13> */
[----:B------:R-:W-:Y:S02]  /*4720*/  @P0 IMAD.MOV.U32 R30, RZ, RZ, RZ ;  /* 0x000000ffff1e0224 */ /* 0x000fe400078e00ff */
[----:B------:R-:W-:Y:S01]  /*4730*/  @P0 IMAD.MOV.U32 R31, RZ, RZ, R15 ;  /* 0x000000ffff1f0224 */ /* 0x000fe200078e000f */
[----:B------:R-:W-:Y:S06]  /*4740*/  BRA `(.L_x_181) ;  /* 0x0000000000147947 */ /* 0x000fec0003800000 */
.L_x_183:
[----:B------:R-:W-:Y:S01]  /*4750*/  LOP3.LUT R31, R25, 0x80000, RZ, 0xfc, !PT ;  /* 0x00080000191f7812 */ /* 0x000fe200078efcff */
[----:B------:R-:W-:Y:S01]  /*4760*/  IMAD.MOV.U32 R30, RZ, RZ, R24 ;  /* 0x000000ffff1e7224 */ /* 0x000fe200078e0018 */
[----:B------:R-:W-:Y:S06]  /*4770*/  BRA `(.L_x_181) ;  /* 0x0000000000087947 */ /* 0x000fec0003800000 */
.L_x_182:
[----:B------:R-:W-:Y:S01]  /*4780*/  LOP3.LUT R31, R27, 0x80000, RZ, 0xfc, !PT ;  /* 0x000800001b1f7812 */ /* 0x000fe200078efcff */
[----:B------:R-:W-:-:S07]  /*4790*/  IMAD.MOV.U32 R30, RZ, RZ, R26 ;  /* 0x000000ffff1e7224 */ /* 0x000fce00078e001a */
.L_x_181:
[----:B------:R-:W-:Y:S05]  /*47a0*/  BSYNC.RECONVERGENT B1 ;  /* 0x0000000000017941 */ /* 0x000fea0003800200 */
.L_x_179:
[----:B------:R-:W-:Y:S02]  /*47b0*/  IMAD.MOV.U32 R16, RZ, RZ, R0 ;  /* 0x000000ffff107224 */ /* 0x000fe400078e0000 */
[----:B------:R-:W-:-:S04]  /*47c0*/  IMAD.MOV.U32 R17, RZ, RZ, 0x0 ;  /* 0x00000000ff117424 */ /* 0x000fc800078e00ff */
[----:B------:R-:W-:Y:S05]  /*47d0*/  RET.REL.NODEC R16 `(_ZN3cub18CUB_300001_SM_10006detail6reduce28DeviceReduceSingleTileKernelINS2_10policy_hubIdyN4cuda3std3__44plusIdEEE10Policy1000EN6thrust24THRUST_300001_SM_1000_NS18transform_iteratorI10pi_functorNSD_17counting_iteratorIlNSD_11use_defaultESH_SH_EESH_SH_EEPdyS9_ddNS7_10__identityEEEvT0_T1_T2_T3_T4_T6_) ;  /* 0xffffffb810087950 */ /* 0x000fea0003c3ffff */
.L_x_184:
        /* <DEDUP_REMOVED lines=10> */
.L_x_380:


//--------------------- .text._ZN3cub18CUB_300001_SM_10006detail6reduce28DeviceReduceSingleTileKernelINS2_10policy_hubIdjN4cuda3std3__44plusIdEEE10Policy1000EPdSC_iS9_ddNS7_10__identityEEEvT0_T1_T2_T3_T4_T6_ --------------------------
	.section	.text._ZN3cub18CUB_300001_SM_10006detail6reduce28DeviceReduceSingleTileKernelINS2_10policy_hubIdjN4cuda3std3__44plusIdEEE10Policy1000EPdSC_iS9_ddNS7_10__identityEEEvT0_T1_T2_T3_T4_T6_,"ax",@progbits
	.align	128
        .global         _ZN3cub18CUB_300001_SM_10006detail6reduce28DeviceReduceSingleTileKernelINS2_10policy_hubIdjN4cuda3std3__44plusIdEEE10Policy1000EPdSC_iS9_ddNS7_10__identityEEEvT0_T1_T2_T3_T4_T6_
        .type           _ZN3cub18CUB_300001_SM_10006detail6reduce28DeviceReduceSingleTileKernelINS2_10policy_hubIdjN4cuda3std3__44plusIdEEE10Policy1000EPdSC_iS9_ddNS7_10__identityEEEvT0_T1_T2_T3_T4_T6_,@function
        .size           _ZN3cub18CUB_300001_SM_10006detail6reduce28DeviceReduceSingleTileKernelINS2_10policy_hubIdjN4cuda3std3__44plusIdEEE10Policy1000EPdSC_iS9_ddNS7_10__identityEEEvT0_T1_T2_T3_T4_T6_,(.L_x_386 - _ZN3cub18CUB_300001_SM_10006detail6reduce28DeviceReduceSingleTileKernelINS2_10policy_hubIdjN4cuda3std3__44plusIdEEE10Policy1000EPdSC_iS9_ddNS7_10__identityEEEvT0_T1_T2_T3_T4_T6_)
        .other          _ZN3cub18CUB_300001_SM_10006detail6reduce28DeviceReduceSingleTileKernelINS2_10policy_hubIdjN4cuda3std3__44plusIdEEE10Policy1000EPdSC_iS9_ddNS7_10__identityEEEvT0_T1_T2_T3_T4_T6_,@"STO_CUDA_ENTRY STV_DEFAULT"
_ZN3cub18CUB_300001_SM_10006detail6reduce28DeviceReduceSingleTileKernelINS2_10policy_hubIdjN4cuda3std3__44plusIdEEE10Policy1000EPdSC_iS9_ddNS7_10__identityEEEvT0_T1_T2_T3_T4_T6_:
.text._ZN3cub18CUB_300001_SM_10006detail6reduce28DeviceReduceSingleTileKernelINS2_10policy_hubIdjN4cuda3std3__44plusIdEEE10Policy1000EPdSC_iS9_ddNS7_10__identityEEEvT0_T1_T2_T3_T4_T6_:
        /* <DEDUP_REMOVED lines=13> */
.L_x_185:
        /* <DEDUP_REMOVED lines=13> */
.L_x_189:
[----:B------:R-:W-:Y:S05]  /*01a0*/  BSYNC.RECONVERGENT B1 ;  /* 0x0000000000017941 */ /* 0x000fea0003800200 */
.L_x_188:
[----:B------:R-:W-:Y:S01]  /*01b0*/  ISETP.GE.AND P0, PT, R5, R4, PT ;  /* 0x000000040500720c */ /* 0x000fe20003f06270 */
[----:B------:R-:W-:-:S12]  /*01c0*/  BSSY.RECONVERGENT B1, `(.L_x_190) ;  /* 0x0000078000017945 */ /* 0x000fd80003800200 */
[----:B------:R-:W-:Y:S05]  /*01d0*/  @P0 BRA `(.L_x_191) ;  /* 0x0000000400d80947 */ /* 0x000fea0003800000 */
[----:B------:R-:W-:Y:S01]  /*01e0*/  LOP3.LUT R9, RZ, R5, RZ, 0x33, !PT ;  /* 0x00000005ff097212 */ /* 0x000fe200078e33ff */
[----:B------:R-:W-:Y:S04]  /*01f0*/  BSSY.RECONVERGENT B2, `(.L_x_192) ;  /* 0x0000019000027945 */ /* 0x000fe80003800200 */
[----:B------:R-:W-:-:S04]  /*0200*/  IMAD.IADD R9, R9, 0x1, R4 ;  /* 0x0000000109097824 */ /* 0x000fc800078e0204 */
[C---:B------:R-:W-:Y:S01]  /*0210*/  IMAD.HI.U32 R0, R9.reuse, -0x33333333, RZ ;  /* 0xcccccccd09007827 */ /* 0x040fe200078e00ff */
[----:B------:R-:W-:-:S04]  /*0220*/  ISETP.GE.U32.AND P0, PT, R9, 0x780, PT ;  /* 0x000007800900780c */ /* 0x000fc80003f06070 */
[----:B------:R-:W-:-:S04]  /*0230*/  SHF.R.U32.HI R0, RZ, 0x9, R0 ;  /* 0x00000009ff007819 */ /* 0x000fc80000011600 */
[----:B------:R-:W-:-:S04]  /*0240*/  LOP3.LUT R2, R0, 0x3, RZ, 0xc0, !PT ;  /* 0x0000000300027812 */ /* 0x000fc800078ec0ff */
[----:B------:R-:W-:-:S13]  /*0250*/  ISETP.NE.AND P1, PT, R2, 0x3, PT ;  /* 0x000000030200780c */ /* 0x000fda0003f25270 */
[----:B------:R-:W-:Y:S05]  /*0260*/  @!P1 BRA `(.L_x_193) ;  /* 0x0000000000449947 */ /* 0x000fea0003800000 */
[----:B------:R-:W0:Y:S01]  /*0270*/  LDC.64 R8, c[0x0][0x380] ;  /* 0x0000e000ff087b82 */ /* 0x000e220000000a00 */
[----:B------:R-:W-:-:S05]  /*0280*/  VIADD R0, R0, 0x1 ;  /* 0x0000000100007836 */ /* 0x000fca0000000000 */
[----:B------:R-:W-:-:S05]  /*0290*/  LOP3.LUT R0, R0, 0x3, RZ, 0xc0, !PT ;  /* 0x0000000300007812 */ /* 0x000fca00078ec0ff */
[----:B------:R-:W-:Y:S02]  /*02a0*/  IMAD.MOV R0, RZ, RZ, -R0 ;  /* 0x000000ffff007224 */ /* 0x000fe400078e0a00 */
[----:B0-----:R-:W-:-:S04]  /*02b0*/  IMAD.WIDE.U32 R8, R5, 0x8, R8 ;  /* 0x0000000805087825 */ /* 0x001fc800078e0008 */
[----:B------:R-:W-:Y:S02]  /*02c0*/  IMAD.MOV.U32 R2, RZ, RZ, R8 ;  /* 0x000000ffff027224 */ /* 0x000fe400078e0008 */
[----:B------:R-:W-:-:S07]  /*02d0*/  IMAD.MOV.U32 R11, RZ, RZ, R9 ;  /* 0x000000ffff0b7224 */ /* 0x000fce00078e0009 */
.L_x_194:
        /* <DEDUP_REMOVED lines=10> */
.L_x_193:
[----:B------:R-:W-:Y:S05]  /*0380*/  BSYNC.RECONVERGENT B2 ;  /* 0x0000000000027941 */ /* 0x000fea0003800200 */
.L_x_192:
        /* <DEDUP_REMOVED lines=8> */
.L_x_197:
        /* <DEDUP_REMOVED lines=43> */
.L_x_196:
[----:B------:R-:W-:Y:S05]  /*06c0*/  BSYNC.RECONVERGENT B2 ;  /* 0x0000000000027941 */ /* 0x000fea0003800200 */
.L_x_195:
        /* <DEDUP_REMOVED lines=26> */
.L_x_199:
[----:B------:R-:W-:Y:S05]  /*0870*/  BSYNC.RECONVERGENT B2 ;  /* 0x0000000000027941 */ /* 0x000fea0003800200 */
.L_x_198:
        /* <DEDUP_REMOVED lines=12> */
.L_x_191:
[----:B------:R-:W-:Y:S05]  /*0940*/  BSYNC.RECONVERGENT B1 ;  /* 0x0000000000017941 */ /* 0x000fea0003800200 */
.L_x_190:
        /* <DEDUP_REMOVED lines=47> */
[----:B------:R-:W0:Y:S04]  /*0c40*/  LDS.128 R8, [UR4+0x20] ;  /* 0x00002004ff087984 */ /* 0x000e280008000c00 */
[----:B------:R-:W1:Y:S04]  /*0c50*/  LDS.128 R16, [UR4+0x30] ;  /* 0x00003004ff107984 */ /* 0x000e680008000c00 */
[----:B--2---:R-:W2:Y:S01]  /*0c60*/  LDS.128 R4, [UR4+0x40] ;  /* 0x00004004ff047984 */ /* 0x004ea20008000c00 */
[----:B0-----:R-:W-:-:S03]  /*0c70*/  DADD R8, R12, R8 ;  /* 0x000000000c087229 */ /* 0x001fc60000000008 */
[----:B------:R-:W-:Y:S05]  /*0c80*/  LDS.128 R12, [UR4+0x60] ;  /* 0x00006004ff0c7984 */ /* 0x000fea0008000c00 */
[----:B------:R-:W-:Y:S02]  /*0c90*/  DADD R2, R8, R10 ;  /* 0x0000000008027229 */ /* 0x000fe4000000000a */
[----:B------:R-:W0:Y:S06]  /*0ca0*/  LDS.128 R8, [UR4+0x50] ;  /* 0x00005004ff087984 */ /* 0x000e2c0008000c00 */
[----:B-1----:R-:W-:-:S08]  /*0cb0*/  DADD R2, R2, R16 ;  /* 0x0000000002027229 */ /* 0x002fd00000000010 */
[----:B------:R-:W-:-:S08]  /*0cc0*/  DADD R2, R2, R18 ;  /* 0x0000000002027229 */ /* 0x000fd00000000012 */
[----:B--2---:R-:W-:-:S08]  /*0cd0*/  DADD R2, R2, R4 ;  /* 0x0000000002027229 */ /* 0x004fd00000000004 */
[----:B------:R-:W-:Y:S01]  /*0ce0*/  DADD R2, R2, R6 ;  /* 0x0000000002027229 */ /* 0x000fe20000000006 */
[----:B------:R-:W1:Y:S07]  /*0cf0*/  LDS.128 R4, [UR4+0x70] ;  /* 0x00007004ff047984 */ /* 0x000e6e0008000c00 */
[----:B0-----:R-:W-:-:S08]  /*0d00*/  DADD R2, R2, R8 ;  /* 0x0000000002027229 */ /* 0x001fd00000000008 */
[----:B------:R-:W-:Y:S01]  /*0d10*/  DADD R2, R2, R10 ;  /* 0x0000000002027229 */ /* 0x000fe2000000000a */
[----:B------:R-:W0:Y:S07]  /*0d20*/  LDS.128 R8, [UR4+0x80] ;  /* 0x00008004ff087984 */ /* 0x000e2e0008000c00 */
[----:B------:R-:W-:-:S08]  /*0d30*/  DADD R2, R2, R12 ;  /* 0x0000000002027229 */ /* 0x000fd0000000000c */
[----:B------:R-:W-:Y:S01]  /*0d40*/  DADD R2, R2, R14 ;  /* 0x0000000002027229 */ /* 0x000fe2000000000e */
[----:B------:R-:W2:Y:S07]  /*0d50*/  LDS.128 R12, [UR4+0x90] ;  /* 0x00009004ff0c7984 */ /* 0x000eae0008000c00 */
[----:B-1----:R-:W-:-:S08]  /*0d60*/  DADD R2, R2, R4 ;  /* 0x0000000002027229 */ /* 0x002fd00000000004 */
[----:B------:R-:W-:Y:S01]  /*0d70*/  DADD R2, R2, R6 ;  /* 0x0000000002027229 */ /* 0x000fe20000000006 */
[----:B------:R-:W1:Y:S07]  /*0d80*/  LDS.128 R4, [UR4+0xa0] ;  /* 0x0000a004ff047984 */ /* 0x000e6e0008000c00 */
[----:B0-----:R-:W-:Y:S01]  /*0d90*/  DADD R2, R2, R8 ;  /* 0x0000000002027229 */ /* 0x001fe20000000008 */
[----:B------:R-:W0:Y:S07]  /*0da0*/  LDS.64 R8, [UR4+0xb0] ;  /* 0x0000b004ff087984 */ /* 0x000e2e0008000a00 */
[----:B------:R-:W-:-:S08]  /*0db0*/  DADD R2, R2, R10 ;  /* 0x0000000002027229 */ /* 0x000fd0000000000a */
[----:B--2---:R-:W-:-:S08]  /*0dc0*/  DADD R2, R2, R12 ;  /* 0x0000000002027229 */ /* 0x004fd0000000000c */
[----:B------:R-:W-:-:S08]  /*0dd0*/  DADD R2, R2, R14 ;  /* 0x0000000002027229 */ /* 0x000fd0000000000e */
[----:B-1----:R-:W-:-:S08]  /*0de0*/  DADD R2, R2, R4 ;  /* 0x0000000002027229 */ /* 0x002fd00000000004 */
[----:B------:R-:W-:-:S08]  /*0df0*/  DADD R2, R2, R6 ;  /* 0x0000000002027229 */ /* 0x000fd00000000006 */
[----:B0-----:R-:W-:Y:S01]  /*0e00*/  DADD R12, R2, R8 ;  /* 0x00000000020c7229 */ /* 0x001fe20000000008 */
[----:B------:R-:W-:Y:S10]  /*0e10*/  BRA `(.L_x_201) ;  /* 0x0000001800487947 */ /* 0x000ff40003800000 */
.L_x_200:
        /* <DEDUP_REMOVED lines=39> */
[----:B------:R-:W-:Y:S01]  /*1090*/  @!P1 MOV R10, 0x400 ;  /* 0x00000400000a9802 */ /* 0x000fe20000000f00 */
[----:B------:R-:W-:Y:S01]  /*10a0*/  SHFL.DOWN PT, R6, R8, 0x10, R5 ;  /* 0x0a00000008067989 */ /* 0x000fe200000e0005 */
[----:B------:R-:W-:Y:S02]  /*10b0*/  ISETP.GT.AND P0, PT, R0, R5, PT ;  /* 0x000000050000720c */ /* 0x000fe40003f04270 */
[----:B0-----:R-:W-:Y:S01]  /*10c0*/  @!P1 LEA R11, R13, R10, 0x18 ;  /* 0x0000000a0d0b9211 */ /* 0x001fe200078ec0ff */
[----:B------:R-:W0:Y:S04]  /*10d0*/  SHFL.DOWN PT, R7, R9, 0x10, R5 ;  /* 0x0a00000009077989 */ /* 0x000e2800000e0005 */
[----:B------:R-:W-:Y:S01]  /*10e0*/  @!P1 IMAD.IADD R11, R2, 0x1, R11 ;  /* 0x00000001020b9824 */ /* 0x000fe200078e020b */
[----:B0-----:R-:W-:-:S10]  /*10f0*/  DADD R6, R6, R8 ;  /* 0x0000000006067229 */ /* 0x001fd40000000008 */
[----:B------:R-:W-:Y:S02]  /*1100*/  FSEL R12, R8, R6, P0 ;  /* 0x00000006080c7208 */ /* 0x000fe40000000000 */
[----:B------:R-:W-:Y:S02]  /*1110*/  FSEL R13, R9, R7, P0 ;  /* 0x00000007090d7208 */ /* 0x000fe40000000000 */
[----:B------:R-:W-:-:S03]  /*1120*/  ISETP.NE.AND P0, PT, R3, RZ, PT ;  /* 0x000000ff0300720c */ /* 0x000fc60003f05270 */
[----:B------:R1:W-:Y:S01]  /*1130*/  @!P1 STS.64 [R11+0x18], R12 ;  /* 0x0000180c0b009388 */ /* 0x0003e20000000a00 */
[----:B------:R-:W-:Y:S09]  /*1140*/  BAR.SYNC.DEFER_BLOCKING 0x0 ;  /* 0x0000000000007b1d */ /* 0x000ff20000010000 */
[----:B------:R-:W-:Y:S05]  /*1150*/  @P0 BRA `(.L_x_201) ;  /* 0x0000001400780947 */ /* 0x000fea0003800000 */
[----:B------:R-:W0:Y:S01]  /*1160*/  S2UR UR5, SR_CgaCtaId ;  /* 0x00000000000579c3 */ /* 0x000e220000008800 */
[----:B------:R-:W-:Y:S01]  /*1170*/  UMOV UR4, 0x400 ;  /* 0x0000040000047882 */ /* 0x000fe20000000000 */
[----:B------:R-:W-:Y:S01]  /*1180*/  ISETP.GT.AND P1, PT, R4, 0x20, PT ;  /* 0x000000200400780c */ /* 0x000fe20003f24270 */
[----:B0-----:R-:W-:-:S09]  /*1190*/  ULEA UR4, UR5, UR4, 0x18 ;  /* 0x0000000405047291 */ /* 0x001fd2000f8ec0ff */
[----:B------:R-:W0:Y:S04]  /*11a0*/  LDS.128 R16, [UR4+0x20] ;  /* 0x00002004ff107984 */ /* 0x000e280008000c00 */
[----:B-1----:R-:W1:Y:S01]  /*11b0*/  LDS.128 R8, [UR4+0x30] ;  /* 0x00003004ff087984 */ /* 0x002e620008000c00 */
[----:B0-----:R-:W-:-:S10]  /*11c0*/  DADD R16, R12, R16 ;  /* 0x000000000c107229 */ /* 0x001fd40000000010 */
[----:B------:R-:W-:Y:S02]  /*11d0*/  FSEL R2, R16, R12, P1 ;  /* 0x0000000c10027208 */ /* 0x000fe40000800000 */
[----:B------:R-:W-:Y:S02]  /*11e0*/  FSEL R3, R17, R13, P1 ;  /* 0x0000000d11037208 */ /* 0x000fe40000800000 */
[----:B------:R-:W-:Y:S01]  /*11f0*/  ISETP.GT.AND P1, PT, R4, 0x40, PT ;  /* 0x000000400400780c */ /* 0x000fe20003f24270 */
[----:B------:R-:W0:Y:S03]  /*1200*/  LDS.128 R12, [UR4+0x40] ;  /* 0x00004004ff0c7984 */ /* 0x000e260008000c00 */
        /* <DEDUP_REMOVED lines=65> */
[----:B------:R-:W1:Y:S01]  /*1620*/  LDS.64 R2, [UR4+0xb0] ;  /* 0x0000b004ff027984 */ /* 0x000e620008000a00 */
        /* <DEDUP_REMOVED lines=11> */
[----:B------:R-:W-:Y:S01]  /*16e0*/  FSEL R13, R3, R7, P1 ;  /* 0x00000007030d7208 */ /* 0x000fe20000800000 */
[----:B------:R-:W-:Y:S06]  /*16f0*/  BRA `(.L_x_201) ;  /* 0x0000001000107947 */ /* 0x000fec0003800000 */
.L_x_187:
[----:B------:R-:W0:Y:S01]  /*1700*/  S2R R0, SR_TID.X ;  /* 0x0000000000007919 */ /* 0x000e220000002100 */
[----:B------:R-:W0:Y:S02]  /*1710*/  LDC.64 R6, c[0x0][0x380] ;  /* 0x0000e000ff067b82 */ /* 0x000e240000000a00 */
[----:B0-----:R-:W-:-:S05]  /*1720*/  IMAD.WIDE.U32 R6, R0, 0x8, R6 ;  /* 0x0000000800067825 */ /* 0x001fca00078e0006 */
[----:B------:R-:W2:Y:S04]  /*1730*/  LDG.E.64.CONSTANT R20, desc[UR6][R6.64] ;  /* 0x0000000606147981 */ /* 0x000ea8000c1e9b00 */
[----:B------:R-:W2:Y:S04]  /*1740*/  LDG.E.64.CONSTANT R2, desc[UR6][R6.64+0x1400] ;  /* 0x0014000606027981 */ /* 0x000ea8000c1e9b00 */
[----:B------:R-:W3:Y:S04]  /*1750*/  LDG.E.64.CONSTANT R8, desc[UR6][R6.64+0x2800] ;  /* 0x0028000606087981 */ /* 0x000ee8000c1e9b00 */
[----:B------:R-:W4:Y:S04]  /*1760*/  LDG.E.64.CONSTANT R10, desc[UR6][R6.64+0x3c00] ;  /* 0x003c0006060a7981 */ /* 0x000f28000c1e9b00 */
[----:B------:R-:W5:Y:S04]  /*1770*/  LDG.E.64.CONSTANT R12, desc[UR6][R6.64+0x5000] ;  /* 0x00500006060c7981 */ /* 0x000f68000c1e9b00 */
[----:B------:R-:W5:Y:S04]  /*1780*/  LDG.E.64.CONSTANT R14, desc[UR6][R6.64+0x6400] ;  /* 0x00640006060e7981 */ /* 0x000f68000c1e9b00 */
[----:B------:R-:W5:Y:S04]  /*1790*/  LDG.E.64.CONSTANT R16, desc[UR6][R6.64+0x7800] ;  /* 0x0078000606107981 */ /* 0x000f68000c1e9b00 */
[----:B------:R-:W5:Y:S01]  /*17a0*/  LDG.E.64.CONSTANT R18, desc[UR6][R6.64+0x8c00] ;  /* 0x008c000606127981 */ /* 0x000f62000c1e9b00 */
[----:B------:R-:W-:Y:S01]  /*17b0*/  ISETP.GE.U32.AND P0, PT, R4, 0x2800, PT ;  /* 0x000028000400780c */ /* 0x000fe20003f06070 */
[----:B--2---:R-:W-:-:S08]  /*17c0*/  DADD R2, R20, R2 ;  /* 0x0000000014027229 */ /* 0x004fd00000000002 */
[----:B---3--:R-:W-:Y:S01]  /*17d0*/  DADD R2, R8, R2 ;  /* 0x0000000008027229 */ /* 0x008fe20000000002 */
[----:B------:R-:W-:-:S07]  /*17e0*/  IMAD.MOV.U32 R9, RZ, RZ, 0x1400 ;  /* 0x00001400ff097424 */ /* 0x000fce00078e00ff */
[----:B----4-:R-:W-:-:S08]  /*17f0*/  DADD R2, R10, R2 ;  /* 0x000000000a027229 */ /* 0x010fd00000000002 */
[----:B-----5:R-:W-:-:S08]  /*1800*/  DADD R2, R12, R2 ;  /* 0x000000000c027229 */ /* 0x020fd00000000002 */
[----:B------:R-:W-:-:S08]  /*1810*/  DADD R2, R14, R2 ;  /* 0x000000000e027229 */ /* 0x000fd00000000002 */
[----:B------:R-:W-:-:S08]  /*1820*/  DADD R2, R16, R2 ;  /* 0x0000000010027229 */ /* 0x000fd00000000002 */
[----:B------:R-:W-:Y:S01]  /*1830*/  DADD R2, R18, R2 ;  /* 0x0000000012027229 */ /* 0x000fe20000000002 */
[----:B------:R-:W-:Y:S10]  /*1840*/  @!P0 BRA `(.L_x_202) ;  /* 0x00000000006c8947 */ /* 0x000ff40003800000 */
[----:B------:R-:W0:Y:S01]  /*1850*/  LDC R26, c[0x0][0x390] ;  /* 0x0000e400ff1a7b82 */ /* 0x000e220000000800 */
[----:B------:R-:W-:Y:S02]  /*1860*/  VIADD R8, R4, 0xffffec00 ;  /* 0xffffec0004087836 */ /* 0x000fe40000000000 */
[----:B------:R-:W-:-:S07]  /*1870*/  IMAD.MOV.U32 R9, RZ, RZ, 0x1400 ;  /* 0x00001400ff097424 */ /* 0x000fce00078e00ff */
.L_x_204:
[----:B------:R-:W-:-:S05]  /*1880*/  IMAD.WIDE R12, R9, 0x8, R6 ;  /* 0x00000008090c7825 */ /* 0x000fca00078e0206 */
[----:B------:R-:W2:Y:S04]  /*1890*/  LDG.E.64.CONSTANT R4, desc[UR6][R12.64] ;  /* 0x000000060c047981 */ /* 0x000ea8000c1e9b00 */
[----:B------:R-:W3:Y:S04]  /*18a0*/  LDG.E.64.CONSTANT R14, desc[UR6][R12.64+0x1400] ;  /* 0x001400060c0e7981 */ /* 0x000ee8000c1e9b00 */
[----:B------:R-:W4:Y:S04]  /*18b0*/  LDG.E.64.CONSTANT R16, desc[UR6][R12.64+0x2800] ;  /* 0x002800060c107981 */ /* 0x000f28000c1e9b00 */
[----:B------:R-:W5:Y:S04]  /*18c0*/  LDG.E.64.CONSTANT R18, desc[UR6][R12.64+0x3c00] ;  /* 0x003c00060c127981 */ /* 0x000f68000c1e9b00 */
        /* <DEDUP_REMOVED lines=8> */
[----:B------:R-:W-:-:S08]  /*1950*/  DADD R4, R20, R4 ;  /* 0x0000000014047229 */ /* 0x000fd00000000004 */
[----:B------:R-:W-:Y:S01]  /*1960*/  DADD R22, R22, R4 ;  /* 0x0000000016167229 */ /* 0x000fe20000000004 */
[----:B0-----:R-:W-:-:S04]  /*1970*/  IMAD.MOV.U32 R4, RZ, RZ, R26 ;  /* 0x000000ffff047224 */ /* 0x001fc800078e001a */
[----:B------:R-:W-:-:S03]  /*1980*/  IMAD.IADD R2, R4, 0x1, -R9 ;  /* 0x0000000104027824 */ /* 0x000fc600078e0a09 */
[----:B------:R-:W-:Y:S02]  /*1990*/  DADD R22, R24, R22 ;  /* 0x0000000018167229 */ /* 0x000fe40000000016 */
[----:B------:R-:W-:-:S06]  /*19a0*/  ISETP.GE.AND P0, PT, R2, 0x1400, PT ;  /* 0x000014000200780c */ /* 0x000fcc0003f06270 */
[----:B------:R-:W-:-:S07]  /*19b0*/  DADD R2, R10, R22 ;  /* 0x000000000a027229 */ /* 0x000fce0000000016 */
[----:B------:R-:W-:Y:S05]  /*19c0*/  @!P0 BRA `(.L_x_203) ;  /* 0x0000000800348947 */ /* 0x000fea0003800000 */
[----:B------:R-:W-:-:S05]  /*19d0*/  VIADD R9, R9, 0x1400 ;  /* 0x0000140009097836 */ /* 0x000fca0000000000 */
[----:B------:R-:W-:-:S13]  /*19e0*/  ISETP.GT.AND P0, PT, R9, R8, PT ;  /* 0x000000080900720c */ /* 0x000fda0003f04270 */
[----:B------:R-:W-:Y:S05]  /*19f0*/  @!P0 BRA `(.L_x_204) ;  /* 0xfffffffc00a08947 */ /* 0x000fea000383ffff */
.L_x_202:
[----:B------:R-:W-:-:S13]  /*1a00*/  ISETP.GE.AND P0, PT, R9, R4, PT ;  /* 0x000000040900720c */ /* 0x000fda0003f06270 */
[----:B------:R-:W-:Y:S05]  /*1a10*/  @P0 BRA `(.L_x_203) ;  /* 0x0000000800200947 */ /* 0x000fea0003800000 */
[----:B------:R-:W-:Y:S01]  /*1a20*/  IMAD.IADD R39, R4, 0x1, -R9 ;  /* 0x0000000104277824 */ /* 0x000fe200078e0a09 */
[----:B------:R-:W-:Y:S04]  /*1a30*/  BSSY.RECONVERGENT B1, `(.L_x_203) ;  /* 0x0000086000017945 */ /* 0x000fe80003800200 */
[----:B------:R-:W-:-:S13]  /*1a40*/  ISETP.GE.AND P0, PT, R0, R39, PT ;  /* 0x000000270000720c */ /* 0x000fda0003f06270 */
[----:B------:R-:W-:Y:S05]  /*1a50*/  @P0 BRA `(.L_x_205) ;  /* 0x00000008000c0947 */ /* 0x000fea0003800000 */
[----:B------:R-:W-:Y:S01]  /*1a60*/  LOP3.LUT R5, RZ, R0, RZ, 0x33, !PT ;  /* 0x00000000ff057212 */ /* 0x000fe200078e33ff */
[----:B------:R-:W-:Y:S01]  /*1a70*/  BSSY.RECONVERGENT B2, `(.L_x_206) ;  /* 0x0000017000027945 */ /* 0x000fe20003800200 */
[----:B------:R-:W-:Y:S02]  /*1a80*/  IMAD.MOV.U32 R38, RZ, RZ, R0 ;  /* 0x000000ffff267224 */ /* 0x000fe400078e0000 */
[----:B------:R-:W-:-:S04]  /*1a90*/  IADD3 R5, PT, PT, -R9, R4, R5 ;  /* 0x0000000409057210 */ /* 0x000fc80007ffe105 */
[C---:B------:R-:W-:Y:S01]  /*1aa0*/  ISETP.GE.U32.AND P1, PT, R5.reuse, 0x780, PT ;  /* 0x000007800500780c */ /* 0x040fe20003f26070 */
[----:B------:R-:W-:-:S05]  /*1ab0*/  IMAD.HI.U32 R4, R5, -0x33333333, RZ ;  /* 0xcccccccd05047827 */ /* 0x000fca00078e00ff */
[----:B------:R-:W-:-:S04]  /*1ac0*/  SHF.R.U32.HI R4, RZ, 0x9, R4 ;  /* 0x00000009ff047819 */ /* 0x000fc80000011604 */
[----:B------:R-:W-:-:S04]  /*1ad0*/  LOP3.LUT R6, R4, 0x3, RZ, 0xc0, !PT ;  /* 0x0000000304067812 */ /* 0x000fc800078ec0ff */
[----:B------:R-:W-:-:S13]  /*1ae0*/  ISETP.NE.AND P0, PT, R6, 0x3, PT ;  /* 0x000000030600780c */ /* 0x000fda0003f05270 */
[----:B------:R-:W-:Y:S05]  /*1af0*/  @!P0 BRA `(.L_x_207) ;  /* 0x0000000000388947 */ /* 0x000fea0003800000 */
[----:B------:R-:W0:Y:S01]  /*1b00*/  LDC.64 R6, c[0x0][0x380] ;  /* 0x0000e000ff067b82 */ /* 0x000e220000000a00 */
[----:B------:R-:W-:Y:S02]  /*1b10*/  VIADD R4, R4, 0x1 ;  /* 0x0000000104047836 */ /* 0x000fe40000000000 */
[----:B------:R-:W-:Y:S02]  /*1b20*/  IMAD.IADD R11, R0, 0x1, R9 ;  /* 0x00000001000b7824 */ /* 0x000fe400078e0209 */
[----:B------:R-:W-:Y:S01]  /*1b30*/  IMAD.MOV.U32 R38, RZ, RZ, R0 ;  /* 0x000000ffff267224 */ /* 0x000fe200078e0000 */
[----:B------:R-:W-:-:S05]  /*1b40*/  LOP3.LUT R4, R4, 0x3, RZ, 0xc0, !PT ;  /* 0x0000000304047812 */ /* 0x000fca00078ec0ff */
[----:B------:R-:W-:-:S07]  /*1b50*/  IMAD.MOV R8, RZ, RZ, -R4 ;  /* 0x000000ffff087224 */ /* 0x000fce00078e0a04 */
.L_x_208:
[----:B0-----:R-:W-:-:S06]  /*1b60*/  IMAD.WIDE.U32 R4, R11, 0x8, R6 ;  /* 0x000000080b047825 */ /* 0x001fcc00078e0006 */
[----:B------:R-:W2:Y:S01]  /*1b70*/  LDG.E.64.CONSTANT R4, desc[UR6][R4.64] ;  /* 0x0000000604047981 */ /* 0x000ea2000c1e9b00 */
[----:B------:R-:W-:Y:S02]  /*1b80*/  VIADD R8, R8, 0x1 ;  /* 0x0000000108087836 */ /* 0x000fe40000000000 */
[----:B------:R-:W-:Y:S02]  /*1b90*/  VIADD R38, R38, 0x280 ;  /* 0x0000028026267836 */ /* 0x000fe40000000000 */
[----:B------:R-:W-:Y:S01]  /*1ba0*/  VIADD R11, R11, 0x280 ;  /* 0x000002800b0b7836 */ /* 0x000fe20000000000 */
[----:B------:R-:W-:Y:S01]  /*1bb0*/  ISETP.NE.AND P0, PT, R8, RZ, PT ;  /* 0x000000ff0800720c */ /* 0x000fe20003f05270 */
[----:B--2---:R-:W-:-:S12]  /*1bc0*/  DADD R2, R4, R2 ;  /* 0x0000000004027229 */ /* 0x004fd80000000002 */
[----:B------:R-:W-:Y:S05]  /*1bd0*/  @P0 BRA `(.L_x_208) ;  /* 0xfffffffc00e00947 */ /* 0x000fea000383ffff */
.L_x_207:
[----:B------:R-:W-:Y:S05]  /*1be0*/  BSYNC.RECONVERGENT B2 ;  /* 0x0000000000027941 */ /* 0x000fea0003800200 */
.L_x_206:
[----:B------:R-:W-:Y:S05]  /*1bf0*/  @!P1 BRA `(.L_x_205) ;  /* 0x0000000400a49947 */ /* 0x000fea0003800000 */
[----:B------:R-:W0:Y:S01]  /*1c00*/  LDCU.64 UR4, c[0x0][0x380] ;  /* 0x00007000ff0477ac */ /* 0x000e220008000a00 */
[----:B------:R-:W-:Y:S01]  /*1c10*/  IMAD.IADD R7, R39, 0x1, -R38 ;  /* 0x0000000127077824 */ /* 0x000fe200078e0a26 */
[C---:B------:R-:W-:Y:S01]  /*1c20*/  IADD3 R5, P0, PT, R38.reuse, R9, RZ ;  /* 0x0000000926057210 */ /* 0x040fe20007f1e0ff */
[----:B------:R-:W-:Y:S01]  /*1c30*/  BSSY.RECONVERGENT B2, `(.L_x_209) ;  /* 0x000003a000027945 */ /* 0x000fe20003800200 */
[----:B------:R-:W-:Y:S02]  /*1c40*/  IMAD.IADD R40, R38, 0x1, R9 ;  /* 0x0000000126287824 */ /* 0x000fe400078e0209 */
        /* <DEDUP_REMOVED lines=10> */
.L_x_211:
[----:B------:R-:W0:Y:S01]  /*1cf0*/  LDC.64 R30, c[0x0][0x380] ;  /* 0x0000e000ff1e7b82 */ /* 0x000e220000000a00 */
[----:B------:R-:W2:Y:S04]  /*1d00*/  LDG.E.64.CONSTANT R8, desc[UR6][R4.64+-0x1400] ;  /* 0xffec000604087981 */ /* 0x000ea8000c1e9b00 */
[----:B------:R-:W3:Y:S01]  /*1d10*/  LDG.E.64.CONSTANT R10, desc[UR6][R4.64] ;  /* 0x00000006040a7981 */ /* 0x000ee2000c1e9b00 */
[----:B------:R-:W-:-:S03]  /*1d20*/  VIADD R15, R40, 0xa00 ;  /* 0x00000a00280f7836 */ /* 0x000fc60000000000 */
[----:B------:R-:W4:Y:S04]  /*1d30*/  LDG.E.64.CONSTANT R12, desc[UR6][R4.64+0x1400] ;  /* 0x00140006040c7981 */ /* 0x000f28000c1e9b00 */
[----:B------:R-:W5:Y:S04]  /*1d40*/  LDG.E.64.CONSTANT R16, desc[UR6][R4.64+0x3c00] ;  /* 0x003c000604107981 */ /* 0x000f68000c1e9b00 */
[----:B------:R-:W5:Y:S01]  /*1d50*/  LDG.E.64.CONSTANT R18, desc[UR6][R4.64+0x5000] ;  /* 0x0050000604127981 */ /* 0x000f62000c1e9b00 */
[----:B------:R-:W-:-:S03]  /*1d60*/  VIADD R23, R40, 0x1400 ;  /* 0x0000140028177836 */ /* 0x000fc60000000000 */
[----:B------:R-:W5:Y:S01]  /*1d70*/  LDG.E.64.CONSTANT R20, desc[UR6][R4.64+0x6400] ;  /* 0x0064000604147981 */ /* 0x000f62000c1e9b00 */
[----:B0-----:R-:W-:-:S03]  /*1d80*/  IMAD.WIDE.U32 R6, R40, 0x8, R30 ;  /* 0x0000000828067825 */ /* 0x001fc600078e001e */
[----:B------:R-:W5:Y:S04]  /*1d90*/  LDG.E.64.CONSTANT R24, desc[UR6][R4.64+0x8c00] ;  /* 0x008c000604187981 */ /* 0x000f68000c1e9b00 */
[----:B------:R-:W5:Y:S04]  /*1da0*/  LDG.E.64.CONSTANT R26, desc[UR6][R4.64+0xa000] ;  /* 0x00a00006041a7981 */ /* 0x000f68000c1e9b00 */
[----:B------:R-:W2:Y:S01]  /*1db0*/  LDG.E.64.CONSTANT R6, desc[UR6][R6.64] ;  /* 0x0000000606067981 */ /* 0x000ea2000c1e9b00 */
[----:B------:R-:W-:-:S03]  /*1dc0*/  IMAD.WIDE.U32 R14, R15, 0x8, R30 ;  /* 0x000000080f0e7825 */ /* 0x000fc600078e001e */
[----:B------:R-:W5:Y:S04]  /*1dd0*/  LDG.E.64.CONSTANT R28, desc[UR6][R4.64+0xb400] ;  /* 0x00b40006041c7981 */ /* 0x000f68000c1e9b00 */
[----:B------:R-:W5:Y:S01]  /*1de0*/  LDG.E.64.CONSTANT R14, desc[UR6][R14.64] ;  /* 0x000000060e0e7981 */ /* 0x000f62000c1e9b00 */
[----:B------:R-:W-:-:S03]  /*1df0*/  IMAD.WIDE.U32 R22, R23, 0x8, R30 ;  /* 0x0000000817167825 */ /* 0x000fc600078e001e */
[----:B------:R-:W5:Y:S04]  /*1e00*/  LDG.E.64.CONSTANT R34, desc[UR6][R4.64+0xf000] ;  /* 0x00f0000604227981 */ /* 0x000f68000c1e9b00 */
[----:B------:R-:W5:Y:S01]  /*1e10*/  LDG.E.64.CONSTANT R22, desc[UR6][R22.64] ;  /* 0x0000000616167981 */ /* 0x000f62000c1e9b00 */
[----:B------:R-:W-:-:S03]  /*1e20*/  VIADD R33, R40, 0x1e00 ;  /* 0x00001e0028217836 */ /* 0x000fc60000000000 */
[----:B------:R-:W5:Y:S01]  /*1e30*/  LDG.E.64.CONSTANT R36, desc[UR6][R4.64+0x10400] ;  /* 0x0104000604247981 */ /* 0x000f62000c1e9b00 */
[----:B------:R-:W-:-:S03]  /*1e40*/  IMAD.WIDE.U32 R30, R33, 0x8, R30 ;  /* 0x00000008211e7825 */ /* 0x000fc600078e001e */
[----:B------:R0:W5:Y:S04]  /*1e50*/  LDG.E.64.CONSTANT R32, desc[UR6][R4.64+0xdc00] ;  /* 0x00dc000604207981 */ /* 0x000168000c1e9b00 */
[----:B------:R-:W5:Y:S01]  /*1e60*/  LDG.E.64.CONSTANT R30, desc[UR6][R30.64] ;  /* 0x000000061e1e7981 */ /* 0x000f62000c1e9b00 */
[----:B------:R-:W-:-:S05]  /*1e70*/  VIADD R38, R38, 0x2800 ;  /* 0x0000280026267836 */ /* 0x000fca0000000000 */
[----:B------:R-:W-:Y:S02]  /*1e80*/  ISETP.GE.AND P1, PT, R38, R41, PT ;  /* 0x000000292600720c */ /* 0x000fe40003f26270 */
[----:B0-----:R-:W-:Y:S01]  /*1e90*/  IADD3 R4, P2, PT, R4, 0x14000, RZ ;  /* 0x0001400004047810 */ /* 0x001fe20007f5e0ff */
[----:B------:R-:W-:-:S04]  /*1ea0*/  VIADD R40, R40, 0x2800 ;  /* 0x0000280028287836 */ /* 0x000fc80000000000 */
[----:B------:R-:W-:Y:S01]  /*1eb0*/  IMAD.X R5, RZ, RZ, R5, P2 ;  /* 0x000000ffff057224 */ /* 0x000fe200010e0605 */
[----:B--2---:R-:W-:-:S08]  /*1ec0*/  DADD R6, R6, R2 ;  /* 0x0000000006067229 */ /* 0x004fd00000000002 */
[----:B------:R-:W-:-:S08]  /*1ed0*/  DADD R6, R6, R8 ;  /* 0x0000000006067229 */ /* 0x000fd00000000008 */
[----:B---3--:R-:W-:-:S08]  /*1ee0*/  DADD R6, R6, R10 ;  /* 0x0000000006067229 */ /* 0x008fd0000000000a */
[----:B----4-:R-:W-:-:S08]  /*1ef0*/  DADD R6, R6, R12 ;  /* 0x0000000006067229 */ /* 0x010fd0000000000c */
        /* <DEDUP_REMOVED lines=13> */
.L_x_210:
[----:B------:R-:W-:Y:S05]  /*1fd0*/  BSYNC.RECONVERGENT B2 ;  /* 0x0000000000027941 */ /* 0x000fea0003800200 */
.L_x_209:
[----:B------:R-:W-:Y:S01]  /*1fe0*/  IMAD.IADD R6, R39, 0x1, -R38 ;  /* 0x0000000127067824 */ /* 0x000fe200078e0a26 */
[----:B------:R-:W-:Y:S04]  /*1ff0*/  BSSY.RECONVERGENT B2, `(.L_x_212) ;  /* 0x000001d000027945 */ /* 0x000fe80003800200 */
[----:B------:R-:W-:-:S13]  /*2000*/  ISETP.GT.AND P1, PT, R6, 0xa00, PT ;  /* 0x00000a000600780c */ /* 0x000fda0003f24270 */
[----:B------:R-:W-:Y:S05]  /*2010*/  @!P1 BRA `(.L_x_213) ;  /* 0x0000000000689947 */ /* 0x000fea0003800000 */
[----:B------:R-:W0:Y:S01]  /*2020*/  LDC.64 R14, c[0x0][0x380] ;  /* 0x0000e000ff0e7b82 */ /* 0x000e220000000a00 */
[----:B------:R-:W2:Y:S04]  /*2030*/  LDG.E.64.CONSTANT R8, desc[UR6][R4.64+-0x1400] ;  /* 0xffec000604087981 */ /* 0x000ea8000c1e9b00 */
[----:B------:R-:W3:Y:S01]  /*2040*/  LDG.E.64.CONSTANT R10, desc[UR6][R4.64] ;  /* 0x00000006040a7981 */ /* 0x000ee2000c1e9b00 */
[----:B------:R-:W-:-:S03]  /*2050*/  VIADD R17, R40, 0xa00 ;  /* 0x00000a0028117836 */ /* 0x000fc60000000000 */
[----:B------:R-:W4:Y:S04]  /*2060*/  LDG.E.64.CONSTANT R12, desc[UR6][R4.64+0x1400] ;  /* 0x00140006040c7981 */ /* 0x000f28000c1e9b00 */
[----:B------:R-:W5:Y:S04]  /*2070*/  LDG.E.64.CONSTANT R18, desc[UR6][R4.64+0x5000] ;  /* 0x0050000604127981 */ /* 0x000f68000c1e9b00 */
[----:B------:R1:W5:Y:S01]  /*2080*/  LDG.E.64.CONSTANT R20, desc[UR6][R4.64+0x6400] ;  /* 0x0064000604147981 */ /* 0x000362000c1e9b00 */
[----:B0-----:R-:W-:-:S06]  /*2090*/  IMAD.WIDE.U32 R6, R40, 0x8, R14 ;  /* 0x0000000828067825 */ /* 0x001fcc00078e000e */
[----:B------:R-:W2:Y:S01]  /*20a0*/  LDG.E.64.CONSTANT R6, desc[UR6][R6.64] ;  /* 0x0000000606067981 */ /* 0x000ea2000c1e9b00 */
[----:B------:R-:W-:-:S03]  /*20b0*/  IMAD.WIDE.U32 R14, R17, 0x8, R14 ;  /* 0x00000008110e7825 */ /* 0x000fc600078e000e */
[----:B------:R-:W5:Y:S04]  /*20c0*/  LDG.E.64.CONSTANT R16, desc[UR6][R4.64+0x3c00] ;  /* 0x003c000604107981 */ /* 0x000f68000c1e9b00 */
[----:B------:R-:W5:Y:S01]  /*20d0*/  LDG.E.64.CONSTANT R14, desc[UR6][R14.64] ;  /* 0x000000060e0e7981 */ /* 0x000f62000c1e9b00 */
[----:B------:R-:W-:Y:S01]  /*20e0*/  PLOP3.LUT P0, PT, PT, PT, PT, 0x8, 0x80 ;  /* 0x000000000080781c */ /* 0x000fe20003f0e170 */
[----:B------:R-:W-:Y:S02]  /*20f0*/  VIADD R38, R38, 0x1400 ;  /* 0x0000140026267836 */ /* 0x000fe40000000000 */
[----:B------:R-:W-:Y:S01]  /*2100*/  VIADD R40, R40, 0x1400 ;  /* 0x0000140028287836 */ /* 0x000fe20000000000 */
[----:B--2---:R-:W-:-:S08]  /*2110*/  DADD R2, R2, R6 ;  /* 0x0000000002027229 */ /* 0x004fd00000000006 */
[----:B------:R-:W-:-:S08]  /*2120*/  DADD R2, R2, R8 ;  /* 0x0000000002027229 */ /* 0x000fd00000000008 */
[----:B---3--:R-:W-:-:S08]  /*2130*/  DADD R2, R2, R10 ;  /* 0x0000000002027229 */ /* 0x008fd0000000000a */
[----:B----4-:R-:W-:-:S08]  /*2140*/  DADD R2, R2, R12 ;  /* 0x0000000002027229 */ /* 0x010fd0000000000c */
[----:B-----5:R-:W-:-:S08]  /*2150*/  DADD R2, R2, R14 ;  /* 0x0000000002027229 */ /* 0x020fd0000000000e */
[----:B------:R-:W-:Y:S01]  /*2160*/  DADD R2, R2, R16 ;  /* 0x0000000002027229 */ /* 0x000fe20000000010 */
[----:B------:R-:W-:-:S07]  /*2170*/  IADD3 R6, P1, PT, R4, 0xa000, RZ ;  /* 0x0000a00004067810 */ /* 0x000fce0007f3e0ff */
[----:B------:R-:W-:Y:S01]  /*2180*/  DADD R2, R2, R18 ;  /* 0x0000000002027229 */ /* 0x000fe20000000012 */
[----:B-1----:R-:W-:Y:S02]  /*2190*/  IMAD.X R5, RZ, RZ, R5, P1 ;  /* 0x000000ffff057224 */ /* 0x002fe400008e0605 */
[----:B------:R-:W-:-:S05]  /*21a0*/  IMAD.MOV.U32 R4, RZ, RZ, R6 ;  /* 0x000000ffff047224 */ /* 0x000fca00078e0006 */
[----:B------:R-:W-:-:S11]  /*21b0*/  DADD R2, R2, R20 ;  /* 0x0000000002027229 */ /* 0x000fd60000000014 */
.L_x_213:
[----:B------:R-:W-:Y:S05]  /*21c0*/  BSYNC.RECONVERGENT B2 ;  /* 0x0000000000027941 */ /* 0x000fea0003800200 */
.L_x_212:
[----:B------:R-:W-:-:S13]  /*21d0*/  ISETP.LT.OR P0, PT, R38, R39, P0 ;  /* 0x000000272600720c */ /* 0x000fda0000701670 */
[----:B------:R-:W-:Y:S05]  /*21e0*/  @!P0 BRA `(.L_x_205) ;  /* 0x0000000000288947 */ /* 0x000fea0003800000 */
[----:B------:R-:W0:Y:S01]  /*21f0*/  LDC.64 R6, c[0x0][0x380] ;  /* 0x0000e000ff067b82 */ /* 0x000e220000000a00 */
[----:B------:R-:W2:Y:S04]  /*2200*/  LDG.E.64.CONSTANT R8, desc[UR6][R4.64] ;  /* 0x0000000604087981 */ /* 0x000ea8000c1e9b00 */
[----:B------:R-:W3:Y:S01]  /*2210*/  LDG.E.64.CONSTANT R10, desc[UR6][R4.64+0x1400] ;  /* 0x00140006040a7981 */ /* 0x000ee2000c1e9b00 */
[----:B0-----:R-:W-:-:S03]  /*2220*/  IMAD.WIDE.U32 R40, R40, 0x8, R6 ;  /* 0x0000000828287825 */ /* 0x001fc600078e0006 */
[----:B------:R-:W4:Y:S04]  /*2230*/  LDG.E.64.CONSTANT R6, desc[UR6][R4.64+-0x1400] ;  /* 0xffec000604067981 */ /* 0x000f28000c1e9b00 */
[----:B------:R-:W5:Y:S02]  /*2240*/  LDG.E.64.CONSTANT R40, desc[UR6][R40.64] ;  /* 0x0000000628287981 */ /* 0x000f64000c1e9b00 */
[----:B-----5:R-:W-:-:S08]  /*2250*/  DADD R2, R2, R40 ;  /* 0x0000000002027229 */ /* 0x020fd00000000028 */
[----:B----4-:R-:W-:-:S08]  /*2260*/  DADD R2, R2, R6 ;  /* 0x0000000002027229 */ /* 0x010fd00000000006 */
[----:B--2---:R-:W-:-:S08]  /*2270*/  DADD R2, R2, R8 ;  /* 0x0000000002027229 */ /* 0x004fd00000000008 */
[----:B---3--:R-:W-:-:S11]  /*2280*/  DADD R2, R2, R10 ;  /* 0x0000000002027229 */ /* 0x008fd6000000000a */
.L_x_205:
[----:B------:R-:W-:Y:S05]  /*2290*/  BSYNC.RECONVERGENT B1 ;  /* 0x0000000000017941 */ /* 0x000fea0003800200 */
.L_x_203:
        /* <DEDUP_REMOVED lines=21> */
[----:B------:R-:W-:-:S05]  /*23f0*/  @!P1 LOP3.LUT R6, R6, 0xf8, RZ, 0xc0, !PT ;  /* 0x000000f806069812 */ /* 0x000fca00078ec0ff */
        /* <DEDUP_REMOVED lines=20> */
[----:B------:R-:W1:Y:S01]  /*2540*/  S2UR UR5, SR_CgaCtaId ;  /* 0x00000000000579c3 */ /* 0x000e620000008800 */
[----:B------:R-:W-:Y:S02]  /*2550*/  UMOV UR4, 0x400 ;  /* 0x0000040000047882 */ /* 0x000fe40000000000 */
[----:B-1----:R-:W-:-:S09]  /*2560*/  ULEA UR4, UR5, UR4, 0x18 ;  /* 0x0000000405047291 */ /* 0x002fd2000f8ec0ff */
[----:B------:R-:W1:Y:S04]  /*2570*/  LDS.128 R8, [UR4+0x20] ;  /* 0x00002004ff087984 */ /* 0x000e680008000c00 */
[----:B------:R-:W2:Y:S04]  /*2580*/  LDS.128 R16, [UR4+0x30] ;  /* 0x00003004ff107984 */ /* 0x000ea80008000c00 */
[----:B0-----:R-:W0:Y:S01]  /*2590*/  LDS.128 R4, [UR4+0x40] ;  /* 0x00004004ff047984 */ /* 0x001e220008000c00 */
[----:B-1----:R-:W-:-:S03]  /*25a0*/  DADD R8, R12, R8 ;  /* 0x000000000c087229 */ /* 0x002fc60000000008 */
[----:B------:R-:W-:Y:S05]  /*25b0*/  LDS.128 R12, [UR4+0x60] ;  /* 0x00006004ff0c7984 */ /* 0x000fea0008000c00 */
[----:B------:R-:W-:Y:S02]  /*25c0*/  DADD R2, R8, R10 ;  /* 0x0000000008027229 */ /* 0x000fe4000000000a */
[----:B------:R-:W1:Y:S06]  /*25d0*/  LDS.128 R8, [UR4+0x50] ;  /* 0x00005004ff087984 */ /* 0x000e6c0008000c00 */
[----:B--2---:R-:W-:-:S08]  /*25e0*/  DADD R2, R2, R16 ;  /* 0x0000000002027229 */ /* 0x004fd00000000010 */
[----:B------:R-:W-:-:S08]  /*25f0*/  DADD R2, R2, R18 ;  /* 0x0000000002027229 */ /* 0x000fd00000000012 */
[----:B0-----:R-:W-:-:S08]  /*2600*/  DADD R2, R2, R4 ;  /* 0x0000000002027229 */ /* 0x001fd00000000004 */
[----:B------:R-:W-:Y:S01]  /*2610*/  DADD R2, R2, R6 ;  /* 0x0000000002027229 */ /* 0x000fe20000000006 */
[----:B------:R-:W0:Y:S07]  /*2620*/  LDS.128 R4, [UR4+0x70] ;  /* 0x00007004ff047984 */ /* 0x000e2e0008000c00 */
[----:B-1----:R-:W-:-:S08]  /*2630*/  DADD R2, R2, R8 ;  /* 0x0000000002027229 */ /* 0x002fd00000000008 */
[----:B------:R-:W-:Y:S01]  /*2640*/  DADD R2, R2, R10 ;  /* 0x0000000002027229 */ /* 0x000fe2000000000a */
[----:B------:R-:W1:Y:S07]  /*2650*/  LDS.128 R8, [UR4+0x80] ;  /* 0x00008004ff087984 */ /* 0x000e6e0008000c00 */
[----:B------:R-:W-:-:S08]  /*2660*/  DADD R2, R2, R12 ;  /* 0x0000000002027229 */ /* 0x000fd0000000000c */
[----:B------:R-:W-:Y:S01]  /*2670*/  DADD R2, R2, R14 ;  /* 0x0000000002027229 */ /* 0x000fe2000000000e */
[----:B------:R-:W2:Y:S07]  /*2680*/  LDS.128 R12, [UR4+0x90] ;  /* 0x00009004ff0c7984 */ /* 0x000eae0008000c00 */
[----:B0-----:R-:W-:-:S08]  /*2690*/  DADD R2, R2, R4 ;  /* 0x0000000002027229 */ /* 0x001fd00000000004 */
[----:B------:R-:W-:Y:S01]  /*26a0*/  DADD R2, R2, R6 ;  /* 0x0000000002027229 */ /* 0x000fe20000000006 */
[----:B------:R-:W0:Y:S07]  /*26b0*/  LDS.128 R4, [UR4+0xa0] ;  /* 0x0000a004ff047984 */ /* 0x000e2e0008000c00 */
[----:B-1----:R-:W-:Y:S01]  /*26c0*/  DADD R2, R2, R8 ;  /* 0x0000000002027229 */ /* 0x002fe20000000008 */
[----:B------:R-:W1:Y:S07]  /*26d0*/  LDS.64 R8, [UR4+0xb0] ;  /* 0x0000b004ff087984 */ /* 0x000e6e0008000a00 */
[----:B------:R-:W-:-:S08]  /*26e0*/  DADD R2, R2, R10 ;  /* 0x0000000002027229 */ /* 0x000fd0000000000a */
[----:B--2---:R-:W-:-:S08]  /*26f0*/  DADD R2, R2, R12 ;  /* 0x0000000002027229 */ /* 0x004fd0000000000c */
[----:B------:R-:W-:-:S08]  /*2700*/  DADD R2, R2, R14 ;  /* 0x0000000002027229 */ /* 0x000fd0000000000e */
[----:B0-----:R-:W-:-:S08]  /*2710*/  DADD R2, R2, R4 ;  /* 0x0000000002027229 */ /* 0x001fd00000000004 */
[----:B------:R-:W-:-:S08]  /*2720*/  DADD R2, R2, R6 ;  /* 0x0000000002027229 */ /* 0x000fd00000000006 */
[----:B-1----:R-:W-:-:S11]  /*2730*/  DADD R12, R2, R8 ;  /* 0x00000000020c7229 */ /* 0x002fd60000000008 */
.L_x_201:
[----:B------:R-:W-:Y:S05]  /*2740*/  BSYNC.RECONVERGENT B0 ;  /* 0x0000000000007941 */ /* 0x000fea0003800200 */
.L_x_186:
[----:B------:R-:W-:Y:S05]  /*2750*/  @P0 EXIT ;  /* 0x000000000000094d */ /* 0x000fea0003800000 */
[----:B------:R-:W1:Y:S01]  /*2760*/  LDCU.64 UR4, c[0x0][0x398] ;  /* 0x00007300ff0477ac */ /* 0x000e620008000a00 */
[----:B0-----:R-:W0:Y:S01]  /*2770*/  LDC.64 R2, c[0x0][0x388] ;  /* 0x0000e200ff027b82 */ /* 0x001e220000000a00 */
[----:B-1----:R-:W-:-:S07]  /*2780*/  DADD R12, R12, UR4 ;  /* 0x000000040c0c7e29 */ /* 0x002fce0008000000 */
[----:B0-----:R-:W-:Y:S01]  /*2790*/  STG.E.64 desc[UR6][R2.64], R12 ;  /* 0x0000000c02007986 */ /* 0x001fe2000c101b06 */
[----:B------:R-:W-:Y:S05]  /*27a0*/  EXIT ;  /* 0x000000000000794d */ /* 0x000fea0003800000 */
.L_x_214:
        /* <DEDUP_REMOVED lines=13> */
.L_x_386:


//--------------------- .text._ZN3cub18CUB_300001_SM_10006detail6reduce18DeviceReduceKernelINS2_10policy_hubIdjN4cuda3std3__44plusIdEEE10Policy1000EN6thrust24THRUST_300001_SM_1000_NS18transform_iteratorI10pi_functorNSD_17counting_iteratorIlNSD_11use_defaultESH_SH_EESH_SH_EEjS9_dNS7_10__identityEEEvT0_PT3_T1_NS0_13GridEvenShareISO_EET2_T4_ --------------------------
	.section	.text._ZN3cub18CUB_300001_SM_10006detail6reduce18DeviceReduceKernelINS2_10policy_hubIdjN4cuda3std3__44plusIdEEE10Policy1000EN6thrust24THRUST_300001_SM_1000_NS18transform_iteratorI10pi_functorNSD_17counting_iteratorIlNSD_11use_defaultESH_SH_EESH_SH_EEjS9_dNS7_10__identityEEEvT0_PT3_T1_NS0_13GridEvenShareISO_EET2_T4_,"ax",@progbits
	.align	128
        .global         _ZN3cub18CUB_300001_SM_10006detail6reduce18DeviceReduceKernelINS2_10policy_hubIdjN4cuda3std3__44plusIdEEE10Policy1000EN6thrust24THRUST_300001_SM_1000_NS18transform_iteratorI10pi_functorNSD_17counting_iteratorIlNSD_11use_defaultESH_SH_EESH_SH_EEjS9_dNS7_10__identityEEEvT0_PT3_T1_NS0_13GridEvenShareISO_EET2_T4_
        .type           _ZN3cub18CUB_300001_SM_10006detail6reduce18DeviceReduceKernelINS2_10policy_hubIdjN4cuda3std3__44plusIdEEE10Policy1000EN6thrust24THRUST_300001_SM_1000_NS18transform_iteratorI10pi_functorNSD_17counting_iteratorIlNSD_11use_defaultESH_SH_EESH_SH_EEjS9_dNS7_10__identityEEEvT0_PT3_T1_NS0_13GridEvenShareISO_EET2_T4_,@function
        .size           _ZN3cub18CUB_300001_SM_10006detail6reduce18DeviceReduceKernelINS2_10policy_hubIdjN4cuda3std3__44plusIdEEE10Policy1000EN6thrust24THRUST_300001_SM_1000_NS18transform_iteratorI10pi_functorNSD_17counting_iteratorIlNSD_11use_defaultESH_SH_EESH_SH_EEjS9_dNS7_10__identityEEEvT0_PT3_T1_NS0_13GridEvenShareISO_EET2_T4_,(.L_x_381 - _ZN3cub18CUB_300001_SM_10006detail6reduce18DeviceReduceKernelINS2_10policy_hubIdjN4cuda3std3__44plusIdEEE10Policy1000EN6thrust24THRUST_300001_SM_1000_NS18transform_iteratorI10pi_functorNSD_17counting_iteratorIlNSD_11use_defaultESH_SH_EESH_SH_EEjS9_dNS7_10__identityEEEvT0_PT3_T1_NS0_13GridEvenShareISO_EET2_T4_)
        .other          _ZN3cub18CUB_300001_SM_10006detail6reduce18DeviceReduceKernelINS2_10policy_hubIdjN4cuda3std3__44plusIdEEE10Policy1000EN6thrust24THRUST_300001_SM_1000_NS18transform_iteratorI10pi_functorNSD_17counting_iteratorIlNSD_11use_defaultESH_SH_EESH_SH_EEjS9_dNS7_10__identityEEEvT0_PT3_T1_NS0_13GridEvenShareISO_EET2_T4_,@"STO_CUDA_ENTRY STV_DEFAULT"
_ZN3cub18CUB_300001_SM_10006detail6reduce18DeviceReduceKernelINS2_10policy_hubIdjN4cuda3std3__44plusIdEEE10Policy1000EN6thrust24THRUST_300001_SM_1000_NS18transform_iteratorI10pi_functorNSD_17counting_iteratorIlNSD_11use_defaultESH_SH_EESH_SH_EEjS9_dNS7_10__identityEEEvT0_PT3_T1_NS0_13GridEvenShareISO_EET2_T4_:
.text._ZN3cub18CUB_300001_SM_10006detail6reduce18DeviceReduceKernelINS2_10policy_hubIdjN4cuda3std3__44plusIdEEE10Policy1000EN6thrust24THRUST_300001_SM_1000_NS18transform_iteratorI10pi_functorNSD_17counting_iteratorIlNSD_11use_defaultESH_SH_EESH_SH_EEjS9_dNS7_10__identityEEEvT0_PT3_T1_NS0_13GridEvenShareISO_EET2_T4_:
[----:B------:R-:W-:Y:S08]  /*0000*/  LDC R1, c[0x0][0x37c] ;  /* 0x0000df00ff017b82 */ /* 0x000ff00000000800 */
[----:B------:R-:W0:Y:S01]  /*0010*/  S2UR UR13, SR_CTAID.X ;  /* 0x00000000000d79c3 */ /* 0x000e220000002500 */
[----:B------:R-:W1:Y:S01]  /*0020*/  LDCU UR6, c[0x0][0x3b0] ;  /* 0x00007600ff0677ac */ /* 0x000e620008000800 */
[----:B------:R-:W-:Y:S01]  /*0030*/  BSSY.RECONVERGENT B0, `(.L_x_215) ;  /* 0x000046b000007945 */ /* 0x000fe20003800200 */
[----:B------:R-:W-:Y:S01]  /*0040*/  UMOV UR5, URZ ;  /* 0x000000ff00057c82 */ /* 0x000fe20008000000 */
[----:B------:R-:W-:Y:S01]  /*0050*/  UMOV UR16, 0x40100000 ;  /* 0x4010000000107882 */ /* 0x000fe20000000000 */
[----:B0-----:R-:W-:-:S04]  /*0060*/  UIMAD UR4, UR13, 0x1400, URZ ;  /* 0x000014000d0478a4 */ /* 0x001fc8000f8e02ff */
[----:B-1----:R-:W-:-:S06]  /*0070*/  UIADD3 UR6, UPT, UPT, -UR4, UR6, URZ ;  /* 0x0000000604067290 */ /* 0x002fcc000fffe1ff */
[----:B------:R-:W-:-:S05]  /*0080*/  IMAD.U32 R0, RZ, RZ, UR6 ;  /* 0x00000006ff007e24 */ /* 0x000fca000f8e00ff */
[----:B------:R-:W-:-:S13]  /*0090*/  ISETP.GT.U32.AND P0, PT, R0, 0x13ff, PT ;  /* 0x000013ff0000780c */ /* 0x000fda0003f04070 */
[----:B------:R-:W-:Y:S05]  /*00a0*/  @P0 BRA `(.L_x_216) ;  /* 0x0000001800940947 */ /* 0x000fea0003800000 */
[----:B------:R-:W0:Y:S01]  /*00b0*/  S2R R2, SR_TID.X ;  /* 0x0000000000027919 */ /* 0x000e220000002100 */
[----:B------:R-:W-:Y:S01]  /*00c0*/  BSSY.RECONVERGENT B2, `(.L_x_217) ;  /* 0x0000022000027945 */ /* 0x000fe20003800200 */
[----:B------:R-:W-:Y:S02]  /*00d0*/  CS2R R8, SRZ ;  /* 0x0000000000087805 */ /* 0x000fe4000001ff00 */
[----:B0-----:R-:W-:Y:S01]  /*00e0*/  ISETP.GE.U32.AND P0, PT, R2, UR6, PT ;  /* 0x0000000602007c0c */ /* 0x001fe2000bf06070 */
        /* <DEDUP_REMOVED lines=26> */
[----:B------:R-:W-:Y:S05]  /*0290*/  CALL.REL.NOINC `($__internal_2_$__cuda_sm20_div_rn_f64_full) ;  /* 0x0000004400347944 */ /* 0x000fea0003c00000 */
.L_x_220:
[----:B------:R-:W-:Y:S05]  /*02a0*/  BSYNC.RECONVERGENT B3 ;  /* 0x0000000000037941 */ /* 0x000fea0003800200 */
.L_x_219:
[----:B------:R-:W-:Y:S02]  /*02b0*/  IMAD.MOV.U32 R8, RZ, RZ, R20 ;  /* 0x000000ffff087224 */ /* 0x000fe400078e0014 */
[----:B------:R-:W-:Y:S02]  /*02c0*/  IMAD.MOV.U32 R9, RZ, RZ, R21 ;  /* 0x000000ffff097224 */ /* 0x000fe400078e0015 */
[----:B------:R-:W-:-:S07]  /*02d0*/  VIADD R3, R2, 0x280 ;  /* 0x0000028002037836 */ /* 0x000fce0000000000 */
.L_x_218:
[----:B------:R-:W-:Y:S05]  /*02e0*/  BSYNC.RECONVERGENT B2 ;  /* 0x0000000000027941 */ /* 0x000fea0003800200 */
.L_x_217:
[----:B------:R-:W-:Y:S01]  /*02f0*/  ISETP.GE.U32.AND P0, PT, R3, UR6, PT ;  /* 0x0000000603007c0c */ /* 0x000fe2000bf06070 */
[----:B------:R-:W0:Y:S01]  /*0300*/  LDCU.64 UR10, c[0x0][0x388] ;  /* 0x00007100ff0a77ac */ /* 0x000e220008000a00 */
[----:B------:R-:W-:Y:S01]  /*0310*/  BSSY.RECONVERGENT B2, `(.L_x_221) ;  /* 0x00000a1000027945 */ /* 0x000fe20003800200 */
[----:B------:R-:W1:Y:S01]  /*0320*/  LDCU.64 UR18, c[0x0][0x388] ;  /* 0x00007100ff1277ac */ /* 0x000e620008000a00 */
[----:B------:R-:W2:Y:S01]  /*0330*/  LDCU.64 UR8, c[0x0][0x380] ;  /* 0x00007000ff0877ac */ /* 0x000ea20008000a00 */
[----:B------:R-:W3:Y:S08]  /*0340*/  LDCU.64 UR14, c[0x0][0x380] ;  /* 0x00007000ff0e77ac */ /* 0x000ef00008000a00 */
[----:B------:R-:W-:Y:S05]  /*0350*/  @P0 BRA `(.L_x_222) ;  /* 0x0000000800700947 */ /* 0x000fea0003800000 */
[----:B------:R-:W4:Y:S01]  /*0360*/  LDCU UR7, c[0x0][0x3b0] ;  /* 0x00007600ff0777ac */ /* 0x000f220008000800 */
[----:B------:R-:W-:Y:S01]  /*0370*/  LOP3.LUT R4, RZ, R3, RZ, 0x33, !PT ;  /* 0x00000003ff047212 */ /* 0x000fe200078e33ff */
[----:B------:R-:W-:Y:S01]  /*0380*/  BSSY.RECONVERGENT B3, `(.L_x_223) ;  /* 0x0000029000037945 */ /* 0x000fe20003800200 */
[----:B----4-:R-:W-:-:S05]  /*0390*/  IMAD.U32 R5, RZ, RZ, UR7 ;  /* 0x00000007ff057e24 */ /* 0x010fca000f8e00ff */
[----:B------:R-:W-:-:S05]  /*03a0*/  IADD3 R4, PT, PT, R5, -UR4, R4 ;  /* 0x8000000405047c10 */ /* 0x000fca000fffe004 */
[----:B------:R-:W-:-:S05]  /*03b0*/  IMAD.HI.U32 R0, R4, -0x33333333, RZ ;  /* 0xcccccccd04007827 */ /* 0x000fca00078e00ff */
[----:B------:R-:W-:-:S04]  /*03c0*/  SHF.R.U32.HI R0, RZ, 0x9, R0 ;  /* 0x00000009ff007819 */ /* 0x000fc80000011600 */
[----:B------:R-:W-:-:S04]  /*03d0*/  LOP3.LUT R5, R0, 0x3, RZ, 0xc0, !PT ;  /* 0x0000000300057812 */ /* 0x000fc800078ec0ff */
[----:B------:R-:W-:-:S13]  /*03e0*/  ISETP.NE.AND P0, PT, R5, 0x3, PT ;  /* 0x000000030500780c */ /* 0x000fda0003f05270 */
[----:B------:R-:W-:Y:S05]  /*03f0*/  @!P0 BRA `(.L_x_224) ;  /* 0x0000000000848947 */ /* 0x000fea0003800000 */
[----:B------:R-:W-:Y:S02]  /*0400*/  VIADD R6, R0, 0x1 ;  /* 0x0000000100067836 */ /* 0x000fe40000000000 */
[----:B------:R-:W-:-:S03]  /*0410*/  VIADD R5, R3, UR4 ;  /* 0x0000000403057c36 */ /* 0x000fc60008000000 */
[----:B------:R-:W-:-:S05]  /*0420*/  LOP3.LUT R6, R6, 0x3, RZ, 0xc0, !PT ;  /* 0x0000000306067812 */ /* 0x000fca00078ec0ff */
[----:B------:R-:W-:-:S07]  /*0430*/  IMAD.MOV R6, RZ, RZ, -R6 ;  /* 0x000000ffff067224 */ /* 0x000fce00078e0a06 */
.L_x_227:
[----:B--2---:R-:W-:Y:S01]  /*0440*/  IADD3 R14, P0, PT, R5, UR8, RZ ;  /* 0x00000008050e7c10 */ /* 0x004fe2000ff1e0ff */
[----:B------:R-:W-:Y:S01]  /*0450*/  VIADD R6, R6, 0x1 ;  /* 0x0000000106067836 */ /* 0x000fe20000000000 */
[----:B------:R-:W-:Y:S03]  /*0460*/  BSSY.RECONVERGENT B4, `(.L_x_225) ;  /* 0x0000016000047945 */ /* 0x000fe60003800200 */
[----:B------:R-:W-:Y:S01]  /*0470*/  IMAD.X R15, RZ, RZ, UR9, P0 ;  /* 0x00000009ff0f7e24 */ /* 0x000fe200080e06ff */
[----:B------:R-:W-:-:S03]  /*0480*/  ISETP.NE.AND P1, PT, R6, RZ, PT ;  /* 0x000000ff0600720c */ /* 0x000fc60003f25270 */
        /* <DEDUP_REMOVED lines=18> */
[----:B-1-3--:R-:W-:Y:S05]  /*05b0*/  CALL.REL.NOINC `($__internal_2_$__cuda_sm20_div_rn_f64_full) ;  /* 0x00000040006c7944 */ /* 0x00afea0003c00000 */
.L_x_226:
[----:B-1-3--:R-:W-:Y:S05]  /*05c0*/  BSYNC.RECONVERGENT B4 ;  /* 0x0000000000047941 */ /* 0x00afea0003800200 */
.L_x_225:
[----:B------:R-:W-:Y:S01]  /*05d0*/  DADD R8, R20, R8 ;  /* 0x0000000014087229 */ /* 0x000fe20000000008 */
[----:B------:R-:W-:Y:S02]  /*05e0*/  VIADD R3, R3, 0x280 ;  /* 0x0000028003037836 */ /* 0x000fe40000000000 */
[----:B------:R-:W-:Y:S01]  /*05f0*/  VIADD R5, R5, 0x280 ;  /* 0x0000028005057836 */ /* 0x000fe20000000000 */
[----:B------:R-:W-:Y:S07]  /*0600*/  @P1 BRA `(.L_x_227) ;  /* 0xfffffffc008c1947 */ /* 0x000fee000383ffff */
.L_x_224:
[----:B0123--:R-:W-:Y:S05]  /*0610*/  BSYNC.RECONVERGENT B3 ;  /* 0x0000000000037941 */ /* 0x00ffea0003800200 */
.L_x_223:
[----:B------:R-:W-:-:S13]  /*0620*/  ISETP.GE.U32.AND P0, PT, R4, 0x780, PT ;  /* 0x000007800400780c */ /* 0x000fda0003f06070 */
[----:B------:R-:W-:Y:S05]  /*0630*/  @!P0 BRA `(.L_x_222) ;  /* 0x0000000400b88947 */ /* 0x000fea0003800000 */
[C---:B------:R-:W-:Y:S02]  /*0640*/  VIADD R4, R3.reuse, 0x500 ;  /* 0x0000050003047836 */ /* 0x040fe40000000000 */
[----:B------:R-:W-:-:S07]  /*0650*/  VIADD R3, R3, UR4 ;  /* 0x0000000403037c36 */ /* 0x000fce0008000000 */
.L_x_236:
[----:B------:R-:W-:Y:S01]  /*0660*/  IADD3 R12, P0, PT, R3, UR14, RZ ;  /* 0x0000000e030c7c10 */ /* 0x000fe2000ff1e0ff */
[----:B------:R-:W-:Y:S04]  /*0670*/  BSSY.RECONVERGENT B3, `(.L_x_228) ;  /* 0x0000017000037945 */ /* 0x000fe80003800200 */
[----:B------:R-:W-:-:S04]  /*0680*/  IMAD.X R13, RZ, RZ, UR15, P0 ;  /* 0x0000000fff0d7e24 */ /* 0x000fc800080e06ff */
        /* <DEDUP_REMOVED lines=19> */
[----:B------:R-:W-:Y:S02]  /*07c0*/  IMAD.MOV.U32 R6, RZ, RZ, R20 ;  /* 0x000000ffff067224 */ /* 0x000fe400078e0014 */
[----:B------:R-:W-:-:S07]  /*07d0*/  IMAD.MOV.U32 R7, RZ, RZ, R21 ;  /* 0x000000ffff077224 */ /* 0x000fce00078e0015 */
.L_x_229:
[----:B------:R-:W-:Y:S05]  /*07e0*/  BSYNC.RECONVERGENT B3 ;  /* 0x0000000000037941 */ /* 0x000fea0003800200 */
.L_x_228:
[----:B------:R-:W-:Y:S01]  /*07f0*/  VIADD R14, R3, 0x280 ;  /* 0x00000280030e7836 */ /* 0x000fe20000000000 */
[----:B------:R-:W-:Y:S01]  /*0800*/  BSSY.RECONVERGENT B3, `(.L_x_230) ;  /* 0x0000017000037945 */ /* 0x000fe20003800200 */
[----:B------:R-:W-:-:S03]  /*0810*/  DADD R8, R6, R8 ;  /* 0x0000000006087229 */ /* 0x000fc60000000008 */
[----:B------:R-:W-:-:S05]  /*0820*/  IADD3 R14, P0, PT, R14, UR14, RZ ;  /* 0x0000000e0e0e7c10 */ /* 0x000fca000ff1e0ff */
        /* <DEDUP_REMOVED lines=20> */
.L_x_231:
[----:B------:R-:W-:Y:S05]  /*0970*/  BSYNC.RECONVERGENT B3 ;  /* 0x0000000000037941 */ /* 0x000fea0003800200 */
.L_x_230:
        /* <DEDUP_REMOVED lines=26> */
.L_x_233:
[----:B------:R-:W-:Y:S05]  /*0b20*/  BSYNC.RECONVERGENT B3 ;  /* 0x0000000000037941 */ /* 0x000fea0003800200 */
.L_x_232:
        /* <DEDUP_REMOVED lines=24> */
.L_x_235:
[----:B------:R-:W-:Y:S05]  /*0cb0*/  BSYNC.RECONVERGENT B3 ;  /* 0x0000000000037941 */ /* 0x000fea0003800200 */
.L_x_234:
[C---:B------:R-:W-:Y:S01]  /*0cc0*/  VIADD R0, R4.reuse, 0x500 ;  /* 0x0000050004007836 */ /* 0x040fe20000000000 */
[----:B------:R-:W-:Y:S01]  /*0cd0*/  DADD R8, R8, R20 ;  /* 0x0000000008087229 */ /* 0x000fe20000000014 */
[----:B------:R-:W-:Y:S02]  /*0ce0*/  VIADD R4, R4, 0xa00 ;  /* 0x00000a0004047836 */ /* 0x000fe40000000000 */
[----:B------:R-:W-:Y:S01]  /*0cf0*/  VIADD R3, R3, 0xa00 ;  /* 0x00000a0003037836 */ /* 0x000fe20000000000 */
[----:B------:R-:W-:-:S13]  /*0d00*/  ISETP.GE.AND P0, PT, R0, UR6, PT ;  /* 0x0000000600007c0c */ /* 0x000fda000bf06270 */
[----:B------:R-:W-:Y:S05]  /*0d10*/  @!P0 BRA `(.L_x_236) ;  /* 0xfffffff800508947 */ /* 0x000fea000383ffff */
.L_x_222:
[----:B0123--:R-:W-:Y:S05]  /*0d20*/  BSYNC.RECONVERGENT B2 ;  /* 0x0000000000027941 */ /* 0x00ffea0003800200 */
.L_x_221:
[----:B------:R-:W-:-:S05]  /*0d30*/  IMAD.U32 R0, RZ, RZ, UR6 ;  /* 0x00000006ff007e24 */ /* 0x000fca000f8e00ff */
[----:B------:R-:W-:-:S13]  /*0d40*/  ISETP.GE.U32.AND P0, PT, R0, 0x280, PT ;  /* 0x000002800000780c */ /* 0x000fda0003f06070 */
        /* <DEDUP_REMOVED lines=47> */
[----:B------:R-:W2:Y:S04]  /*1040*/  LDS.128 R16, [UR4+0x30] ;  /* 0x00003004ff107984 */ /* 0x000ea80008000c00 */
[----:B-1----:R-:W1:Y:S01]  /*1050*/  LDS.128 R4, [UR4+0x40] ;  /* 0x00004004ff047984 */ /* 0x002e620008000c00 */
[----:B0-----:R-:W-:-:S03]  /*1060*/  DADD R12, R8, R12 ;  /* 0x00000000080c7229 */ /* 0x001fc6000000000c */
[----:B------:R-:W0:Y:S05]  /*1070*/  LDS.128 R8, [UR4+0x50] ;  /* 0x00005004ff087984 */ /* 0x000e2a0008000c00 */
[----:B------:R-:W-:-:S08]  /*1080*/  DADD R12, R12, R14 ;  /* 0x000000000c0c7229 */ /* 0x000fd0000000000e */
[----:B--2---:R-:W-:-:S08]  /*1090*/  DADD R12, R12, R16 ;  /* 0x000000000c0c7229 */ /* 0x004fd00000000010 */
[----:B------:R-:W-:Y:S02]  /*10a0*/  DADD R18, R12, R18 ;  /* 0x000000000c127229 */ /* 0x000fe40000000012 */
[----:B------:R-:W2:Y:S06]  /*10b0*/  LDS.128 R12, [UR4+0x60] ;  /* 0x00006004ff0c7984 */ /* 0x000eac0008000c00 */
[----:B-1----:R-:W-:-:S08]  /*10c0*/  DADD R4, R18, R4 ;  /* 0x0000000012047229 */ /* 0x002fd00000000004 */
[----:B------:R-:W-:Y:S02]  /*10d0*/  DADD R2, R4, R6 ;  /* 0x0000000004027229 */ /* 0x000fe40000000006 */
[----:B------:R-:W1:Y:S06]  /*10e0*/  LDS.128 R4, [UR4+0x70] ;  /* 0x00007004ff047984 */ /* 0x000e6c0008000c00 */
[----:B0-----:R-:W-:-:S08]  /*10f0*/  DADD R2, R2, R8 ;  /* 0x0000000002027229 */ /* 0x001fd00000000008 */
[----:B------:R-:W-:Y:S01]  /*1100*/  DADD R2, R2, R10 ;  /* 0x0000000002027229 */ /* 0x000fe2000000000a */
[----:B------:R-:W0:Y:S07]  /*1110*/  LDS.128 R8, [UR4+0x80] ;  /* 0x00008004ff087984 */ /* 0x000e2e0008000c00 */
[----:B--2---:R-:W-:-:S08]  /*1120*/  DADD R2, R2, R12 ;  /* 0x0000000002027229 */ /* 0x004fd0000000000c */
        /* <DEDUP_REMOVED lines=14> */
.L_x_237:
[----:B------:R-:W-:Y:S01]  /*1210*/  LOP3.LUT R0, R2, 0x3e0, RZ, 0xc0, !PT ;  /* 0x000003e002007812 */ /* 0x000fe200078ec0ff */
[----:B------:R-:W0:Y:S04]  /*1220*/  S2R R12, SR_LANEID ;  /* 0x00000000000c7919 */ /* 0x000e280000000000 */
[----:B------:R-:W-:Y:S01]  /*1230*/  VIADD R3, R0, 0x20 ;  /* 0x0000002000037836 */ /* 0x000fe20000000000 */
[----:B------:R-:W-:-:S04]  /*1240*/  LOP3.LUT R0, RZ, R0, RZ, 0x33, !PT ;  /* 0x00000000ff007212 */ /* 0x000fc800078e33ff */
[----:B------:R-:W-:Y:S01]  /*1250*/  ISETP.GT.U32.AND P0, PT, R3, UR6, PT ;  /* 0x0000000603007c0c */ /* 0x000fe2000bf04070 */
[----:B------:R-:W-:-:S05]  /*1260*/  VIADD R0, R0, UR6 ;  /* 0x0000000600007c36 */ /* 0x000fca0008000000 */
        /* <DEDUP_REMOVED lines=8> */
[----:B------:R-:W-:Y:S01]  /*12f0*/  FSEL R7, R5, R9, !P0 ;  /* 0x0000000905077208 */ /* 0x000fe20004000000 */
        /* <DEDUP_REMOVED lines=22> */
[----:B------:R-:W-:Y:S01]  /*1460*/  @!P1 MOV R7, 0x400 ;  /* 0x0000040000079802 */ /* 0x000fe20000000f00 */
[----:B------:R-:W-:Y:S01]  /*1470*/  SHFL.DOWN PT, R4, R10, 0x10, R3 ;  /* 0x0a0000000a047989 */ /* 0x000fe200000e0003 */
[----:B------:R-:W-:Y:S02]  /*1480*/  ISETP.GT.AND P0, PT, R0, R3, PT ;  /* 0x000000030000720c */ /* 0x000fe40003f04270 */
        /* <DEDUP_REMOVED lines=14> */
[----:B------:R-:W-:-:S05]  /*1570*/  IMAD.U32 R0, RZ, RZ, UR6 ;  /* 0x00000006ff007e24 */ /* 0x000fca000f8e00ff */
[----:B------:R-:W-:Y:S01]  /*1580*/  ISETP.GT.U32.AND P1, PT, R0, 0x20, PT ;  /* 0x000000200000780c */ /* 0x000fe20003f24070 */
[----:B-1----:R-:W-:-:S09]  /*1590*/  ULEA UR4, UR5, UR4, 0x18 ;  /* 0x0000000405047291 */ /* 0x002fd2000f8ec0ff */
[----:B------:R-:W1:Y:S04]  /*15a0*/  LDS.128 R12, [UR4+0x20] ;  /* 0x00002004ff0c7984 */ /* 0x000e680008000c00 */
[----:B0-----:R-:W0:Y:S01]  /*15b0*/  LDS.128 R4, [UR4+0x30] ;  /* 0x00003004ff047984 */ /* 0x001e220008000c00 */
[----:B-1----:R-:W-:-:S10]  /*15c0*/  DADD R12, R8, R12 ;  /* 0x00000000080c7229 */ /* 0x002fd4000000000c */
[----:B------:R-:W-:Y:S02]  /*15d0*/  FSEL R2, R12, R8, P1 ;  /* 0x000000080c027208 */ /* 0x000fe40000800000 */
[----:B------:R-:W-:Y:S02]  /*15e0*/  FSEL R3, R13, R9, P1 ;  /* 0x000000090d037208 */ /* 0x000fe40000800000 */
[----:B------:R-:W-:Y:S01]  /*15f0*/  ISETP.GT.U32.AND P1, PT, R0, 0x40, PT ;  /* 0x000000400000780c */ /* 0x000fe20003f24070 */
[----:B------:R-:W1:Y:S03]  /*1600*/  LDS.128 R8, [UR4+0x40] ;  /* 0x00004004ff087984 */ /* 0x000e660008000c00 */
[----:B------:R-:W-:-:S10]  /*1610*/  DADD R14, R2, R14 ;  /* 0x00000000020e7229 */ /* 0x000fd4000000000e */
[----:B------:R-:W-:Y:S02]  /*1620*/  FSEL R2, R14, R2, P1 ;  /* 0x000000020e027208 */ /* 0x000fe40000800000 */
[----:B------:R-:W-:Y:S02]  /*1630*/  FSEL R3, R15, R3, P1 ;  /* 0x000000030f037208 */ /* 0x000fe40000800000 */
[----:B------:R-:W-:-:S04]  /*1640*/  ISETP.GT.U32.AND P1, PT, R0, 0x60, PT ;  /* 0x000000600000780c */ /* 0x000fc80003f24070 */
[----:B0-----:R-:W-:-:S10]  /*1650*/  DADD R4, R4, R2 ;  /* 0x0000000004047229 */ /* 0x001fd40000000002 */
[----:B------:R-:W-:Y:S02]  /*1660*/  FSEL R2, R4, R2, P1 ;  /* 0x0000000204027208 */ /* 0x000fe40000800000 */
[----:B------:R-:W-:Y:S02]  /*1670*/  FSEL R3, R5, R3, P1 ;  /* 0x0000000305037208 */ /* 0x000fe40000800000 */
[----:B------:R-:W-:-:S04]  /*1680*/  ISETP.GT.U32.AND P1, PT, R0, 0x80, PT ;  /* 0x000000800000780c */ /* 0x000fc80003f24070 */
[----:B------:R-:W-:-:S10]  /*1690*/  DADD R6, R2, R6 ;  /* 0x0000000002067229 */ /* 0x000fd40000000006 */
[----:B------:R-:W-:Y:S02]  /*16a0*/  FSEL R2, R6, R2, P1 ;  /* 0x0000000206027208 */ /* 0x000fe40000800000 */
[----:B------:R-:W-:Y:S02]  /*16b0*/  FSEL R3, R7, R3, P1 ;  /* 0x0000000307037208 */ /* 0x000fe40000800000 */
[----:B------:R-:W0:Y:S01]  /*16c0*/  LDS.128 R4, [UR4+0x50] ;  /* 0x00005004ff047984 */ /* 0x000e220008000c00 */
[----:B------:R-:W-:-:S03]  /*16d0*/  ISETP.GT.U32.AND P1, PT, R0, 0xa0, PT ;  /* 0x000000a00000780c */ /* 0x000fc60003f24070 */
[----:B-1----:R-:W-:-:S10]  /*16e0*/  DADD R8, R8, R2 ;  /* 0x0000000008087229 */ /* 0x002fd40000000002 */
[----:B------:R-:W-:Y:S02]  /*16f0*/  FSEL R2, R8, R2, P1 ;  /* 0x0000000208027208 */ /* 0x000fe40000800000 */
[----:B------:R-:W-:Y:S02]  /*1700*/  FSEL R3, R9, R3, P1 ;  /* 0x0000000309037208 */ /* 0x000fe40000800000 */
[----:B------:R-:W-:-:S04]  /*1710*/  ISETP.GT.U32.AND P1, PT, R0, 0xc0, PT ;  /* 0x000000c00000780c */ /* 0x000fc80003f24070 */
[----:B------:R-:W-:-:S10]  /*1720*/  DADD R10, R2, R10 ;  /* 0x00000000020a7229 */ /* 0x000fd4000000000a */
[----:B------:R-:W-:Y:S02]  /*1730*/  FSEL R2, R10, R2, P1 ;  /* 0x000000020a027208 */ /* 0x000fe40000800000 */
[----:B------:R-:W-:Y:S02]  /*1740*/  FSEL R3, R11, R3, P1 ;  /* 0x000000030b037208 */ /* 0x000fe40000800000 */
[----:B------:R-:W1:Y:S01]  /*1750*/  LDS.128 R8, [UR4+0x60] ;  /* 0x00006004ff087984 */ /* 0x000e620008000c00 */
[----:B------:R-:W-:-:S03]  /*1760*/  ISETP.GT.U32.AND P1, PT, R0, 0xe0, PT ;  /* 0x000000e00000780c */ /* 0x000fc60003f24070 */
        /* <DEDUP_REMOVED lines=43> */
[----:B------:R-:W0:Y:S01]  /*1a20*/  LDS.64 R2, [UR4+0xb0] ;  /* 0x0000b004ff027984 */ /* 0x000e220008000a00 */
        /* <DEDUP_REMOVED lines=8> */
[----:B------:R-:W-:-:S04]  /*1ab0*/  ISETP.GT.U32.AND P1, PT, R0, 0x260, PT ;  /* 0x000002600000780c */ /* 0x000fc80003f24070 */
[----:B0-----:R-:W-:-:S10]  /*1ac0*/  DADD R2, R2, R4 ;  /* 0x0000000002027229 */ /* 0x001fd40000000004 */
[----:B------:R-:W-:Y:S02]  /*1ad0*/  FSEL R8, R2, R4, P1 ;  /* 0x0000000402087208 */ /* 0x000fe40000800000 */
[----:B------:R-:W-:Y:S01]  /*1ae0*/  FSEL R9, R3, R5, P1 ;  /* 0x0000000503097208 */ /* 0x000fe20000800000 */
[----:B------:R-:W-:Y:S06]  /*1af0*/  BRA `(.L_x_238) ;  /* 0x0000002800f87947 */ /* 0x000fec0003800000 */
.L_x_216:
[----:B------:R-:W0:Y:S01]  /*1b00*/  S2R R16, SR_TID.X ;  /* 0x0000000000107919 */ /* 0x000e220000002100 */
[----:B------:R-:W1:Y:S01]  /*1b10*/  LDCU.64 UR8, c[0x0][0x380] ;  /* 0x00007000ff0877ac */ /* 0x000e620008000a00 */
[----:B------:R-:W-:Y:S01]  /*1b20*/  BSSY.RECONVERGENT B2, `(.L_x_239) ;  /* 0x000001a000027945 */ /* 0x000fe20003800200 */
[----:B-1----:R-:W-:-:S05]  /*1b30*/  IMAD.U32 R9, RZ, RZ, UR8 ;  /* 0x00000008ff097e24 */ /* 0x002fca000f8e00ff */
[----:B0-----:R-:W-:-:S04]  /*1b40*/  IADD3 R8, P0, P1, R16, UR4, R9 ;  /* 0x0000000410087c10 */ /* 0x001fc8000f91e009 */
[----:B------:R-:W-:Y:S01]  /*1b50*/  IADD3.X R9, PT, PT, RZ, UR9, RZ, P0, P1 ;  /* 0x00000009ff097c10 */ /* 0x000fe200087e24ff */
        /* <DEDUP_REMOVED lines=22> */
.L_x_240:
[----:B------:R-:W-:Y:S05]  /*1cc0*/  BSYNC.RECONVERGENT B2 ;  /* 0x0000000000027941 */ /* 0x000fea0003800200 */
.L_x_239:
        /* <DEDUP_REMOVED lines=25> */
.L_x_242:
[----:B------:R-:W-:Y:S05]  /*1e60*/  BSYNC.RECONVERGENT B2 ;  /* 0x0000000000027941 */ /* 0x000fea0003800200 */
.L_x_241:
        /* <DEDUP_REMOVED lines=25> */
.L_x_244:
[----:B------:R-:W-:Y:S05]  /*2000*/  BSYNC.RECONVERGENT B2 ;  /* 0x0000000000027941 */ /* 0x000fea0003800200 */
.L_x_243:
        /* <DEDUP_REMOVED lines=25> */
.L_x_246:
[----:B------:R-:W-:Y:S05]  /*21a0*/  BSYNC.RECONVERGENT B2 ;  /* 0x0000000000027941 */ /* 0x000fea0003800200 */
.L_x_245:
        /* <DEDUP_REMOVED lines=25> */
.L_x_248:
[----:B------:R-:W-:Y:S05]  /*2340*/  BSYNC.RECONVERGENT B2 ;  /* 0x0000000000027941 */ /* 0x000fea0003800200 */
.L_x_247:
        /* <DEDUP_REMOVED lines=25> */
.L_x_250:
[----:B------:R-:W-:Y:S05]  /*24e0*/  BSYNC.RECONVERGENT B2 ;  /* 0x0000000000027941 */ /* 0x000fea0003800200 */
.L_x_249:
        /* <DEDUP_REMOVED lines=25> */
.L_x_252:
[----:B------:R-:W-:Y:S05]  /*2680*/  BSYNC.RECONVERGENT B2 ;  /* 0x0000000000027941 */ /* 0x000fea0003800200 */
.L_x_251:
[----:B------:R-:W-:Y:S01]  /*2690*/  IADD3 R20, P0, PT, R8, 0x1180, RZ ;  /* 0x0000118008147810 */ /* 0x000fe20007f1e0ff */
[----:B------:R-:W0:Y:S01]  /*26a0*/  LDCU.64 UR8, c[0x0][0x388] ;  /* 0x00007100ff0877ac */ /* 0x000e220008000a00 */
[----:B------:R-:W-:Y:S03]  /*26b0*/  BSSY.RECONVERGENT B2, `(.L_x_253) ;  /* 0x0000017000027945 */ /* 0x000fe60003800200 */
[----:B------:R-:W-:-:S04]  /*26c0*/  IMAD.X R21, RZ, RZ, R9, P0 ;  /* 0x000000ffff157224 */ /* 0x000fc800000e0609 */
[----:B------:R-:W1:Y:S02]  /*26d0*/  I2F.F64.S64 R8, R20 ;  /* 0x0000001400087312 */ /* 0x000e640000301c00 */
[----:B-1----:R-:W-:-:S08]  /*26e0*/  DADD R8, R8, 0.5 ;  /* 0x3fe0000008087429 */ /* 0x002fd00000000000 */
[----:B0-----:R-:W-:Y:S01]  /*26f0*/  DMUL R8, R8, UR8 ;  /* 0x0000000808087c28 */ /* 0x001fe20008000000 */
[----:B------:R-:W0:Y:S07]  /*2700*/  LDCU UR8, c[0x0][0x3b4] ;  /* 0x00007680ff0877ac */ /* 0x000e2e0008000800 */
[----:B------:R-:W-:Y:S01]  /*2710*/  DFMA R26, R8, R8, 1 ;  /* 0x3ff00000081a742b */ /* 0x000fe20000000008 */
[----:B------:R-:W-:-:S05]  /*2720*/  IMAD.MOV.U32 R8, RZ, RZ, 0x1 ;  /* 0x00000001ff087424 */ /* 0x000fca00078e00ff */
[----:B------:R-:W1:Y:S01]  /*2730*/  MUFU.RCP64H R9, R27 ;  /* 0x0000001b00097308 */ /* 0x000e620000001800 */
[----:B0-----:R-:W-:Y:S01]  /*2740*/  UIMAD UR8, UR8, 0x1400, URZ ;  /* 0x00001400080878a4 */ /* 0x001fe2000f8e02ff */
        /* <DEDUP_REMOVED lines=13> */
.L_x_254:
[----:B------:R-:W-:Y:S05]  /*2820*/  BSYNC.RECONVERGENT B2 ;  /* 0x0000000000027941 */ /* 0x000fea0003800200 */
.L_x_253:
[----:B------:R-:W-:Y:S01]  /*2830*/  DADD R14, R14, R32 ;  /* 0x000000000e0e7229 */ /* 0x000fe20000000020 */
[----:B------:R-:W-:-:S05]  /*2840*/  IMAD.U32 R0, RZ, RZ, UR8 ;  /* 0x00000008ff007e24 */ /* 0x000fca000f8e00ff */
[----:B------:R-:W-:Y:S02]  /*2850*/  ISETP.LE.U32.AND P0, PT, R0, UR6, PT ;  /* 0x0000000600007c0c */ /* 0x000fe4000bf03070 */
[----:B------:R-:W-:-:S08]  /*2860*/  DADD R14, R14, R12 ;  /* 0x000000000e0e7229 */ /* 0x000fd0000000000c */
[----:B------:R-:W-:-:S08]  /*2870*/  DADD R14, R14, R10 ;  /* 0x000000000e0e7229 */ /* 0x000fd0000000000a */
[----:B------:R-:W-:-:S08]  /*2880*/  DADD R14, R14, R2 ;  /* 0x000000000e0e7229 */ /* 0x000fd00000000002 */
[----:B------:R-:W-:-:S08]  /*2890*/  DADD R14, R14, R4 ;  /* 0x000000000e0e7229 */ /* 0x000fd00000000004 */
[----:B------:R-:W-:-:S08]  /*28a0*/  DADD R14, R14, R6 ;  /* 0x000000000e0e7229 */ /* 0x000fd00000000006 */
[----:B------:R-:W-:Y:S01]  /*28b0*/  DADD R32, R14, R20 ;  /* 0x000000000e207229 */ /* 0x000fe20000000014 */
[----:B------:R-:W-:Y:S10]  /*28c0*/  @!P0 BRA `(.L_x_255) ;  /* 0x00000018005c8947 */ /* 0x000ff40003800000 */
[----:B------:R-:W0:Y:S01]  /*28d0*/  LDCU.64 UR10, c[0x0][0x3b0] ;  /* 0x00007600ff0a77ac */ /* 0x000e220008000a00 */
[----:B------:R-:W-:Y:S01]  /*28e0*/  LOP3.LUT R36, RZ, R16, RZ, 0x33, !PT ;  /* 0x00000010ff247212 */ /* 0x000fe200078e33ff */
[----:B------:R-:W1:Y:S01]  /*28f0*/  LDCU.64 UR20, c[0x0][0x388] ;  /* 0x00007100ff1477ac */ /* 0x000e620008000a00 */
[----:B------:R-:W2:Y:S01]  /*2900*/  LDCU UR12, c[0x0][0x3b0] ;  /* 0x00007600ff0c77ac */ /* 0x000ea20008000800 */
[----:B------:R-:W3:Y:S01]  /*2910*/  LDCU.64 UR18, c[0x0][0x380] ;  /* 0x00007000ff1277ac */ /* 0x000ee20008000a00 */
[----:B0-----:R-:W-:Y:S01]  /*2920*/  UIADD3 UR9, UPT, UPT, UR13, UR11, URZ ;  /* 0x0000000b0d097290 */ /* 0x001fe2000fffe0ff */
[----:B------:R-:W-:Y:S01]  /*2930*/  IMAD.U32 R37, RZ, RZ, UR10 ;  /* 0x0000000aff257e24 */ /* 0x000fe2000f8e00ff */
[----:B------:R-:W-:Y:S02]  /*2940*/  UIADD3 UR11, UPT, UPT, UR10, -0x1400, URZ ;  /* 0xffffec000a0b7890 */ /* 0x000fe4000fffe0ff */
[----:B------:R-:W-:Y:S02]  /*2950*/  UIMAD UR7, UR9, 0x1400, URZ ;  /* 0x00001400090778a4 */ /* 0x000fe4000f8e02ff */
[----:B------:R-:W-:Y:S01]  /*2960*/  IMAD.U32 R3, RZ, RZ, UR9 ;  /* 0x00000009ff037e24 */ /* 0x000fe2000f8e00ff */
[----:B------:R-:W-:Y:S01]  /*2970*/  IADD3 R37, PT, PT, R37, -UR8, R36 ;  /* 0x8000000825257c10 */ /* 0x000fe2000fffe024 */
[----:B------:R-:W-:-:S02]  /*2980*/  UISETP.GT.U32.AND UP0, UPT, UR7, UR11, UPT ;  /* 0x0000000b0700728c */ /* 0x000fc4000bf04070 */
[----:B------:R-:W-:Y:S01]  /*2990*/  IMAD R38, R3, 0x1400, R16 ;  /* 0x0000140003267824 */ /* 0x000fe200078e0210 */
[----:B------:R-:W-:Y:S01]  /*29a0*/  UIADD3 UR14, UPT, UPT, UR7, 0x280, URZ ;  /* 0x00000280070e7890 */ /* 0x000fe2000fffe0ff */
[----:B------:R-:W-:Y:S01]  /*29b0*/  VIADD R37, R37, -UR4 ;  /* 0x8000000425257c36 */ /* 0x000fe20008000000 */
[----:B------:R-:W-:-:S04]  /*29c0*/  UMOV UR4, URZ ;  /* 0x000000ff00047c82 */ /* 0x000fc80008000000 */
[----:B-123--:R-:W-:Y:S06]  /*29d0*/  BRA.U UP0, `(.L_x_256) ;  /* 0x0000000d00687547 */ /* 0x00efec000b800000 */
.L_x_273:
[----:B------:R-:W-:Y:S01]  /*29e0*/  IMAD.U32 R35, RZ, RZ, UR18 ;  /* 0x00000012ff237e24 */ /* 0x000fe2000f8e00ff */
[----:B------:R-:W-:Y:S04]  /*29f0*/  BSSY.RECONVERGENT B2, `(.L_x_257) ;  /* 0x0000018000027945 */ /* 0x000fe80003800200 */
[----:B------:R-:W-:-:S04]  /*2a00*/  IADD3 R34, P0, P1, R16, UR7, R35 ;  /* 0x0000000710227c10 */ /* 0x000fc8000f91e023 */
[----:B------:R-:W-:-:S04]  /*2a10*/  IADD3.X R35, PT, PT, RZ, UR19, RZ, P0, P1 ;  /* 0x00000013ff237c10 */ /* 0x000fc800087e24ff */
        /* <DEDUP_REMOVED lines=21> */
.L_x_258:
[----:B------:R-:W-:Y:S05]  /*2b70*/  BSYNC.RECONVERGENT B2 ;  /* 0x0000000000027941 */ /* 0x000fea0003800200 */
.L_x_257:
        /* <DEDUP_REMOVED lines=24> */
.L_x_260:
[----:B------:R-:W-:Y:S05]  /*2d00*/  BSYNC.RECONVERGENT B2 ;  /* 0x0000000000027941 */ /* 0x000fea0003800200 */
.L_x_259:
        /* <DEDUP_REMOVED lines=24> */
.L_x_262:
[----:B------:R-:W-:Y:S05]  /*2e90*/  BSYNC.RECONVERGENT B2 ;  /* 0x0000000000027941 */ /* 0x000fea0003800200 */
.L_x_261:
        /* <DEDUP_REMOVED lines=24> */
.L_x_264:
[----:B------:R-:W-:Y:S05]  /*3020*/  BSYNC.RECONVERGENT B2 ;  /* 0x0000000000027941 */ /* 0x000fea0003800200 */
.L_x_263:
        /* <DEDUP_REMOVED lines=24> */
.L_x_266:
[----:B------:R-:W-:Y:S05]  /*31b0*/  BSYNC.RECONVERGENT B2 ;  /* 0x0000000000027941 */ /* 0x000fea0003800200 */
.L_x_265:
        /* <DEDUP_REMOVED lines=24> */
.L_x_268:
[----:B------:R-:W-:Y:S05]  /*3340*/  BSYNC.RECONVERGENT B2 ;  /* 0x0000000000027941 */ /* 0x000fea0003800200 */
.L_x_267:
        /* <DEDUP_REMOVED lines=24> */
.L_x_270:
[----:B------:R-:W-:Y:S05]  /*34d0*/  BSYNC.RECONVERGENT B2 ;  /* 0x0000000000027941 */ /* 0x000fea0003800200 */
.L_x_269:
        /* <DEDUP_REMOVED lines=22> */
.L_x_272:
[----:B------:R-:W-:Y:S05]  /*3640*/  BSYNC.RECONVERGENT B2 ;  /* 0x0000000000027941 */ /* 0x000fea0003800200 */
.L_x_271:
[----:B------:R-:W-:Y:S01]  /*3650*/  DADD R2, R2, R32 ;  /* 0x0000000002027229 */ /* 0x000fe20000000020 */
[----:B------:R-:W-:Y:S02]  /*3660*/  UMOV UR10, UR12 ;  /* 0x0000000c000a7c82 */ /* 0x000fe40008000000 */
[----:B------:R-:W-:-:S04]  /*3670*/  UIADD3 UR15, UPT, UPT, -UR7, UR10, URZ ;  /* 0x0000000a070f7290 */ /* 0x000fc8000fffe1ff */
[----:B------:R-:W-:Y:S01]  /*3680*/  UISETP.GE.U32.AND UP0, UPT, UR15, UR8, UPT ;  /* 0x000000080f00728c */ /* 0x000fe2000bf06070 */
[----:B------:R-:W-:-:S08]  /*3690*/  DADD R2, R2, R4 ;  /* 0x0000000002027229 */ /* 0x000fd00000000004 */
[----:B------:R-:W-:-:S08]  /*36a0*/  DADD R2, R2, R6 ;  /* 0x0000000002027229 */ /* 0x000fd00000000006 */
[----:B------:R-:W-:-:S08]  /*36b0*/  DADD R2, R2, R8 ;  /* 0x0000000002027229 */ /* 0x000fd00000000008 */
[----:B------:R-:W-:-:S08]  /*36c0*/  DADD R2, R2, R10 ;  /* 0x0000000002027229 */ /* 0x000fd0000000000a */
[----:B------:R-:W-:-:S08]  /*36d0*/  DADD R2, R2, R12 ;  /* 0x0000000002027229 */ /* 0x000fd0000000000c */
[----:B------:R-:W-:-:S08]  /*36e0*/  DADD R2, R2, R14 ;  /* 0x0000000002027229 */ /* 0x000fd0000000000e */
[----:B------:R-:W-:Y:S01]  /*36f0*/  DADD R32, R2, R20 ;  /* 0x0000000002207229 */ /* 0x000fe20000000014 */
[----:B------:R-:W-:Y:S10]  /*3700*/  BRA.U !UP0, `(.L_x_255) ;  /* 0x0000000908cc7547 */ /* 0x000ff4000b800000 */
[----:B------:R-:W-:Y:S02]  /*3710*/  UIADD3 UR7, UPT, UPT, UR7, UR8, URZ ;  /* 0x0000000807077290 */ /* 0x000fe4000fffe0ff */
[----:B------:R-:W-:Y:S01]  /*3720*/  VIADD R38, R38, UR8 ;  /* 0x0000000826267c36 */ /* 0x000fe20008000000 */
[----:B------:R-:W-:Y:S01]  /*3730*/  UIADD3 UR4, UPT, UPT, UR4, 0x1, URZ ;  /* 0x0000000104047890 */ /* 0x000fe2000fffe0ff */
[----:B------:R-:W-:Y:S01]  /*3740*/  VIADD R37, R37, -UR8 ;  /* 0x8000000825257c36 */ /* 0x000fe20008000000 */
[----:B------:R-:W-:Y:S02]  /*3750*/  UISETP.GT.U32.AND UP0, UPT, UR7, UR11, UPT ;  /* 0x0000000b0700728c */ /* 0x000fe4000bf04070 */
[----:B------:R-:W-:-:S07]  /*3760*/  UIADD3 UR14, UPT, UPT, UR14, UR8, URZ ;  /* 0x000000080e0e7290 */ /* 0x000fce000fffe0ff */
[----:B------:R-:W-:Y:S05]  /*3770*/  BRA.U !UP0, `(.L_x_273) ;  /* 0xfffffff108987547 */ /* 0x000fea000b83ffff */
.L_x_256:
[----:B------:R-:W-:-:S09]  /*3780*/  UISETP.GE.U32.AND UP0, UPT, UR7, UR10, UPT ;  /* 0x0000000a0700728c */ /* 0x000fd2000bf06070 */
[----:B------:R-:W-:Y:S05]  /*3790*/  BRA.U UP0, `(.L_x_255) ;  /* 0x0000000900a87547 */ /* 0x000fea000b800000 */
[----:B------:R-:W-:Y:S01]  /*37a0*/  UIADD3 UR7, UPT, UPT, -UR7, UR10, URZ ;  /* 0x0000000a07077290 */ /* 0x000fe2000fffe1ff */
[----:B------:R-:W-:Y:S01]  /*37b0*/  BSSY.RECONVERGENT B2, `(.L_x_255) ;  /* 0x00000a8000027945 */ /* 0x000fe20003800200 */
[----:B------:R-:W0:Y:S04]  /*37c0*/  LDCU.64 UR24, c[0x0][0x388] ;  /* 0x00007100ff1877ac */ /* 0x000e280008000a00 */
[----:B------:R-:W-:Y:S01]  /*37d0*/  ISETP.GE.AND P0, PT, R16, UR7, PT ;  /* 0x0000000710007c0c */ /* 0x000fe2000bf06270 */
[----:B------:R-:W1:Y:S01]  /*37e0*/  LDCU.64 UR20, c[0x0][0x388] ;  /* 0x00007100ff1477ac */ /* 0x000e620008000a00 */
[----:B------:R-:W2:Y:S01]  /*37f0*/  LDCU.64 UR22, c[0x0][0x380] ;  /* 0x00007000ff1677ac */ /* 0x000ea20008000a00 */
[----:B------:R-:W3:Y:S10]  /*3800*/  LDCU.64 UR18, c[0x0][0x380] ;  /* 0x00007000ff1277ac */ /* 0x000ef40008000a00 */
[----:B------:R-:W-:Y:S05]  /*3810*/  @P0 BRA `(.L_x_274) ;  /* 0x0000000800840947 */ /* 0x000fea0003800000 */
[----:B------:R-:W4:Y:S01]  /*3820*/  LDC R0, c[0x0][0x3b4] ;  /* 0x0000ed00ff007b82 */ /* 0x000f220000000800 */
[----:B------:R-:W-:Y:S01]  /*3830*/  VIADD R36, R36, UR10 ;  /* 0x0000000a24247c36 */ /* 0x000fe20008000000 */
[----:B------:R-:W-:Y:S01]  /*3840*/  BSSY.RECONVERGENT B3, `(.L_x_275) ;  /* 0x000002e000037945 */ /* 0x000fe20003800200 */
[----:B------:R-:W-:Y:S02]  /*3850*/  IMAD.U32 R3, RZ, RZ, UR9 ;  /* 0x00000009ff037e24 */ /* 0x000fe4000f8e00ff */
[----:B------:R-:W-:Y:S02]  /*3860*/  IMAD.MOV.U32 R2, RZ, RZ, R16 ;  /* 0x000000ffff027224 */ /* 0x000fe400078e0010 */
[----:B------:R-:W-:Y:S02]  /*3870*/  IMAD R3, R3, -0x1400, R36 ;  /* 0xffffec0003037824 */ /* 0x000fe400078e0224 */
[----:B----4-:R-:W-:-:S04]  /*3880*/  IMAD R0, R0, UR4, RZ ;  /* 0x0000000400007c24 */ /* 0x010fc8000f8e02ff */
[----:B------:R-:W-:-:S04]  /*3890*/  IMAD R3, R0, -0x1400, R3 ;  /* 0xffffec0000037824 */ /* 0x000fc800078e0203 */
[----:B------:R-:W-:-:S05]  /*38a0*/  IMAD.HI.U32 R0, R3, -0x33333333, RZ ;  /* 0xcccccccd03007827 */ /* 0x000fca00078e00ff */
[----:B------:R-:W-:-:S04]  /*38b0*/  SHF.R.U32.HI R0, RZ, 0x9, R0 ;  /* 0x00000009ff007819 */ /* 0x000fc80000011600 */
[----:B------:R-:W-:-:S04]  /*38c0*/  LOP3.LUT R0, R0, 0x3, RZ, 0xc0, !PT ;  /* 0x0000000300007812 */ /* 0x000fc800078ec0ff */
[----:B------:R-:W-:-:S13]  /*38d0*/  ISETP.NE.AND P0, PT, R0, 0x3, PT ;  /* 0x000000030000780c */ /* 0x000fda0003f05270 */
[----:B------:R-:W-:Y:S05]  /*38e0*/  @!P0 BRA `(.L_x_276) ;  /* 0x00000000008c8947 */ /* 0x000fea0003800000 */
[----:B------:R-:W-:-:S04]  /*38f0*/  IMAD.HI.U32 R37, R37, -0x33333333, RZ ;  /* 0xcccccccd25257827 */ /* 0x000fc800078e00ff */
[----:B------:R-:W-:Y:S01]  /*3900*/  IMAD.MOV.U32 R2, RZ, RZ, R16 ;  /* 0x000000ffff027224 */ /* 0x000fe200078e0010 */
[----:B------:R-:W-:-:S04]  /*3910*/  LOP3.LUT R0, R37, 0xffff, RZ, 0xc0, !PT ;  /* 0x0000ffff25007812 */ /* 0x000fc800078ec0ff */
[----:B------:R-:W-:-:S04]  /*3920*/  LEA.HI R0, R0, 0x1, RZ, 0x17 ;  /* 0x0000000100007811 */ /* 0x000fc800078fb8ff */
[----:B------:R-:W-:-:S05]  /*3930*/  LOP3.LUT R0, R0, 0x3, RZ, 0xc0, !PT ;  /* 0x0000000300007812 */ /* 0x000fca00078ec0ff */
[----:B------:R-:W-:-:S07]  /*3940*/  IMAD.MOV R4, RZ, RZ, -R0 ;  /* 0x000000ffff047224 */ /* 0x000fce00078e0a00 */
.L_x_279:
[----:B---3--:R-:W-:Y:S01]  /*3950*/  IADD3 R10, P0, PT, R38, UR18, RZ ;  /* 0x00000012260a7c10 */ /* 0x008fe2000ff1e0ff */
[----:B------:R-:W-:Y:S01]  /*3960*/  VIADD R4, R4, 0x1 ;  /* 0x0000000104047836 */ /* 0x000fe20000000000 */
[----:B------:R-:W-:Y:S03]  /*3970*/  BSSY.RECONVERGENT B4, `(.L_x_277) ;  /* 0x0000016000047945 */ /* 0x000fe60003800200 */
[----:B------:R-:W-:Y:S01]  /*3980*/  IMAD.X R11, RZ, RZ, UR19, P0 ;  /* 0x00000013ff0b7e24 */ /* 0x000fe200080e06ff */
[----:B------:R-:W-:-:S03]  /*3990*/  ISETP.NE.AND P1, PT, R4, RZ, PT ;  /* 0x000000ff0400720c */ /* 0x000fc60003f25270 */
[----:B------:R-:W3:Y:S02]  /*39a0*/  I2F.F64.S64 R6, R10 ;  /* 0x0000000a00067312 */ /* 0x000ee40000301c00 */
[----:B---3--:R-:W-:-:S08]  /*39b0*/  DADD R6, R6, 0.5 ;  /* 0x3fe0000006067429 */ /* 0x008fd00000000000 */
        /* <DEDUP_REMOVED lines=16> */
[----:B0-2---:R-:W-:Y:S05]  /*3ac0*/  CALL.REL.NOINC `($__internal_2_$__cuda_sm20_div_rn_f64_full) ;  /* 0x0000000c00287944 */ /* 0x005fea0003c00000 */
.L_x_278:
[----:B0-2---:R-:W-:Y:S05]  /*3ad0*/  BSYNC.RECONVERGENT B4 ;  /* 0x0000000000047941 */ /* 0x005fea0003800200 */
.L_x_277:
[----:B------:R-:W-:Y:S01]  /*3ae0*/  DADD R32, R20, R32 ;  /* 0x0000000014207229 */ /* 0x000fe20000000020 */
[----:B------:R-:W-:Y:S02]  /*3af0*/  VIADD R2, R2, 0x280 ;  /* 0x0000028002027836 */ /* 0x000fe40000000000 */
[----:B------:R-:W-:Y:S01]  /*3b00*/  VIADD R38, R38, 0x280 ;  /* 0x0000028026267836 */ /* 0x000fe20000000000 */
[----:B------:R-:W-:Y:S07]  /*3b10*/  @P1 BRA `(.L_x_279) ;  /* 0xfffffffc008c1947 */ /* 0x000fee000383ffff */
.L_x_276:
[----:B0123--:R-:W-:Y:S05]  /*3b20*/  BSYNC.RECONVERGENT B3 ;  /* 0x0000000000037941 */ /* 0x00ffea0003800200 */
.L_x_275:
[----:B------:R-:W-:-:S13]  /*3b30*/  ISETP.GE.U32.AND P0, PT, R3, 0x780, PT ;  /* 0x000007800300780c */ /* 0x000fda0003f06070 */
[----:B------:R-:W-:Y:S05]  /*3b40*/  @!P0 BRA `(.L_x_274) ;  /* 0x0000000400b88947 */ /* 0x000fea0003800000 */
[C---:B------:R-:W-:Y:S02]  /*3b50*/  VIADD R3, R2.reuse, 0x500 ;  /* 0x0000050002037836 */ /* 0x040fe40000000000 */
[----:B------:R-:W-:-:S07]  /*3b60*/  VIADD R2, R2, UR14 ;  /* 0x0000000e02027c36 */ /* 0x000fce0008000000 */
.L_x_288:
[----:B------:R-:W-:Y:S01]  /*3b70*/  VIADD R8, R2, 0xfffffd80 ;  /* 0xfffffd8002087836 */ /* 0x000fe20000000000 */
[----:B------:R-:W-:Y:S04]  /*3b80*/  BSSY.RECONVERGENT B3, `(.L_x_280) ;  /* 0x0000018000037945 */ /* 0x000fe80003800200 */
        /* <DEDUP_REMOVED lines=23> */
.L_x_281:
[----:B------:R-:W-:Y:S05]  /*3d00*/  BSYNC.RECONVERGENT B3 ;  /* 0x0000000000037941 */ /* 0x000fea0003800200 */
.L_x_280:
[----:B------:R-:W-:Y:S01]  /*3d10*/  IADD3 R10, P0, PT, R2, UR22, RZ ;  /* 0x00000016020a7c10 */ /* 0x000fe2000ff1e0ff */
[----:B------:R-:W-:Y:S01]  /*3d20*/  BSSY.RECONVERGENT B3, `(.L_x_282) ;  /* 0x0000016000037945 */ /* 0x000fe20003800200 */
[----:B------:R-:W-:-:S03]  /*3d30*/  DADD R32, R4, R32 ;  /* 0x0000000004207229 */ /* 0x000fc60000000020 */
        /* <DEDUP_REMOVED lines=20> */
.L_x_283:
[----:B------:R-:W-:Y:S05]  /*3e80*/  BSYNC.RECONVERGENT B3 ;  /* 0x0000000000037941 */ /* 0x000fea0003800200 */
.L_x_282:
        /* <DEDUP_REMOVED lines=26> */
.L_x_285:
[----:B------:R-:W-:Y:S05]  /*4030*/  BSYNC.RECONVERGENT B3 ;  /* 0x0000000000037941 */ /* 0x000fea0003800200 */
.L_x_284:
        /* <DEDUP_REMOVED lines=24> */
.L_x_287:
[----:B------:R-:W-:Y:S05]  /*41c0*/  BSYNC.RECONVERGENT B3 ;  /* 0x0000000000037941 */ /* 0x000fea0003800200 */
.L_x_286:
[C---:B------:R-:W-:Y:S01]  /*41d0*/  VIADD R0, R3.reuse, 0x500 ;  /* 0x0000050003007836 */ /* 0x040fe20000000000 */
[----:B------:R-:W-:Y:S01]  /*41e0*/  DADD R32, R32, R20 ;  /* 0x0000000020207229 */ /* 0x000fe20000000014 */
[----:B------:R-:W-:Y:S02]  /*41f0*/  VIADD R3, R3, 0xa00 ;  /* 0x00000a0003037836 */ /* 0x000fe40000000000 */
[----:B------:R-:W-:Y:S01]  /*4200*/  VIADD R2, R2, 0xa00 ;  /* 0x00000a0002027836 */ /* 0x000fe20000000000 */
[----:B------:R-:W-:-:S13]  /*4210*/  ISETP.GE.AND P0, PT, R0, UR7, PT ;  /* 0x0000000700007c0c */ /* 0x000fda000bf06270 */
[----:B------:R-:W-:Y:S05]  /*4220*/  @!P0 BRA `(.L_x_288) ;  /* 0xfffffff800508947 */ /* 0x000fea000383ffff */
.L_x_274:
[----:B0123--:R-:W-:Y:S05]  /*4230*/  BSYNC.RECONVERGENT B2 ;  /* 0x0000000000027941 */ /* 0x00ffea0003800200 */
.L_x_255:
        /* <DEDUP_REMOVED lines=49> */
[----:B------:R-:W0:Y:S05]  /*4550*/  LDS.128 R8, [UR4+0x50] ;  /* 0x00005004ff087984 */ /* 0x000e2a0008000c00 */
[----:B------:R-:W-:-:S08]  /*4560*/  DADD R12, R12, R14 ;  /* 0x000000000c0c7229 */ /* 0x000fd0000000000e */
[----:B-1----:R-:W-:-:S08]  /*4570*/  DADD R12, R12, R16 ;  /* 0x000000000c0c7229 */ /* 0x002fd00000000010 */
[----:B------:R-:W-:Y:S02]  /*4580*/  DADD R18, R12, R18 ;  /* 0x000000000c127229 */ /* 0x000fe40000000012 */
[----:B------:R-:W1:Y:S06]  /*4590*/  LDS.128 R12, [UR4+0x60] ;  /* 0x00006004ff0c7984 */ /* 0x000e6c0008000c00 */
[----:B--2---:R-:W-:-:S08]  /*45a0*/  DADD R4, R18, R4 ;  /* 0x0000000012047229 */ /* 0x004fd00000000004 */
[----:B------:R-:W-:Y:S02]  /*45b0*/  DADD R2, R4, R6 ;  /* 0x0000000004027229 */ /* 0x000fe40000000006 */
[----:B------:R-:W2:Y:S06]  /*45c0*/  LDS.128 R4, [UR4+0x70] ;  /* 0x00007004ff047984 */ /* 0x000eac0008000c00 */
[----:B0-----:R-:W-:-:S08]  /*45d0*/  DADD R2, R2, R8 ;  /* 0x0000000002027229 */ /* 0x001fd00000000008 */
[----:B------:R-:W-:Y:S01]  /*45e0*/  DADD R2, R2, R10 ;  /* 0x0000000002027229 */ /* 0x000fe2000000000a */
[----:B------:R-:W0:Y:S07]  /*45f0*/  LDS.128 R8, [UR4+0x80] ;  /* 0x00008004ff087984 */ /* 0x000e2e0008000c00 */
[----:B-1----:R-:W-:-:S08]  /*4600*/  DADD R2, R2, R12 ;  /* 0x0000000002027229 */ /* 0x002fd0000000000c */
[----:B------:R-:W-:Y:S01]  /*4610*/  DADD R2, R2, R14 ;  /* 0x0000000002027229 */ /* 0x000fe2000000000e */
[----:B------:R-:W1:Y:S07]  /*4620*/  LDS.128 R12, [UR4+0x90] ;  /* 0x00009004ff0c7984 */ /* 0x000e6e0008000c00 */
[----:B--2---:R-:W-:-:S08]  /*4630*/  DADD R2, R2, R4 ;  /* 0x0000000002027229 */ /* 0x004fd00000000004 */
[----:B------:R-:W-:Y:S01]  /*4640*/  DADD R2, R2, R6 ;  /* 0x0000000002027229 */ /* 0x000fe20000000006 */
[----:B------:R-:W2:Y:S07]  /*4650*/  LDS.128 R4, [UR4+0xa0] ;  /* 0x0000a004ff047984 */ /* 0x000eae0008000c00 */
[----:B0-----:R-:W-:Y:S01]  /*4660*/  DADD R2, R2, R8 ;  /* 0x0000000002027229 */ /* 0x001fe20000000008 */
[----:B------:R-:W0:Y:S07]  /*4670*/  LDS.64 R8, [UR4+0xb0] ;  /* 0x0000b004ff087984 */ /* 0x000e2e0008000a00 */
[----:B------:R-:W-:-:S08]  /*4680*/  DADD R2, R2, R10 ;  /* 0x0000000002027229 */ /* 0x000fd0000000000a */
[----:B-1----:R-:W-:-:S08]  /*4690*/  DADD R2, R2, R12 ;  /* 0x0000000002027229 */ /* 0x002fd0000000000c */
[----:B------:R-:W-:-:S08]  /*46a0*/  DADD R2, R2, R14 ;  /* 0x0000000002027229 */ /* 0x000fd0000000000e */
[----:B--2---:R-:W-:-:S08]  /*46b0*/  DADD R2, R2, R4 ;  /* 0x0000000002027229 */ /* 0x004fd00000000004 */
[----:B------:R-:W-:-:S08]  /*46c0*/  DADD R2, R2, R6 ;  /* 0x0000000002027229 */ /* 0x000fd00000000006 */
[----:B0-----:R-:W-:-:S11]  /*46d0*/  DADD R8, R2, R8 ;  /* 0x0000000002087229 */ /* 0x001fd60000000008 */
.L_x_238:
[----:B------:R-:W-:Y:S05]  /*46e0*/  BSYNC.RECONVERGENT B0 ;  /* 0x0000000000007941 */ /* 0x000fea0003800200 */
.L_x_215:
[----:B------:R-:W-:Y:S05]  /*46f0*/  @P0 EXIT ;  /* 0x000000000000094d */ /* 0x000fea0003800000 */
[----:B------:R-:W3:Y:S01]  /*4700*/  LDCU.64 UR4, c[0x0][0x390] ;  /* 0x00007200ff0477ac */ /* 0x000ee20008000a00 */
[----:B------:R-:W4:Y:S01]  /*4710*/  LDCU.64 UR6, c[0x0][0x358] ;  /* 0x00006b00ff0677ac */ /* 0x000f220008000a00 */
[----:B---3--:R-:W-:-:S06]  /*4720*/  UIMAD.WIDE.U32 UR4, UR13, 0x8, UR4 ;  /* 0x000000080d0478a5 */ /* 0x008fcc000f8e0004 */
[----:B--2---:R-:W-:Y:S02]  /*4730*/  IMAD.U32 R2, RZ, RZ, UR4 ;  /* 0x00000004ff027e24 */ /* 0x004fe4000f8e00ff */
[----:B-1----:R-:W-:-:S05]  /*4740*/  IMAD.U32 R3, RZ, RZ, UR5 ;  /* 0x00000005ff037e24 */ /* 0x002fca000f8e00ff */
[----:B----4-:R-:W-:Y:S01]  /*4750*/  STG.E.64 desc[UR6][R2.64], R8 ;  /* 0x0000000802007986 */ /* 0x010fe2000c101b06 */
[----:B------:R-:W-:Y:S05]  /*4760*/  EXIT ;  /* 0x000000000000794d */ /* 0x000fea0003800000 */
        .weak           $__internal_2_$__cuda_sm20_div_rn_f64_full
        .type           $__internal_2_$__cuda_sm20_div_rn_f64_full,@function
        .size           $__internal_2_$__cuda_sm20_div_rn_f64_full,(.L_x_381 - $__internal_2_$__cuda_sm20_div_rn_f64_full)
$__internal_2_$__cuda_sm20_div_rn_f64_full:
        /* <DEDUP_REMOVED lines=11> */
[----:B------:R-:W-:Y:S01]  /*4820*/  @!P0 DMUL R28, R26, 8.98846567431157953865e+307 ;  /* 0x7fe000001a1c8828 */ /* 0x000fe20000000000 */
[----:B------:R-:W-:-:S05]  /*4830*/  IMAD.MOV.U32 R17, RZ, RZ, R19 ;  /* 0x000000ffff117224 */ /* 0x000fca00078e0013 */
[----:B------:R-:W0:Y:S02]  /*4840*/  MUFU.RCP64H R21, R29 ;  /* 0x0000001d00157308 */ /* 0x000e240000001800 */
[----:B0-----:R-:W-:-:S08]  /*4850*/  DFMA R30, R20, -R28, 1 ;  /* 0x3ff00000141e742b */ /* 0x001fd0000000081c */
[----:B------:R-:W-:-:S08]  /*4860*/  DFMA R30, R30, R30, R30 ;  /* 0x0000001e1e1e722b */ /* 0x000fd0000000001e */
[----:B------:R-:W-:Y:S01]  /*4870*/  DFMA R30, R20, R30, R20 ;  /* 0x0000001e141e722b */ /* 0x000fe20000000014 */
[----:B------:R-:W-:-:S05]  /*4880*/  IMAD.MOV.U32 R20, RZ, RZ, 0x1ca00000 ;  /* 0x1ca00000ff147424 */ /* 0x000fca00078e00ff */
        /* <DEDUP_REMOVED lines=14> */
.L_x_289:
[----:B------:R-:W-:Y:S01]  /*4970*/  VIADD R21, R17, 0xffffffff ;  /* 0xffffffff11157836 */ /* 0x000fe20000000000 */
[----:B------:R-:W-:Y:S01]  /*4980*/  @!P0 LOP3.LUT R0, R29, 0x7ff00000, RZ, 0xc0, !PT ;  /* 0x7ff000001d008812 */ /* 0x000fe200078ec0ff */
[----:B------:R-:W-:Y:S01]  /*4990*/  DMUL R40, R30, R22 ;  /* 0x000000161e287228 */ /* 0x000fe20000000000 */
[----:B------:R-:W-:Y:S02]  /*49a0*/  BSSY.RECONVERGENT B1, `(.L_x_290) ;  /* 0x0000037000017945 */ /* 0x000fe40003800200 */
[----:B------:R-:W-:Y:S01]  /*49b0*/  ISETP.GT.U32.AND P0, PT, R21, 0x7feffffe, PT ;  /* 0x7feffffe1500780c */ /* 0x000fe20003f04070 */
[----:B------:R-:W-:-:S04]  /*49c0*/  VIADD R21, R0, 0xffffffff ;  /* 0xffffffff00157836 */ /* 0x000fc80000000000 */
[----:B------:R-:W-:Y:S01]  /*49d0*/  DFMA R42, R40, -R28, R22 ;  /* 0x8000001c282a722b */ /* 0x000fe20000000016 */
[----:B------:R-:W-:-:S07]  /*49e0*/  ISETP.GT.U32.OR P0, PT, R21, 0x7feffffe, P0 ;  /* 0x7feffffe1500780c */ /* 0x000fce0000704470 */
[----:B------:R-:W-:-:S06]  /*49f0*/  DFMA R30, R30, R42, R40 ;  /* 0x0000002a1e1e722b */ /* 0x000fcc0000000028 */
[----:B------:R-:W-:Y:S05]  /*4a00*/  @P0 BRA `(.L_x_291) ;  /* 0x00000000006c0947 */ /* 0x000fea0003800000 */
[----:B------:R-:W-:Y:S01]  /*4a10*/  LOP3.LUT R0, R27, 0x7ff00000, RZ, 0xc0, !PT ;  /* 0x7ff000001b007812 */ /* 0x000fe200078ec0ff */
[----:B------:R-:W-:-:S03]  /*4a20*/  IMAD.MOV.U32 R24, RZ, RZ, RZ ;  /* 0x000000ffff187224 */ /* 0x000fc600078e00ff */
        /* <DEDUP_REMOVED lines=25> */
.L_x_291:
        /* <DEDUP_REMOVED lines=16> */
.L_x_294:
[----:B------:R-:W-:Y:S01]  /*4cc0*/  LOP3.LUT R21, R27, 0x80000, RZ, 0xfc, !PT ;  /* 0x000800001b157812 */ /* 0x000fe200078efcff */
[----:B------:R-:W-:Y:S01]  /*4cd0*/  IMAD.MOV.U32 R20, RZ, RZ, R26 ;  /* 0x000000ffff147224 */ /* 0x000fe200078e001a */
[----:B------:R-:W-:Y:S06]  /*4ce0*/  BRA `(.L_x_292) ;  /* 0x0000000000087947 */ /* 0x000fec0003800000 */
.L_x_293:
[----:B------:R-:W-:Y:S01]  /*4cf0*/  LOP3.LUT R21, R25, 0x80000, RZ, 0xfc, !PT ;  /* 0x0008000019157812 */ /* 0x000fe200078efcff */
[----:B------:R-:W-:-:S07]  /*4d00*/  IMAD.MOV.U32 R20, RZ, RZ, R24 ;  /* 0x000000ffff147224 */ /* 0x000fce00078e0018 */
.L_x_292:
[----:B------:R-:W-:Y:S05]  /*4d10*/  BSYNC.RECONVERGENT B1 ;  /* 0x0000000000017941 */ /* 0x000fea0003800200 */
.L_x_290:
[----:B------:R-:W-:-:S04]  /*4d20*/  IMAD.MOV.U32 R19, RZ, RZ, 0x0 ;  /* 0x00000000ff137424 */ /* 0x000fc800078e00ff */
[----:B------:R-:W-:Y:S05]  /*4d30*/  RET.REL.NODEC R18 `(_ZN3cub18CUB_300001_SM_10006detail6reduce18DeviceReduceKernelINS2_10policy_hubIdjN4cuda3std3__44plusIdEEE10Policy1000EN6thrust24THRUST_300001_SM_1000_NS18transform_iteratorI10pi_functorNSD_17counting_iteratorIlNSD_11use_defaultESH_SH_EESH_SH_EEjS9_dNS7_10__identityEEEvT0_PT3_T1_NS0_13GridEvenShareISO_EET2_T4_) ;  /* 0xffffffb012b07950 */ /* 0x000fea0003c3ffff */
.L_x_295:
        /* <DEDUP_REMOVED lines=12> */
.L_x_381:


//--------------------- .text._ZN3cub18CUB_300001_SM_10006detail6reduce28DeviceReduceSingleTileKernelINS2_10policy_hubIdjN4cuda3std3__44plusIdEEE10Policy1000EN6thrust24THRUST_300001_SM_1000_NS18transform_iteratorI10pi_functorNSD_17counting_iteratorIlNSD_11use_defaultESH_SH_EESH_SH_EEPdjS9_ddNS7_10__identityEEEvT0_T1_T2_T3_T4_T6_ --------------------------
	.section	.text._ZN3cub18CUB_300001_SM_10006detail6reduce28DeviceReduceSingleTileKernelINS2_10policy_hubIdjN4cuda3std3__44plusIdEEE10Policy1000EN6thrust24THRUST_300001_SM_1000_NS18transform_iteratorI10pi_functorNSD_17counting_iteratorIlNSD_11use_defaultESH_SH_EESH_SH_EEPdjS9_ddNS7_10__identityEEEvT0_T1_T2_T3_T4_T6_,"ax",@progbits
	.align	128
        .global         _ZN3cub18CUB_300001_SM_10006detail6reduce28DeviceReduceSingleTileKernelINS2_10policy_hubIdjN4cuda3std3__44plusIdEEE10Policy1000EN6thrust24THRUST_300001_SM_1000_NS18transform_iteratorI10pi_functorNSD_17counting_iteratorIlNSD_11use_defaultESH_SH_EESH_SH_EEPdjS9_ddNS7_10__identityEEEvT0_T1_T2_T3_T4_T6_
        .type           _ZN3cub18CUB_300001_SM_10006detail6reduce28DeviceReduceSingleTileKernelINS2_10policy_hubIdjN4cuda3std3__44plusIdEEE10Policy1000EN6thrust24THRUST_300001_SM_1000_NS18transform_iteratorI10pi_functorNSD_17counting_iteratorIlNSD_11use_defaultESH_SH_EESH_SH_EEPdjS9_ddNS7_10__identityEEEvT0_T1_T2_T3_T4_T6_,@function
        .size           _ZN3cub18CUB_300001_SM_10006detail6reduce28DeviceReduceSingleTileKernelINS2_10policy_hubIdjN4cuda3std3__44plusIdEEE10Policy1000EN6thrust24THRUST_300001_SM_1000_NS18transform_iteratorI10pi_functorNSD_17counting_iteratorIlNSD_11use_defaultESH_SH_EESH_SH_EEPdjS9_ddNS7_10__identityEEEvT0_T1_T2_T3_T4_T6_,(.L_x_382 - _ZN3cub18CUB_300001_SM_10006detail6reduce28DeviceReduceSingleTileKernelINS2_10policy_hubIdjN4cuda3std3__44plusIdEEE10Policy1000EN6thrust24THRUST_300001_SM_1000_NS18transform_iteratorI10pi_functorNSD_17counting_iteratorIlNSD_11use_defaultESH_SH_EESH_SH_EEPdjS9_ddNS7_10__identityEEEvT0_T1_T2_T3_T4_T6_)
        .other          _ZN3cub18CUB_300001_SM_10006detail6reduce28DeviceReduceSingleTileKernelINS2_10policy_hubIdjN4cuda3std3__44plusIdEEE10Policy1000EN6thrust24THRUST_300001_SM_1000_NS18transform_iteratorI10pi_functorNSD_17counting_iteratorIlNSD_11use_defaultESH_SH_EESH_SH_EEPdjS9_ddNS7_10__identityEEEvT0_T1_T2_T3_T4_T6_,@"STO_CUDA_ENTRY STV_DEFAULT"
_ZN3cub18CUB_300001_SM_10006detail6reduce28DeviceReduceSingleTileKernelINS2_10policy_hubIdjN4cuda3std3__44plusIdEEE10Policy1000EN6thrust24THRUST_300001_SM_1000_NS18transform_iteratorI10pi_functorNSD_17counting_iteratorIlNSD_11use_defaultESH_SH_EESH_SH_EEPdjS9_ddNS7_10__identityEEEvT0_T1_T2_T3_T4_T6_:
.text._ZN3cub18CUB_300001_SM_10006detail6reduce28DeviceReduceSingleTileKernelINS2_10policy_hubIdjN4cuda3std3__44plusIdEEE10Policy1000EN6thrust24THRUST_300001_SM_1000_NS18transform_iteratorI10pi_functorNSD_17counting_iteratorIlNSD_11use_defaultESH_SH_EESH_SH_EEPdjS9_ddNS7_10__identityEEEvT0_T1_T2_T3_T4_T6_:
[----:B------:R-:W-:Y:S01]  /*0000*/  LDC R1, c[0x0][0x37c] ;  /* 0x0000df00ff017b82 */ /* 0x000fe20000000800 */
[----:B------:R-:W0:Y:S01]  /*0010*/  LDCU UR5, c[0x0][0x398] ;  /* 0x00007300ff0577ac */ /* 0x000e220008000800 */
[----:B------:R-:W1:Y:S01]  /*0020*/  LDCU.64 UR6, c[0x0][0x358] ;  /* 0x00006b00ff0677ac */ /* 0x000e620008000a00 */
[----:B0-----:R-:W-:-:S09]  /*0030*/  UISETP.NE.AND UP0, UPT, UR5, URZ, UPT ;  /* 0x000000ff0500728c */ /* 0x001fd2000bf05270 */
        /* <DEDUP_REMOVED lines=8> */
.L_x_296:
[----:B------:R-:W-:Y:S01]  /*00c0*/  UISETP.GT.U32.AND UP0, UPT, UR5, 0x13ff, UPT ;  /* 0x000013ff0500788c */ /* 0x000fe2000bf04070 */
[----:B------:R-:W-:Y:S01]  /*00d0*/  BSSY.RECONVERGENT B0, `(.L_x_297) ;  /* 0x0000447000007945 */ /* 0x000fe20003800200 */
[----:B------:R-:W-:Y:S01]  /*00e0*/  UMOV UR4, URZ ;  /* 0x000000ff00047c82 */ /* 0x000fe20008000000 */
[----:B------:R-:W-:-:S06]  /*00f0*/  UMOV UR9, 0x40100000 ;  /* 0x4010000000097882 */ /* 0x000fcc0000000000 */
        /* <DEDUP_REMOVED lines=30> */
[----:B------:R-:W-:Y:S05]  /*02e0*/  CALL.REL.NOINC `($__internal_3_$__cuda_sm20_div_rn_f64_full) ;  /* 0x0000004000b07944 */ /* 0x000fea0003c00000 */
.L_x_302:
[----:B------:R-:W-:Y:S05]  /*02f0*/  BSYNC.RECONVERGENT B3 ;  /* 0x0000000000037941 */ /* 0x000fea0003800200 */
.L_x_301:
[----:B------:R-:W-:Y:S02]  /*0300*/  IMAD.MOV.U32 R8, RZ, RZ, R32 ;  /* 0x000000ffff087224 */ /* 0x000fe400078e0020 */
[----:B------:R-:W-:Y:S02]  /*0310*/  IMAD.MOV.U32 R9, RZ, RZ, R33 ;  /* 0x000000ffff097224 */ /* 0x000fe400078e0021 */
[----:B------:R-:W-:-:S07]  /*0320*/  VIADD R2, R0, 0x280 ;  /* 0x0000028000027836 */ /* 0x000fce0000000000 */
.L_x_300:
[----:B------:R-:W-:Y:S05]  /*0330*/  BSYNC.RECONVERGENT B2 ;  /* 0x0000000000027941 */ /* 0x000fea0003800200 */
.L_x_299:
        /* <DEDUP_REMOVED lines=10> */
[----:B------:R-:W-:-:S04]  /*03e0*/  VIADD R3, R3, UR5 ;  /* 0x0000000503037c36 */ /* 0x000fc80008000000 */
[----:B------:R-:W-:-:S05]  /*03f0*/  IMAD.HI.U32 R4, R3, -0x33333333, RZ ;  /* 0xcccccccd03047827 */ /* 0x000fca00078e00ff */
[----:B------:R-:W-:-:S04]  /*0400*/  SHF.R.U32.HI R4, RZ, 0x9, R4 ;  /* 0x00000009ff047819 */ /* 0x000fc80000011604 */
[----:B------:R-:W-:-:S04]  /*0410*/  LOP3.LUT R5, R4, 0x3, RZ, 0xc0, !PT ;  /* 0x0000000304057812 */ /* 0x000fc800078ec0ff */
[----:B------:R-:W-:-:S13]  /*0420*/  ISETP.NE.AND P0, PT, R5, 0x3, PT ;  /* 0x000000030500780c */ /* 0x000fda0003f05270 */
[----:B------:R-:W-:Y:S05]  /*0430*/  @!P0 BRA `(.L_x_306) ;  /* 0x0000000000888947 */ /* 0x000fea0003800000 */
[----:B------:R-:W0:Y:S01]  /*0440*/  LDCU.64 UR10, c[0x0][0x380] ;  /* 0x00007000ff0a77ac */ /* 0x000e220008000a00 */
[----:B------:R-:W-:-:S05]  /*0450*/  VIADD R6, R4, 0x1 ;  /* 0x0000000104067836 */ /* 0x000fca0000000000 */
[----:B------:R-:W-:-:S05]  /*0460*/  LOP3.LUT R6, R6, 0x3, RZ, 0xc0, !PT ;  /* 0x0000000306067812 */ /* 0x000fca00078ec0ff */
[----:B------:R-:W-:Y:S01]  /*0470*/  IMAD.MOV R6, RZ, RZ, -R6 ;  /* 0x000000ffff067224 */ /* 0x000fe200078e0a06 */
[----:B0-----:R-:W-:-:S05]  /*0480*/  IADD3 R4, P0, PT, R2, UR10, RZ ;  /* 0x0000000a02047c10 */ /* 0x001fca000ff1e0ff */
[----:B------:R-:W-:-:S08]  /*0490*/  IMAD.X R5, RZ, RZ, UR11, P0 ;  /* 0x0000000bff057e24 */ /* 0x000fd000080e06ff */
.L_x_309:
        /* <DEDUP_REMOVED lines=22> */
.L_x_308:
[----:B------:R-:W-:Y:S05]  /*0600*/  BSYNC.RECONVERGENT B4 ;  /* 0x0000000000047941 */ /* 0x000fea0003800200 */
.L_x_307:
[----:B------:R-:W-:Y:S01]  /*0610*/  IADD3 R4, P0, PT, R4, 0x280, RZ ;  /* 0x0000028004047810 */ /* 0x000fe20007f1e0ff */
[----:B------:R-:W-:Y:S01]  /*0620*/  DADD R8, R32, R8 ;  /* 0x0000000020087229 */ /* 0x000fe20000000008 */
[----:B------:R-:W-:-:S03]  /*0630*/  VIADD R2, R2, 0x280 ;  /* 0x0000028002027836 */ /* 0x000fc60000000000 */
[----:B------:R-:W-:Y:S01]  /*0640*/  IMAD.X R5, RZ, RZ, R5, P0 ;  /* 0x000000ffff057224 */ /* 0x000fe200000e0605 */
[----:B------:R-:W-:Y:S07]  /*0650*/  @P1 BRA `(.L_x_309) ;  /* 0xfffffffc00901947 */ /* 0x000fee000383ffff */
.L_x_306:
[----:B------:R-:W-:Y:S05]  /*0660*/  BSYNC.RECONVERGENT B3 ;  /* 0x0000000000037941 */ /* 0x000fea0003800200 */
.L_x_305:
[----:B------:R-:W-:-:S13]  /*0670*/  ISETP.GE.U32.AND P0, PT, R3, 0x780, PT ;  /* 0x000007800300780c */ /* 0x000fda0003f06070 */
[----:B------:R-:W-:Y:S05]  /*0680*/  @!P0 BRA `(.L_x_304) ;  /* 0x0000000400a88947 */ /* 0x000fea0003800000 */
.L_x_318:
        /* <DEDUP_REMOVED lines=22> */
[----:B------:R-:W-:Y:S02]  /*07f0*/  IMAD.MOV.U32 R4, RZ, RZ, R32 ;  /* 0x000000ffff047224 */ /* 0x000fe400078e0020 */
[----:B------:R-:W-:-:S07]  /*0800*/  IMAD.MOV.U32 R5, RZ, RZ, R33 ;  /* 0x000000ffff057224 */ /* 0x000fce00078e0021 */
.L_x_311:
[----:B------:R-:W-:Y:S05]  /*0810*/  BSYNC.RECONVERGENT B3 ;  /* 0x0000000000037941 */ /* 0x000fea0003800200 */
.L_x_310:
        /* <DEDUP_REMOVED lines=24> */
.L_x_313:
[----:B------:R-:W-:Y:S05]  /*09a0*/  BSYNC.RECONVERGENT B3 ;  /* 0x0000000000037941 */ /* 0x000fea0003800200 */
.L_x_312:
        /* <DEDUP_REMOVED lines=26> */
.L_x_315:
[----:B------:R-:W-:Y:S05]  /*0b50*/  BSYNC.RECONVERGENT B3 ;  /* 0x0000000000037941 */ /* 0x000fea0003800200 */
.L_x_314:
        /* <DEDUP_REMOVED lines=24> */
.L_x_317:
[----:B------:R-:W-:Y:S05]  /*0ce0*/  BSYNC.RECONVERGENT B3 ;  /* 0x0000000000037941 */ /* 0x000fea0003800200 */
.L_x_316:
[----:B------:R-:W-:Y:S01]  /*0cf0*/  VIADD R2, R2, 0xa00 ;  /* 0x00000a0002027836 */ /* 0x000fe20000000000 */
[----:B------:R-:W-:-:S04]  /*0d00*/  DADD R8, R8, R32 ;  /* 0x0000000008087229 */ /* 0x000fc80000000020 */
[----:B------:R-:W-:-:S13]  /*0d10*/  ISETP.GE.AND P0, PT, R2, UR8, PT ;  /* 0x0000000802007c0c */ /* 0x000fda000bf06270 */
[----:B------:R-:W-:Y:S05]  /*0d20*/  @!P0 BRA `(.L_x_318) ;  /* 0xfffffff800588947 */ /* 0x000fea000383ffff */
.L_x_304:
[----:B------:R-:W-:Y:S05]  /*0d30*/  BSYNC.RECONVERGENT B2 ;  /* 0x0000000000027941 */ /* 0x000fea0003800200 */
.L_x_303:
[----:B------:R-:W0:Y:S02]  /*0d40*/  LDC R2, c[0x0][0x398] ;  /* 0x0000e600ff027b82 */ /* 0x000e240000000800 */
[----:B0-----:R-:W-:-:S13]  /*0d50*/  ISETP.GE.U32.AND P0, PT, R2, 0x280, PT ;  /* 0x000002800200780c */ /* 0x001fda0003f06070 */
        /* <DEDUP_REMOVED lines=76> */
.L_x_319:
[----:B------:R-:W-:Y:S01]  /*1220*/  LOP3.LUT R3, R0, 0x3e0, RZ, 0xc0, !PT ;  /* 0x000003e000037812 */ /* 0x000fe200078ec0ff */
[----:B------:R-:W0:Y:S04]  /*1230*/  S2R R12, SR_LANEID ;  /* 0x00000000000c7919 */ /* 0x000e280000000000 */
[----:B------:R-:W-:Y:S01]  /*1240*/  VIADD R5, R3, 0x20 ;  /* 0x0000002003057836 */ /* 0x000fe20000000000 */
[----:B------:R-:W-:-:S04]  /*1250*/  LOP3.LUT R3, RZ, R3, RZ, 0x33, !PT ;  /* 0x00000003ff037212 */ /* 0x000fc800078e33ff */
[----:B------:R-:W-:Y:S01]  /*1260*/  ISETP.GT.U32.AND P0, PT, R5, R2, PT ;  /* 0x000000020500720c */ /* 0x000fe20003f04070 */
[----:B------:R-:W-:-:S05]  /*1270*/  IMAD.IADD R3, R3, 0x1, R2 ;  /* 0x0000000103037824 */ /* 0x000fca00078e0202 */
[----:B------:R-:W-:-:S05]  /*1280*/  SEL R3, R3, 0x1f, P0 ;  /* 0x0000001f03037807 */ /* 0x000fca0000000000 */
[----:B------:R-:W-:Y:S04]  /*1290*/  SHFL.DOWN PT, R4, R8, 0x1, R3 ;  /* 0x0820000008047989 */ /* 0x000fe800000e0003 */
[----:B------:R-:W1:Y:S01]  /*12a0*/  SHFL.DOWN PT, R5, R9, 0x1, R3 ;  /* 0x0820000009057989 */ /* 0x000e6200000e0003 */
[C---:B0-----:R-:W-:Y:S01]  /*12b0*/  ISETP.GE.AND P0, PT, R12.reuse, R3, PT ;  /* 0x000000030c00720c */ /* 0x041fe20003f06270 */
[C---:B------:R-:W-:Y:S01]  /*12c0*/  VIADD R10, R12.reuse, 0x2 ;  /* 0x000000020c0a7836 */ /* 0x040fe20000000000 */
[----:B------:R-:W-:Y:S01]  /*12d0*/  ISETP.NE.AND P1, PT, R12, RZ, PT ;  /* 0x000000ff0c00720c */ /* 0x000fe20003f25270 */
[----:B-1----:R-:W-:-:S10]  /*12e0*/  DADD R4, R4, R8 ;  /* 0x0000000004047229 */ /* 0x002fd40000000008 */
[----:B------:R-:W-:Y:S01]  /*12f0*/  FSEL R6, R4, R8, !P0 ;  /* 0x0000000804067208 */ /* 0x000fe20004000000 */
[----:B------:R-:W-:Y:S01]  /*1300*/  VIADD R8, R12, 0x4 ;  /* 0x000000040c087836 */ /* 0x000fe20000000000 */
[----:B------:R-:W-:Y:S02]  /*1310*/  FSEL R7, R5, R9, !P0 ;  /* 0x0000000905077208 */ /* 0x000fe40004000000 */
[----:B------:R-:W-:Y:S01]  /*1320*/  ISETP.GT.AND P0, PT, R10, R3, PT ;  /* 0x000000030a00720c */ /* 0x000fe20003f04270 */
[----:B------:R-:W-:Y:S04]  /*1330*/  SHFL.DOWN PT, R4, R6, 0x2, R3 ;  /* 0x0840000006047989 */ /* 0x000fe800000e0003 */
[----:B------:R-:W0:Y:S01]  /*1340*/  SHFL.DOWN PT, R5, R7, 0x2, R3 ;  /* 0x0840000007057989 */ /* 0x000e2200000e0003 */
[----:B------:R-:W1:Y:S01]  /*1350*/  @!P1 S2R R9, SR_CgaCtaId ;  /* 0x0000000000099919 */ /* 0x000e620000008800 */
        /* <DEDUP_REMOVED lines=12> */
[----:B------:R-:W-:-:S03]  /*1420*/  @!P1 MOV R8, 0x400 ;  /* 0x0000040000089802 */ /* 0x000fc60000000f00 */
[----:B------:R-:W0:Y:S02]  /*1430*/  SHFL.DOWN PT, R5, R7, 0x8, R3 ;  /* 0x0900000007057989 */ /* 0x000e2400000e0003 */
[----:B0-----:R-:W-:-:S10]  /*1440*/  DADD R4, R4, R6 ;  /* 0x0000000004047229 */ /* 0x001fd40000000006 */
[----:B------:R-:W-:Y:S01]  /*1450*/  FSEL R10, R6, R4, P0 ;  /* 0x00000004060a7208 */ /* 0x000fe20000000000 */
[----:B------:R-:W-:Y:S01]  /*1460*/  VIADD R6, R12, 0x10 ;  /* 0x000000100c067836 */ /* 0x000fe20000000000 */
[----:B------:R-:W-:Y:S02]  /*1470*/  FSEL R11, R7, R5, P0 ;  /* 0x00000005070b7208 */ /* 0x000fe40000000000 */
[----:B------:R-:W-:Y:S01]  /*1480*/  @!P1 SHF.R.U32.HI R7, RZ, 0x2, R0 ;  /* 0x00000002ff079819 */ /* 0x000fe20000011600 */
[----:B------:R-:W-:Y:S01]  /*1490*/  SHFL.DOWN PT, R4, R10, 0x10, R3 ;  /* 0x0a0000000a047989 */ /* 0x000fe200000e0003 */
[----:B------:R-:W-:Y:S02]  /*14a0*/  ISETP.GT.AND P0, PT, R6, R3, PT ;  /* 0x000000030600720c */ /* 0x000fe40003f04270 */
[----:B-1----:R-:W-:Y:S01]  /*14b0*/  @!P1 LEA R6, R9, R8, 0x18 ;  /* 0x0000000809069211 */ /* 0x002fe200078ec0ff */
[----:B------:R-:W0:Y:S01]  /*14c0*/  SHFL.DOWN PT, R5, R11, 0x10, R3 ;  /* 0x0a0000000b057989 */ /* 0x000e2200000e0003 */
[----:B------:R-:W-:-:S05]  /*14d0*/  @!P1 LOP3.LUT R7, R7, 0xf8, RZ, 0xc0, !PT ;  /* 0x000000f807079812 */ /* 0x000fca00078ec0ff */
        /* <DEDUP_REMOVED lines=10> */
[----:B------:R-:W-:Y:S01]  /*1580*/  ISETP.GT.U32.AND P1, PT, R2, 0x20, PT ;  /* 0x000000200200780c */ /* 0x000fe20003f24070 */
[----:B0-----:R-:W-:-:S09]  /*1590*/  ULEA UR4, UR5, UR4, 0x18 ;  /* 0x0000000405047291 */ /* 0x001fd2000f8ec0ff */
[----:B------:R-:W0:Y:S04]  /*15a0*/  LDS.128 R12, [UR4+0x20] ;  /* 0x00002004ff0c7984 */ /* 0x000e280008000c00 */
[----:B--2---:R-:W1:Y:S01]  /*15b0*/  LDS.128 R4, [UR4+0x30] ;  /* 0x00003004ff047984 */ /* 0x004e620008000c00 */
        /* <DEDUP_REMOVED lines=70> */
[----:B------:R-:W1:Y:S01]  /*1a20*/  LDS.64 R4, [UR4+0xb0] ;  /* 0x0000b004ff047984 */ /* 0x000e620008000a00 */
        /* <DEDUP_REMOVED lines=8> */
[----:B------:R-:W-:-:S04]  /*1ab0*/  ISETP.GT.U32.AND P1, PT, R2, 0x260, PT ;  /* 0x000002600200780c */ /* 0x000fc80003f24070 */
[----:B-1----:R-:W-:-:S10]  /*1ac0*/  DADD R4, R4, R6 ;  /* 0x0000000004047229 */ /* 0x002fd40000000006 */
[----:B------:R-:W-:Y:S02]  /*1ad0*/  FSEL R8, R4, R6, P1 ;  /* 0x0000000604087208 */ /* 0x000fe40000800000 */
[----:B------:R-:W-:Y:S01]  /*1ae0*/  FSEL R9, R5, R7, P1 ;  /* 0x0000000705097208 */ /* 0x000fe20000800000 */
[----:B------:R-:W-:Y:S06]  /*1af0*/  BRA `(.L_x_320) ;  /* 0x0000002800907947 */ /* 0x000fec0003800000 */
.L_x_298:
        /* <DEDUP_REMOVED lines=27> */
.L_x_322:
[----:B------:R-:W-:Y:S05]  /*1cb0*/  BSYNC.RECONVERGENT B2 ;  /* 0x0000000000027941 */ /* 0x000fea0003800200 */
.L_x_321:
        /* <DEDUP_REMOVED lines=25> */
.L_x_324:
[----:B------:R-:W-:Y:S05]  /*1e50*/  BSYNC.RECONVERGENT B2 ;  /* 0x0000000000027941 */ /* 0x000fea0003800200 */
.L_x_323:
        /* <DEDUP_REMOVED lines=25> */
.L_x_326:
[----:B------:R-:W-:Y:S05]  /*1ff0*/  BSYNC.RECONVERGENT B2 ;  /* 0x0000000000027941 */ /* 0x000fea0003800200 */
.L_x_325:
        /* <DEDUP_REMOVED lines=25> */
.L_x_328:
[----:B------:R-:W-:Y:S05]  /*2190*/  BSYNC.RECONVERGENT B2 ;  /* 0x0000000000027941 */ /* 0x000fea0003800200 */
.L_x_327:
        /* <DEDUP_REMOVED lines=25> */
.L_x_330:
[----:B------:R-:W-:Y:S05]  /*2330*/  BSYNC.RECONVERGENT B2 ;  /* 0x0000000000027941 */ /* 0x000fea0003800200 */
.L_x_329:
        /* <DEDUP_REMOVED lines=25> */
.L_x_332:
[----:B------:R-:W-:Y:S05]  /*24d0*/  BSYNC.RECONVERGENT B2 ;  /* 0x0000000000027941 */ /* 0x000fea0003800200 */
.L_x_331:
        /* <DEDUP_REMOVED lines=25> */
.L_x_334:
[----:B------:R-:W-:Y:S05]  /*2670*/  BSYNC.RECONVERGENT B2 ;  /* 0x0000000000027941 */ /* 0x000fea0003800200 */
.L_x_333:
        /* <DEDUP_REMOVED lines=23> */
.L_x_336:
[----:B------:R-:W-:Y:S05]  /*27f0*/  BSYNC.RECONVERGENT B2 ;  /* 0x0000000000027941 */ /* 0x000fea0003800200 */
.L_x_335:
[----:B------:R-:W-:Y:S01]  /*2800*/  DADD R12, R12, R14 ;  /* 0x000000000c0c7229 */ /* 0x000fe2000000000e */
[----:B------:R-:W0:Y:S01]  /*2810*/  LDCU UR5, c[0x0][0x398] ;  /* 0x00007300ff0577ac */ /* 0x000e220008000800 */
[----:B------:R-:W-:-:S06]  /*2820*/  IMAD.MOV.U32 R39, RZ, RZ, 0x1400 ;  /* 0x00001400ff277424 */ /* 0x000fcc00078e00ff */
[----:B------:R-:W-:-:S08]  /*2830*/  DADD R12, R12, R10 ;  /* 0x000000000c0c7229 */ /* 0x000fd0000000000a */
[----:B------:R-:W-:Y:S01]  /*2840*/  DADD R12, R12, R8 ;  /* 0x000000000c0c7229 */ /* 0x000fe20000000008 */
[----:B0-----:R-:W-:-:S04]  /*2850*/  UIADD3 UR8, UPT, UPT, UR5, -0x1400, URZ ;  /* 0xffffec0005087890 */ /* 0x001fc8000fffe0ff */
[----:B------:R-:W-:-:S03]  /*2860*/  UISETP.GE.U32.AND UP0, UPT, UR8, 0x1400, UPT ;  /* 0x000014000800788c */ /* 0x000fc6000bf06070 */
[----:B------:R-:W-:-:S08]  /*2870*/  DADD R12, R12, R2 ;  /* 0x000000000c0c7229 */ /* 0x000fd00000000002 */
[----:B------:R-:W-:-:S08]  /*2880*/  DADD R12, R12, R4 ;  /* 0x000000000c0c7229 */ /* 0x000fd00000000004 */
[----:B------:R-:W-:-:S08]  /*2890*/  DADD R12, R12, R6 ;  /* 0x000000000c0c7229 */ /* 0x000fd00000000006 */
[----:B------:R-:W-:Y:S01]  /*28a0*/  DADD R36, R12, R32 ;  /* 0x000000000c247229 */ /* 0x000fe20000000020 */
[----:B------:R-:W-:Y:S10]  /*28b0*/  BRA.U !UP0, `(.L_x_337) ;  /* 0x0000000d085c7547 */ /* 0x000ff4000b800000 */
[----:B------:R-:W-:Y:S01]  /*28c0*/  IMAD.MOV.U32 R39, RZ, RZ, 0x1400 ;  /* 0x00001400ff277424 */ /* 0x000fe200078e00ff */
[----:B------:R-:W0:Y:S01]  /*28d0*/  LDCU.64 UR10, c[0x0][0x388] ;  /* 0x00007100ff0a77ac */ /* 0x000e220008000a00 */
[----:B------:R-:W1:Y:S05]  /*28e0*/  LDCU UR5, c[0x0][0x398] ;  /* 0x00007300ff0577ac */ /* 0x000e6a0008000800 */
.L_x_355:
[----:B------:R-:W-:Y:S01]  /*28f0*/  IADD3 R34, P0, PT, R39, R28, RZ ;  /* 0x0000001c27227210 */ /* 0x000fe20007f1e0ff */
[----:B------:R-:W-:Y:S04]  /*2900*/  BSSY.RECONVERGENT B2, `(.L_x_338) ;  /* 0x0000017000027945 */ /* 0x000fe80003800200 */
[----:B------:R-:W-:-:S04]  /*2910*/  IMAD.X R35, RZ, RZ, R29, P0 ;  /* 0x000000ffff237224 */ /* 0x000fc800000e061d */
        /* <DEDUP_REMOVED lines=18> */
[----:B-1----:R-:W-:Y:S05]  /*2a40*/  CALL.REL.NOINC `($__internal_3_$__cuda_sm20_div_rn_f64_full) ;  /* 0x0000001800d87944 */ /* 0x002fea0003c00000 */
[----:B------:R-:W-:Y:S02]  /*2a50*/  IMAD.MOV.U32 R14, RZ, RZ, R32 ;  /* 0x000000ffff0e7224 */ /* 0x000fe400078e0020 */
[----:B------:R-:W-:-:S07]  /*2a60*/  IMAD.MOV.U32 R15, RZ, RZ, R33 ;  /* 0x000000ffff0f7224 */ /* 0x000fce00078e0021 */
.L_x_339:
[----:B-1----:R-:W-:Y:S05]  /*2a70*/  BSYNC.RECONVERGENT B2 ;  /* 0x0000000000027941 */ /* 0x002fea0003800200 */
.L_x_338:
        /* <DEDUP_REMOVED lines=24> */
.L_x_341:
[----:B------:R-:W-:Y:S05]  /*2c00*/  BSYNC.RECONVERGENT B2 ;  /* 0x0000000000027941 */ /* 0x000fea0003800200 */
.L_x_340:
        /* <DEDUP_REMOVED lines=24> */
.L_x_343:
[----:B------:R-:W-:Y:S05]  /*2d90*/  BSYNC.RECONVERGENT B2 ;  /* 0x0000000000027941 */ /* 0x000fea0003800200 */
.L_x_342:
        /* <DEDUP_REMOVED lines=24> */
.L_x_345:
[----:B------:R-:W-:Y:S05]  /*2f20*/  BSYNC.RECONVERGENT B2 ;  /* 0x0000000000027941 */ /* 0x000fea0003800200 */
.L_x_344:
        /* <DEDUP_REMOVED lines=24> */
.L_x_347:
[----:B------:R-:W-:Y:S05]  /*30b0*/  BSYNC.RECONVERGENT B2 ;  /* 0x0000000000027941 */ /* 0x000fea0003800200 */
.L_x_346:
        /* <DEDUP_REMOVED lines=24> */
.L_x_349:
[----:B------:R-:W-:Y:S05]  /*3240*/  BSYNC.RECONVERGENT B2 ;  /* 0x0000000000027941 */ /* 0x000fea0003800200 */
.L_x_348:
        /* <DEDUP_REMOVED lines=24> */
.L_x_351:
[----:B------:R-:W-:Y:S05]  /*33d0*/  BSYNC.RECONVERGENT B2 ;  /* 0x0000000000027941 */ /* 0x000fea0003800200 */
.L_x_350:
        /* <DEDUP_REMOVED lines=22> */
.L_x_353:
[----:B------:R-:W-:Y:S05]  /*3540*/  BSYNC.RECONVERGENT B2 ;  /* 0x0000000000027941 */ /* 0x000fea0003800200 */
.L_x_352:
[----:B------:R-:W-:-:S08]  /*3550*/  DADD R14, R14, R36 ;  /* 0x000000000e0e7229 */ /* 0x000fd00000000024 */
[----:B------:R-:W-:-:S08]  /*3560*/  DADD R14, R14, R12 ;  /* 0x000000000e0e7229 */ /* 0x000fd0000000000c */
[----:B------:R-:W-:-:S08]  /*3570*/  DADD R14, R14, R10 ;  /* 0x000000000e0e7229 */ /* 0x000fd0000000000a */
[----:B------:R-:W-:-:S08]  /*3580*/  DADD R14, R14, R8 ;  /* 0x000000000e0e7229 */ /* 0x000fd00000000008 */
[----:B------:R-:W-:-:S08]  /*3590*/  DADD R14, R14, R6 ;  /* 0x000000000e0e7229 */ /* 0x000fd00000000006 */
[----:B------:R-:W-:-:S08]  /*35a0*/  DADD R14, R14, R4 ;  /* 0x000000000e0e7229 */ /* 0x000fd00000000004 */
[----:B------:R-:W-:Y:S01]  /*35b0*/  DADD R14, R14, R2 ;  /* 0x000000000e0e7229 */ /* 0x000fe20000000002 */
[----:B------:R-:W-:-:S04]  /*35c0*/  IADD3 R2, PT, PT, -R39, UR5, RZ ;  /* 0x0000000527027c10 */ /* 0x000fc8000fffe1ff */
[----:B------:R-:W-:-:S03]  /*35d0*/  ISETP.GE.U32.AND P0, PT, R2, 0x1400, PT ;  /* 0x000014000200780c */ /* 0x000fc60003f06070 */
[----:B------:R-:W-:-:S10]  /*35e0*/  DADD R36, R14, R32 ;  /* 0x000000000e247229 */ /* 0x000fd40000000020 */
[----:B------:R-:W-:Y:S05]  /*35f0*/  @!P0 BRA `(.L_x_354) ;  /* 0x0000000800a88947 */ /* 0x000fea0003800000 */
[----:B------:R-:W-:-:S05]  /*3600*/  VIADD R39, R39, 0x1400 ;  /* 0x0000140027277836 */ /* 0x000fca0000000000 */
[----:B------:R-:W-:-:S13]  /*3610*/  ISETP.GT.U32.AND P0, PT, R39, UR8, PT ;  /* 0x0000000827007c0c */ /* 0x000fda000bf04070 */
[----:B------:R-:W-:Y:S05]  /*3620*/  @!P0 BRA `(.L_x_355) ;  /* 0xfffffff000b08947 */ /* 0x000fea000383ffff */
.L_x_337:
[----:B------:R-:W-:-:S13]  /*3630*/  ISETP.GE.U32.AND P0, PT, R39, UR5, PT ;  /* 0x0000000527007c0c */ /* 0x000fda000bf06070 */
[----:B------:R-:W-:Y:S05]  /*3640*/  @P0 BRA `(.L_x_354) ;  /* 0x0000000800940947 */ /* 0x000fea0003800000 */
[----:B------:R-:W-:Y:S01]  /*3650*/  IADD3 R3, PT, PT, -R39, UR5, RZ ;  /* 0x0000000527037c10 */ /* 0x000fe2000fffe1ff */
[----:B------:R-:W0:Y:S01]  /*3660*/  LDCU.64 UR16, c[0x0][0x388] ;  /* 0x00007100ff1077ac */ /* 0x000e220008000a00 */
[----:B------:R-:W-:Y:S02]  /*3670*/  BSSY.RECONVERGENT B2, `(.L_x_354) ;  /* 0x00000a2000027945 */ /* 0x000fe40003800200 */
[----:B------:R-:W-:Y:S01]  /*3680*/  ISETP.GE.AND P0, PT, R0, R3, PT ;  /* 0x000000030000720c */ /* 0x000fe20003f06270 */
[----:B------:R-:W1:Y:S01]  /*3690*/  LDCU.64 UR12, c[0x0][0x388] ;  /* 0x00007100ff0c77ac */ /* 0x000e620008000a00 */
[----:B------:R-:W2:Y:S01]  /*36a0*/  LDCU.64 UR14, c[0x0][0x380] ;  /* 0x00007000ff0e77ac */ /* 0x000ea20008000a00 */
[----:B------:R-:W3:Y:S10]  /*36b0*/  LDCU.64 UR10, c[0x0][0x380] ;  /* 0x00007000ff0a77ac */ /* 0x000ef40008000a00 */
[----:B------:R-:W-:Y:S05]  /*36c0*/  @P0 BRA `(.L_x_356) ;  /* 0x0000000800700947 */ /* 0x000fea0003800000 */
[----:B------:R-:W-:Y:S01]  /*36d0*/  LOP3.LUT R4, RZ, R0, RZ, 0x33, !PT ;  /* 0x00000000ff047212 */ /* 0x000fe200078e33ff */
[----:B------:R-:W-:Y:S03]  /*36e0*/  BSSY.RECONVERGENT B3, `(.L_x_357) ;  /* 0x000002a000037945 */ /* 0x000fe60003800200 */
[----:B------:R-:W-:-:S05]  /*36f0*/  IADD3 R4, PT, PT, -R39, UR5, R4 ;  /* 0x0000000527047c10 */ /* 0x000fca000fffe104 */
[----:B------:R-:W-:-:S05]  /*3700*/  IMAD.HI.U32 R2, R4, -0x33333333, RZ ;  /* 0xcccccccd04027827 */ /* 0x000fca00078e00ff */
[----:B------:R-:W-:-:S04]  /*3710*/  SHF.R.U32.HI R5, RZ, 0x9, R2 ;  /* 0x00000009ff057819 */ /* 0x000fc80000011602 */
[----:B------:R-:W-:-:S04]  /*3720*/  LOP3.LUT R2, R5, 0x3, RZ, 0xc0, !PT ;  /* 0x0000000305027812 */ /* 0x000fc800078ec0ff */
[----:B------:R-:W-:Y:S01]  /*3730*/  ISETP.NE.AND P0, PT, R2, 0x3, PT ;  /* 0x000000030200780c */ /* 0x000fe20003f05270 */
[----:B------:R-:W-:-:S12]  /*3740*/  IMAD.MOV.U32 R2, RZ, RZ, R0 ;  /* 0x000000ffff027224 */ /* 0x000fd800078e0000 */
[----:B------:R-:W-:Y:S05]  /*3750*/  @!P0 BRA `(.L_x_358) ;  /* 0x0000000000888947 */ /* 0x000fea0003800000 */
[----:B------:R-:W-:Y:S02]  /*3760*/  VIADD R6, R5, 0x1 ;  /* 0x0000000105067836 */ /* 0x000fe40000000000 */
[----:B------:R-:W-:Y:S02]  /*3770*/  IMAD.IADD R5, R0, 0x1, R39 ;  /* 0x0000000100057824 */ /* 0x000fe400078e0227 */
[----:B------:R-:W-:Y:S01]  /*3780*/  IMAD.MOV.U32 R2, RZ, RZ, R0 ;  /* 0x000000ffff027224 */ /* 0x000fe200078e0000 */
[----:B------:R-:W-:-:S05]  /*3790*/  LOP3.LUT R6, R6, 0x3, RZ, 0xc0, !PT ;  /* 0x0000000306067812 */ /* 0x000fca00078ec0ff */
[----:B------:R-:W-:-:S07]  /*37a0*/  IMAD.MOV R6, RZ, RZ, -R6 ;  /* 0x000000ffff067224 */ /* 0x000fce00078e0a06 */
.L_x_361:
        /* <DEDUP_REMOVED lines=23> */
[----:B0-2---:R-:W-:Y:S05]  /*3920*/  CALL.REL.NOINC `($__internal_3_$__cuda_sm20_div_rn_f64_full) ;  /* 0x0000000c00207944 */ /* 0x005fea0003c00000 */
.L_x_360:
[----:B0-2---:R-:W-:Y:S05]  /*3930*/  BSYNC.RECONVERGENT B4 ;  /* 0x0000000000047941 */ /* 0x005fea0003800200 */
.L_x_359:
[----:B------:R-:W-:Y:S01]  /*3940*/  DADD R36, R32, R36 ;  /* 0x0000000020247229 */ /* 0x000fe20000000024 */
[----:B------:R-:W-:Y:S02]  /*3950*/  VIADD R2, R2, 0x280 ;  /* 0x0000028002027836 */ /* 0x000fe40000000000 */
[----:B------:R-:W-:Y:S01]  /*3960*/  VIADD R5, R5, 0x280 ;  /* 0x0000028005057836 */ /* 0x000fe20000000000 */
[----:B------:R-:W-:Y:S07]  /*3970*/  @P1 BRA `(.L_x_361) ;  /* 0xfffffffc008c1947 */ /* 0x000fee000383ffff */
.L_x_358:
[----:B0123--:R-:W-:Y:S05]  /*3980*/  BSYNC.RECONVERGENT B3 ;  /* 0x0000000000037941 */ /* 0x00ffea0003800200 */
.L_x_357:
[----:B------:R-:W-:-:S13]  /*3990*/  ISETP.GE.U32.AND P0, PT, R4, 0x780, PT ;  /* 0x000007800400780c */ /* 0x000fda0003f06070 */
[----:B------:R-:W-:Y:S05]  /*39a0*/  @!P0 BRA `(.L_x_356) ;  /* 0x0000000400b88947 */ /* 0x000fea0003800000 */
[C---:B------:R-:W-:Y:S02]  /*39b0*/  IMAD.IADD R39, R2.reuse, 0x1, R39 ;  /* 0x0000000102277824 */ /* 0x040fe400078e0227 */
[----:B------:R-:W-:-:S07]  /*39c0*/  VIADD R2, R2, 0x500 ;  /* 0x0000050002027836 */ /* 0x000fce0000000000 */
.L_x_370:
        /* <DEDUP_REMOVED lines=24> */
.L_x_363:
[----:B------:R-:W-:Y:S05]  /*3b50*/  BSYNC.RECONVERGENT B3 ;  /* 0x0000000000037941 */ /* 0x000fea0003800200 */
.L_x_362:
        /* <DEDUP_REMOVED lines=24> */
.L_x_365:
[----:B------:R-:W-:Y:S05]  /*3ce0*/  BSYNC.RECONVERGENT B3 ;  /* 0x0000000000037941 */ /* 0x000fea0003800200 */
.L_x_364:
        /* <DEDUP_REMOVED lines=26> */
.L_x_367:
[----:B------:R-:W-:Y:S05]  /*3e90*/  BSYNC.RECONVERGENT B3 ;  /* 0x0000000000037941 */ /* 0x000fea0003800200 */
.L_x_366:
        /* <DEDUP_REMOVED lines=24> */
.L_x_369:
[----:B------:R-:W-:Y:S05]  /*4020*/  BSYNC.RECONVERGENT B3 ;  /* 0x0000000000037941 */ /* 0x000fea0003800200 */
.L_x_368:
[C---:B------:R-:W-:Y:S01]  /*4030*/  VIADD R4, R2.reuse, 0x500 ;  /* 0x0000050002047836 */ /* 0x040fe20000000000 */
[----:B------:R-:W-:Y:S01]  /*4040*/  DADD R36, R36, R32 ;  /* 0x0000000024247229 */ /* 0x000fe20000000020 */
[----:B------:R-:W-:Y:S02]  /*4050*/  VIADD R2, R2, 0xa00 ;  /* 0x00000a0002027836 */ /* 0x000fe40000000000 */
[----:B------:R-:W-:Y:S01]  /*4060*/  VIADD R39, R39, 0xa00 ;  /* 0x00000a0027277836 */ /* 0x000fe20000000000 */
[----:B------:R-:W-:-:S13]  /*4070*/  ISETP.GE.AND P0, PT, R4, R3, PT ;  /* 0x000000030400720c */ /* 0x000fda0003f06270 */
[----:B------:R-:W-:Y:S05]  /*4080*/  @!P0 BRA `(.L_x_370) ;  /* 0xfffffff800508947 */ /* 0x000fea000383ffff */
.L_x_356:
[----:B0123--:R-:W-:Y:S05]  /*4090*/  BSYNC.RECONVERGENT B2 ;  /* 0x0000000000027941 */ /* 0x00ffea0003800200 */
.L_x_354:
        /* <DEDUP_REMOVED lines=49> */
[----:B------:R-:W1:Y:S05]  /*43b0*/  LDS.128 R8, [UR4+0x50] ;  /* 0x00005004ff087984 */ /* 0x000e6a0008000c00 */
[----:B------:R-:W-:-:S08]  /*43c0*/  DADD R12, R12, R14 ;  /* 0x000000000c0c7229 */ /* 0x000fd0000000000e */
[----:B--2---:R-:W-:-:S08]  /*43d0*/  DADD R12, R12, R16 ;  /* 0x000000000c0c7229 */ /* 0x004fd00000000010 */
[----:B------:R-:W-:Y:S02]  /*43e0*/  DADD R18, R12, R18 ;  /* 0x000000000c127229 */ /* 0x000fe40000000012 */
[----:B------:R-:W2:Y:S06]  /*43f0*/  LDS.128 R12, [UR4+0x60] ;  /* 0x00006004ff0c7984 */ /* 0x000eac0008000c00 */
[----:B0-----:R-:W-:-:S08]  /*4400*/  DADD R4, R18, R4 ;  /* 0x0000000012047229 */ /* 0x001fd00000000004 */
[----:B------:R-:W-:Y:S02]  /*4410*/  DADD R2, R4, R6 ;  /* 0x0000000004027229 */ /* 0x000fe40000000006 */
[----:B------:R-:W0:Y:S06]  /*4420*/  LDS.128 R4, [UR4+0x70] ;  /* 0x00007004ff047984 */ /* 0x000e2c0008000c00 */
        /* <DEDUP_REMOVED lines=17> */
.L_x_320:
[----:B------:R-:W-:Y:S05]  /*4540*/  BSYNC.RECONVERGENT B0 ;  /* 0x0000000000007941 */ /* 0x000fea0003800200 */
.L_x_297:
[----:B------:R-:W-:Y:S05]  /*4550*/  @P0 EXIT ;  /* 0x000000000000094d */ /* 0x000fea0003800000 */
[----:B------:R-:W2:Y:S01]  /*4560*/  LDCU.64 UR4, c[0x0][0x3a0] ;  /* 0x00007400ff0477ac */ /* 0x000ea20008000a00 */
[----:B01----:R-:W0:Y:S01]  /*4570*/  LDC.64 R2, c[0x0][0x390] ;  /* 0x0000e400ff027b82 */ /* 0x003e220000000a00 */
[----:B--2---:R-:W-:-:S07]  /*4580*/  DADD R8, R8, UR4 ;  /* 0x0000000408087e29 */ /* 0x004fce0008000000 */
[----:B0-----:R-:W-:Y:S01]  /*4590*/  STG.E.64 desc[UR6][R2.64], R8 ;  /* 0x0000000802007986 */ /* 0x001fe2000c101b06 */
[----:B------:R-:W-:Y:S05]  /*45a0*/  EXIT ;  /* 0x000000000000794d */ /* 0x000fea0003800000 */
        .weak           $__internal_3_$__cuda_sm20_div_rn_f64_full
        .type           $__internal_3_$__cuda_sm20_div_rn_f64_full,@function
        .size           $__internal_3_$__cuda_sm20_div_rn_f64_full,(.L_x_382 - $__internal_3_$__cuda_sm20_div_rn_f64_full)
$__internal_3_$__cuda_sm20_div_rn_f64_full:
[C---:B------:R-:W-:Y:S01]  /*45b0*/  FSETP.GEU.AND P0, PT, |R25|.reuse, 1.469367938527859385e-39, PT ;  /* 0x001000001900780b */ /* 0x040fe20003f0e200 */
[----:B------:R-:W-:Y:S01]  /*45c0*/  IMAD.MOV.U32 R18, RZ, RZ, 0x1 ;  /* 0x00000001ff127424 */ /* 0x000fe200078e00ff */
[----:B------:R-:W-:Y:S01]  /*45d0*/  LOP3.LUT R26, R25, 0x800fffff, RZ, 0xc0, !PT ;  /* 0x800fffff191a7812 */ /* 0x000fe200078ec0ff */
[----:B------:R-:W-:Y:S02]  /*45e0*/  IMAD.U32 R23, RZ, RZ, UR9 ;  /* 0x00000009ff177e24 */ /* 0x000fe4000f8e00ff */
[----:B------:R-:W-:Y:S01]  /*45f0*/  IMAD.MOV.U32 R32, RZ, RZ, 0x1ca00000 ;  /* 0x1ca00000ff207424 */ /* 0x000fe200078e00ff */
[----:B------:R-:W-:Y:S01]  /*4600*/  LOP3.LUT R27, R26, 0x3ff00000, RZ, 0xfc, !PT ;  /* 0x3ff000001a1b7812 */ /* 0x000fe200078efcff */
[----:B------:R-:W-:Y:S02]  /*4610*/  IMAD.MOV.U32 R26, RZ, RZ, R24 ;  /* 0x000000ffff1a7224 */ /* 0x000fe400078e0018 */
[----:B------:R-:W-:-:S04]  /*4620*/  IMAD.U32 R22, RZ, RZ, UR4 ;  /* 0x00000004ff167e24 */ /* 0x000fc8000f8e00ff */
[----:B------:R-:W-:Y:S01]  /*4630*/  @!P0 DMUL R26, R24, 8.98846567431157953865e+307 ;  /* 0x7fe00000181a8828 */ /* 0x000fe20000000000 */
[----:B------:R-:W-:-:S05]  /*4640*/  IMAD.MOV.U32 R20, RZ, RZ, R22 ;  /* 0x000000ffff147224 */ /* 0x000fca00078e0016 */
[----:B------:R-:W0:Y:S02]  /*4650*/  MUFU.RCP64H R19, R27 ;  /* 0x0000001b00137308 */ /* 0x000e240000001800 */
[----:B0-----:R-:W-:-:S08]  /*4660*/  DFMA R30, R18, -R26, 1 ;  /* 0x3ff00000121e742b */ /* 0x001fd0000000081a */
[----:B------:R-:W-:-:S08]  /*4670*/  DFMA R30, R30, R30, R30 ;  /* 0x0000001e1e1e722b */ /* 0x000fd0000000001e */
[----:B------:R-:W-:Y:S01]  /*4680*/  DFMA R30, R18, R30, R18 ;  /* 0x0000001e121e722b */ /* 0x000fe20000000012 */
[----:B------:R-:W-:Y:S02]  /*4690*/  LOP3.LUT R18, R25, 0x7ff00000, RZ, 0xc0, !PT ;  /* 0x7ff0000019127812 */ /* 0x000fe400078ec0ff */
[----:B------:R-:W-:-:S04]  /*46a0*/  LOP3.LUT R19, R23, 0x7ff00000, RZ, 0xc0, !PT ;  /* 0x7ff0000017137812 */ /* 0x000fc800078ec0ff */
[----:B------:R-:W-:Y:S01]  /*46b0*/  ISETP.GE.U32.AND P2, PT, R19, R18, PT ;  /* 0x000000121300720c */ /* 0x000fe20003f46070 */
[C---:B------:R-:W-:Y:S01]  /*46c0*/  DFMA R40, R30.reuse, -R26, 1 ;  /* 0x3ff000001e28742b */ /* 0x040fe2000000081a */
[----:B------:R-:W-:Y:S02]  /*46d0*/  IMAD.MOV.U32 R17, RZ, RZ, R19 ;  /* 0x000000ffff117224 */ /* 0x000fe400078e0013 */
[----:B------:R-:W-:Y:S02]  /*46e0*/  SEL R21, R32, 0x63400000, !P2 ;  /* 0x6340000020157807 */ /* 0x000fe40005000000 */
[----:B------:R-:W-:Y:S02]  /*46f0*/  FSETP.GEU.AND P2, PT, |R23|, 1.469367938527859385e-39, PT ;  /* 0x001000001700780b */ /* 0x000fe40003f4e200 */
[----:B------:R-:W-:Y:S01]  /*4700*/  LOP3.LUT R21, R21, 0x800fffff, R23, 0xf8, !PT ;  /* 0x800fffff15157812 */ /* 0x000fe200078ef817 */
[----:B------:R-:W-:-:S10]  /*4710*/  DFMA R30, R30, R40, R30 ;  /* 0x000000281e1e722b */ /* 0x000fd4000000001e */
[----:B------:R-:W-:Y:S05]  /*4720*/  @P2 BRA `(.L_x_371) ;  /* 0x0000000000202947 */ /* 0x000fea0003800000 */
[----:B------:R-:W-:Y:S01]  /*4730*/  LOP3.LUT R38, R25, 0x7ff00000, RZ, 0xc0, !PT ;  /* 0x7ff0000019267812 */ /* 0x000fe200078ec0ff */
[----:B------:R-:W-:-:S03]  /*4740*/  IMAD.MOV.U32 R40, RZ, RZ, RZ ;  /* 0x000000ffff287224 */ /* 0x000fc600078e00ff */
[----:B------:R-:W-:-:S04]  /*4750*/  ISETP.GE.U32.AND P2, PT, R19, R38, PT ;  /* 0x000000261300720c */ /* 0x000fc80003f46070 */
[----:B------:R-:W-:-:S04]  /*4760*/  SEL R17, R32, 0x63400000, !P2 ;  /* 0x6340000020117807 */ /* 0x000fc80005000000 */
[----:B------:R-:W-:-:S04]  /*4770*/  LOP3.LUT R17, R17, 0x80000000, R23, 0xf8, !PT ;  /* 0x8000000011117812 */ /* 0x000fc800078ef817 */
[----:B------:R-:W-:-:S06]  /*4780*/  LOP3.LUT R41, R17, 0x100000, RZ, 0xfc, !PT ;  /* 0x0010000011297812 */ /* 0x000fcc00078efcff */
[----:B------:R-:W-:-:S10]  /*4790*/  DFMA R20, R20, 2, -R40 ;  /* 0x400000001414782b */ /* 0x000fd40000000828 */
[----:B------:R-:W-:-:S07]  /*47a0*/  LOP3.LUT R17, R21, 0x7ff00000, RZ, 0xc0, !PT ;  /* 0x7ff0000015117812 */ /* 0x000fce00078ec0ff */
.L_x_371:
        /* <DEDUP_REMOVED lines=12> */
[----:B------:R-:W-:Y:S01]  /*4870*/  ISETP.GE.U32.AND P0, PT, R19, R18, PT ;  /* 0x000000121300720c */ /* 0x000fe20003f06070 */
[----:B------:R-:W-:Y:S01]  /*4880*/  IMAD.MOV.U32 R18, RZ, RZ, RZ ;  /* 0x000000ffff127224 */ /* 0x000fe200078e00ff */
[----:B------:R-:W-:Y:S02]  /*4890*/  VIMNMX R17, PT, PT, R17, 0x46a00000, PT ;  /* 0x46a0000011117848 */ /* 0x000fe40003fe0100 */
[----:B------:R-:W-:-:S05]  /*48a0*/  SEL R32, R32, 0x63400000, !P0 ;  /* 0x6340000020207807 */ /* 0x000fca0004000000 */
[----:B------:R-:W-:-:S04]  /*48b0*/  IMAD.IADD R17, R17, 0x1, -R32 ;  /* 0x0000000111117824 */ /* 0x000fc800078e0a20 */
        /* <DEDUP_REMOVED lines=20> */
.L_x_373:
        /* <DEDUP_REMOVED lines=16> */
.L_x_376:
[----:B------:R-:W-:Y:S01]  /*4b00*/  LOP3.LUT R33, R25, 0x80000, RZ, 0xfc, !PT ;  /* 0x0008000019217812 */ /* 0x000fe200078efcff */
[----:B------:R-:W-:Y:S01]  /*4b10*/  IMAD.MOV.U32 R32, RZ, RZ, R24 ;  /* 0x000000ffff207224 */ /* 0x000fe200078e0018 */
[----:B------:R-:W-:Y:S06]  /*4b20*/  BRA `(.L_x_374) ;  /* 0x0000000000087947 */ /* 0x000fec0003800000 */
.L_x_375:
[----:B------:R-:W-:Y:S01]  /*4b30*/  LOP3.LUT R33, R23, 0x80000, RZ, 0xfc, !PT ;  /* 0x0008000017217812 */ /* 0x000fe200078efcff */
[----:B------:R-:W-:-:S07]  /*4b40*/  IMAD.MOV.U32 R32, RZ, RZ, R22 ;  /* 0x000000ffff207224 */ /* 0x000fce00078e0016 */
.L_x_374:
[----:B------:R-:W-:Y:S05]  /*4b50*/  BSYNC.RECONVERGENT B1 ;  /* 0x0000000000017941 */ /* 0x000fea0003800200 */
.L_x_372:
[----:B------:R-:W-:-:S04]  /*4b60*/  IMAD.MOV.U32 R17, RZ, RZ, 0x0 ;  /* 0x00000000ff117424 */ /* 0x000fc800078e00ff */
[----:B------:R-:W-:Y:S05]  /*4b70*/  RET.REL.NODEC R16 `(_ZN3cub18CUB_300001_SM_10006detail6reduce28DeviceReduceSingleTileKernelINS2_10policy_hubIdjN4cuda3std3__44plusIdEEE10Policy1000EN6thrust24THRUST_300001_SM_1000_NS18transform_iteratorI10pi_functorNSD_17counting_iteratorIlNSD_11use_defaultESH_SH_EESH_SH_EEPdjS9_ddNS7_10__identityEEEvT0_T1_T2_T3_T4_T6_) ;  /* 0xffffffb410207950 */ /* 0x000fea0003c3ffff */
.L_x_377:
        /* <DEDUP_REMOVED lines=16> */
.L_x_382:


//--------------------- .text._ZN3cub18CUB_300001_SM_10006detail11EmptyKernelIvEEvv --------------------------
	.section	.text._ZN3cub18CUB_300001_SM_10006detail11EmptyKernelIvEEvv,"ax",@progbits
	.align	128
        .global         _ZN3cub18CUB_300001_SM_10006detail11EmptyKernelIvEEvv
        .type           _ZN3cub18CUB_300001_SM_10006detail11EmptyKernelIvEEvv,@function
        .size           _ZN3cub18CUB_300001_SM_10006detail11EmptyKernelIvEEvv,(.L_x_389 - _ZN3cub18CUB_300001_SM_10006detail11EmptyKernelIvEEvv)
        .other          _ZN3cub18CUB_300001_SM_10006detail11EmptyKernelIvEEvv,@"STO_CUDA_ENTRY STV_DEFAULT"
_ZN3cub18CUB_300001_SM_10006detail11EmptyKernelIvEEvv:
.text._ZN3cub18CUB_300001_SM_10006detail11EmptyKernelIvEEvv:
[----:B------:R-:W-:Y:S01]  /*0000*/  LDC R1, c[0x0][0x37c] ;  /* 0x0000df00ff017b82 */ /* 0x000fe20000000800 */
[----:B------:R-:W-:Y:S05]  /*0010*/  EXIT ;  /* 0x000000000000794d */ /* 0x000fea0003800000 */
.L_x_378:
        /* <DEDUP_REMOVED lines=14> */
.L_x_389:


//--------------------- .nv.shared._ZN3cub18CUB_300001_SM_10006detail6reduce28DeviceReduceSingleTileKernelINS2_10policy_hubIdyN4cuda3std3__44plusIdEEE10Policy1000EPdSC_iS9_ddNS7_10__identityEEEvT0_T1_T2_T3_T4_T6_ --------------------------
	.section	.nv.shared._ZN3cub18CUB_300001_SM_10006detail6reduce28DeviceReduceSingleTileKernelINS2_10policy_hubIdyN4cuda3std3__44plusIdEEE10Policy1000EPdSC_iS9_ddNS7_10__identityEEEvT0_T1_T2_T3_T4_T6_,"aw",@nobits
	.sectionflags	@""
	.align	8
.nv.shared._ZN3cub18CUB_300001_SM_10006detail6reduce28DeviceReduceSingleTileKernelINS2_10policy_hubIdyN4cuda3std3__44plusIdEEE10Policy1000EPdSC_iS9_ddNS7_10__identityEEEvT0_T1_T2_T3_T4_T6_:
	.zero		1176


//--------------------- .nv.shared.reserved.0     --------------------------
	.section	.nv.shared.reserved.0,"aw",@nobits
	.weak		__nv_reservedSMEM_offset_0_alias
	.size		__nv_reservedSMEM_offset_0_alias, 0, 64
	.other		__nv_reservedSMEM_offset_0_alias,@"STO_CUDA_RESERVED_SHARED STV_DEFAULT"
__nv_reservedSMEM_offset_0_alias:
	.zero		0
	.zero		64


//--------------------- .nv.global                --------------------------
	.section	.nv.global,"aw",@nobits
.nv.global:
	.type		_ZN30_INTERNAL_61a14dfc_4_k_cu_main6thrust24THRUST_300001_SM_1000_NS3seqE,@object
	.size		_ZN30_INTERNAL_61a14dfc_4_k_cu_main6thrust24THRUST_300001_SM_1000_NS3seqE,(_ZN30_INTERNAL_61a14dfc_4_k_cu_main4cuda3std3__48in_placeE - _ZN30_INTERNAL_61a14dfc_4_k_cu_main6thrust24THRUST_300001_SM_1000_NS3seqE)
_ZN30_INTERNAL_61a14dfc_4_k_cu_main6thrust24THRUST_300001_SM_1000_NS3seqE:
	.zero		1
	.type		_ZN30_INTERNAL_61a14dfc_4_k_cu_main4cuda3std3__48in_placeE,@object
	.size		_ZN30_INTERNAL_61a14dfc_4_k_cu_main4cuda3std3__48in_placeE,(_ZN30_INTERNAL_61a14dfc_4_k_cu_main4cuda3std6ranges3__45__cpo4sizeE - _ZN30_INTERNAL_61a14dfc_4_k_cu_main4cuda3std3__48in_placeE)
_ZN30_INTERNAL_61a14dfc_4_k_cu_main4cuda3std3__48in_placeE:
	.zero		1
	.type		_ZN30_INTERNAL_61a14dfc_4_k_cu_main4cuda3std6ranges3__45__cpo4sizeE,@object
	.size		_ZN30_INTERNAL_61a14dfc_4_k_cu_main4cuda3std6ranges3__45__cpo4sizeE,(_ZN30_INTERNAL_61a14dfc_4_k_cu_main6thrust24THRUST_300001_SM_1000_NS12placeholders2_3E - _ZN30_INTERNAL_61a14dfc_4_k_cu_main4cuda3std6ranges3__45__cpo4sizeE)
_ZN30_INTERNAL_61a14dfc_4_k_cu_main4cuda3std6ranges3__45__cpo4sizeE:
	.zero		1
	.type		_ZN30_INTERNAL_61a14dfc_4_k_cu_main6thrust24THRUST_300001_SM_1000_NS12placeholders2_3E,@object
	.size		_ZN30_INTERNAL_61a14dfc_4_k_cu_main6thrust24THRUST_300001_SM_1000_NS12placeholders2_3E,(_ZN30_INTERNAL_61a14dfc_4_k_cu_main4cuda3std3__45__cpo6cbeginE - _ZN30_INTERNAL_61a14dfc_4_k_cu_main6thrust24THRUST_300001_SM_1000_NS12placeholders2_3E)
_ZN30_INTERNAL_61a14dfc_4_k_cu_main6thrust24THRUST_300001_SM_1000_NS12placeholders2_3E:
	.zero		1
	.type		_ZN30_INTERNAL_61a14dfc_4_k_cu_main4cuda3std3__45__cpo6cbeginE,@object
	.size		_ZN30_INTERNAL_61a14dfc_4_k_cu_main4cuda3std3__45__cpo6cbeginE,(_ZN30_INTERNAL_61a14dfc_4_k_cu_main4cuda3std6ranges3__45__cpo6cbeginE - _ZN30_INTERNAL_61a14dfc_4_k_cu_main4cuda3std3__45__cpo6cbeginE)
_ZN30_INTERNAL_61a14dfc_4_k_cu_main4cuda3std3__45__cpo6cbeginE:
	.zero		1
	.type		_ZN30_INTERNAL_61a14dfc_4_k_cu_main4cuda3std6ranges3__45__cpo6cbeginE,@object
	.size		_ZN30_INTERNAL_61a14dfc_4_k_cu_main4cuda3std6ranges3__45__cpo6cbeginE,(_ZN30_INTERNAL_61a14dfc_4_k_cu_main6thrust24THRUST_300001_SM_1000_NS12placeholders2_7E - _ZN30_INTERNAL_61a14dfc_4_k_cu_main4cuda3std6ranges3__45__cpo6cbeginE)
_ZN30_INTERNAL_61a14dfc_4_k_cu_main4cuda3std6ranges3__45__cpo6cbeginE:
	.zero		1
	.type		_ZN30_INTERNAL_61a14dfc_4_k_cu_main6thrust24THRUST_300001_SM_1000_NS12placeholders2_7E,@object
	.size		_ZN30_INTERNAL_61a14dfc_4_k_cu_main6thrust24THRUST_300001_SM_1000_NS12placeholders2_7E,(_ZN30_INTERNAL_61a14dfc_4_k_cu_main4cuda3std3__45__cpo7crbeginE - _ZN30_INTERNAL_61a14dfc_4_k_cu_main6thrust24THRUST_300001_SM_1000_NS12placeholders2_7E)
_ZN30_INTERNAL_61a14dfc_4_k_cu_main6thrust24THRUST_300001_SM_1000_NS12placeholders2_7E:
	.zero		1
	.type		_ZN30_INTERNAL_61a14dfc_4_k_cu_main4cuda3std3__45__cpo7crbeginE,@object
	.size		_ZN30_INTERNAL_61a14dfc_4_k_cu_main4cuda3std3__45__cpo7crbeginE,(_ZN30_INTERNAL_61a14dfc_4_k_cu_main4cuda3std6ranges3__45__cpo4nextE - _ZN30_INTERNAL_61a14dfc_4_k_cu_main4cuda3std3__45__cpo7crbeginE)
_ZN30_INTERNAL_61a14dfc_4_k_cu_main4cuda3std3__45__cpo7crbeginE:
	.zero		1
	.type		_ZN30_INTERNAL_61a14dfc_4_k_cu_main4cuda3std6ranges3__45__cpo4nextE,@object
	.size		_ZN30_INTERNAL_61a14dfc_4_k_cu_main4cuda3std6ranges3__45__cpo4nextE,(_ZN30_INTERNAL_61a14dfc_4_k_cu_main4cuda3std6ranges3__45__cpo4swapE - _ZN30_INTERNAL_61a14dfc_4_k_cu_main4cuda3std6ranges3__45__cpo4nextE)
_ZN30_INTERNAL_61a14dfc_4_k_cu_main4cuda3std6ranges3__45__cpo4nextE:
	.zero		1
	.type		_ZN30_INTERNAL_61a14dfc_4_k_cu_main4cuda3std6ranges3__45__cpo4swapE,@object
	.size		_ZN30_INTERNAL_61a14dfc_4_k_cu_main4cuda3std6ranges3__45__cpo4swapE,(_ZN30_INTERNAL_61a14dfc_4_k_cu_main6thrust24THRUST_300001_SM_1000_NS8cuda_cub10par_nosyncE - _ZN30_INTERNAL_61a14dfc_4_k_cu_main4cuda3std6ranges3__45__cpo4swapE)
_ZN30_INTERNAL_61a14dfc_4_k_cu_main4cuda3std6ranges3__45__cpo4swapE:
	.zero		1
	.type		_ZN30_INTERNAL_61a14dfc_4_k_cu_main6thrust24THRUST_300001_SM_1000_NS8cuda_cub10par_nosyncE,@object
	.size		_ZN30_INTERNAL_61a14dfc_4_k_cu_main6thrust24THRUST_300001_SM_1000_NS8cuda_cub10par_nosyncE,(_ZN30_INTERNAL_61a14dfc_4_k_cu_main6thrust24THRUST_300001_SM_1000_NS12placeholders2_9E - _ZN30_INTERNAL_61a14dfc_4_k_cu_main6thrust24THRUST_300001_SM_1000_NS8cuda_cub10par_nosyncE)
_ZN30_INTERNAL_61a14dfc_4_k_cu_main6thrust24THRUST_300001_SM_1000_NS8cuda_cub10par_nosyncE:
	.zero		1
	.type		_ZN30_INTERNAL_61a14dfc_4_k_cu_main6thrust24THRUST_300001_SM_1000_NS12placeholders2_9E,@object
	.size		_ZN30_INTERNAL_61a14dfc_4_k_cu_main6thrust24THRUST_300001_SM_1000_NS12placeholders2_9E,(_ZN30_INTERNAL_61a14dfc_4_k_cu_main4cuda3std3__432_GLOBAL__N__61a14dfc_4_k_cu_main6ignoreE - _ZN30_INTERNAL_61a14dfc_4_k_cu_main6thrust24THRUST_300001_SM_1000_NS12placeholders2_9E)
_ZN30_INTERNAL_61a14dfc_4_k_cu_main6thrust24THRUST_300001_SM_1000_NS12placeholders2_9E:
	.zero		1
	.type		_ZN30_INTERNAL_61a14dfc_4_k_cu_main4cuda3std3__432_GLOBAL__N__61a14dfc_4_k_cu_main6ignoreE,@object
	.size		_ZN30_INTERNAL_61a14dfc_4_k_cu_main4cuda3std3__432_GLOBAL__N__61a14dfc_4_k_cu_main6ignoreE,(_ZN30_INTERNAL_61a14dfc_4_k_cu_main4cuda3std6ranges3__45__cpo4dataE - _ZN30_INTERNAL_61a14dfc_4_k_cu_main4cuda3std3__432_GLOBAL__N__61a14dfc_4_k_cu_main6ignoreE)
_ZN30_INTERNAL_61a14dfc_4_k_cu_main4cuda3std3__432_GLOBAL__N__61a14dfc_4_k_cu_main6ignoreE:
	.zero		1
	.type		_ZN30_INTERNAL_61a14dfc_4_k_cu_main4cuda3std6ranges3__45__cpo4dataE,@object
	.size		_ZN30_INTERNAL_61a14dfc_4_k_cu_main4cuda3std6ranges3__45__cpo4dataE,(_ZN30_INTERNAL_61a14dfc_4_k_cu_main6thrust24THRUST_300001_SM_1000_NS12placeholders2_1E - _ZN30_INTERNAL_61a14dfc_4_k_cu_main4cuda3std6ranges3__45__cpo4dataE)
_ZN30_INTERNAL_61a14dfc_4_k_cu_main4cuda3std6ranges3__45__cpo4dataE:
	.zero		1
	.type		_ZN30_INTERNAL_61a14dfc_4_k_cu_main6thrust24THRUST_300001_SM_1000_NS12placeholders2_1E,@object
	.size		_ZN30_INTERNAL_61a14dfc_4_k_cu_main6thrust24THRUST_300001_SM_1000_NS12placeholders2_1E,(_ZN30_INTERNAL_61a14dfc_4_k_cu_main4cuda3std3__45__cpo5beginE - _ZN30_INTERNAL_61a14dfc_4_k_cu_main6thrust24THRUST_300001_SM_1000_NS12placeholders2_1E)
_ZN30_INTERNAL_61a14dfc_4_k_cu_main6thrust24THRUST_300001_SM_1000_NS12placeholders2_1E:
	.zero		1
	.type		_ZN30_INTERNAL_61a14dfc_4_k_cu_main4cuda3std3__45__cpo5beginE,@object
	.size		_ZN30_INTERNAL_61a14dfc_4_k_cu_main4cuda3std3__45__cpo5beginE,(_ZN30_INTERNAL_61a14dfc_4_k_cu_main4cuda3std6ranges3__45__cpo5beginE - _ZN30_INTERNAL_61a14dfc_4_k_cu_main4cuda3std3__45__cpo5beginE)
_ZN30_INTERNAL_61a14dfc_4_k_cu_main4cuda3std3__45__cpo5beginE:
	.zero		1
	.type		_ZN30_INTERNAL_61a14dfc_4_k_cu_main4cuda3std6ranges3__45__cpo5beginE,@object
	.size		_ZN30_INTERNAL_61a14dfc_4_k_cu_main4cuda3std6ranges3__45__cpo5beginE,(_ZN30_INTERNAL_61a14dfc_4_k_cu_main6thrust24THRUST_300001_SM_1000_NS12placeholders2_5E - _ZN30_INTERNAL_61a14dfc_4_k_cu_main4cuda3std6ranges3__45__cpo5beginE)
_ZN30_INTERNAL_61a14dfc_4_k_cu_main4cuda3std6ranges3__45__cpo5beginE:
	.zero		1
	.type		_ZN30_INTERNAL_61a14dfc_4_k_cu_main6thrust24THRUST_300001_SM_1000_NS12placeholders2_5E,@object
	.size		_ZN30_INTERNAL_61a14dfc_4_k_cu_main6thrust24THRUST_300001_SM_1000_NS12placeholders2_5E,(_ZN30_INTERNAL_61a14dfc_4_k_cu_main4cuda3std3__45__cpo6rbeginE - _ZN30_INTERNAL_61a14dfc_4_k_cu_main6thrust24THRUST_300001_SM_1000_NS12placeholders2_5E)
_ZN30_INTERNAL_61a14dfc_4_k_cu_main6thrust24THRUST_300001_SM_1000_NS12placeholders2_5E:
	.zero		1
	.type		_ZN30_INTERNAL_61a14dfc_4_k_cu_main4cuda3std3__45__cpo6rbeginE,@object
	.size		_ZN30_INTERNAL_61a14dfc_4_k_cu_main4cuda3std3__45__cpo6rbeginE,(_ZN30_INTERNAL_61a14dfc_4_k_cu_main4cuda3std6ranges3__45__cpo7advanceE - _ZN30_INTERNAL_61a14dfc_4_k_cu_main4cuda3std3__45__cpo6rbeginE)
_ZN30_INTERNAL_61a14dfc_4_k_cu_main4cuda3std3__45__cpo6rbeginE:
	.zero		1
	.type		_ZN30_INTERNAL_61a14dfc_4_k_cu_main4cuda3std6ranges3__45__cpo7advanceE,@object
	.size		_ZN30_INTERNAL_61a14dfc_4_k_cu_main4cuda3std6ranges3__45__cpo7advanceE,(_ZN30_INTERNAL_61a14dfc_4_k_cu_main4cuda3std3__47nulloptE - _ZN30_INTERNAL_61a14dfc_4_k_cu_main4cuda3std6ranges3__45__cpo7advanceE)
_ZN30_INTERNAL_61a14dfc_4_k_cu_main4cuda3std6ranges3__45__cpo7advanceE:
	.zero		1
	.type		_ZN30_INTERNAL_61a14dfc_4_k_cu_main4cuda3std3__47nulloptE,@object
	.size		_ZN30_INTERNAL_61a14dfc_4_k_cu_main4cuda3std3__47nulloptE,(_ZN30_INTERNAL_61a14dfc_4_k_cu_main4cuda3std6ranges3__45__cpo8distanceE - _ZN30_INTERNAL_61a14dfc_4_k_cu_main4cuda3std3__47nulloptE)
_ZN30_INTERNAL_61a14dfc_4_k_cu_main4cuda3std3__47nulloptE:
	.zero		1
	.type		_ZN30_INTERNAL_61a14dfc_4_k_cu_main4cuda3std6ranges3__45__cpo8distanceE,@object
	.size		_ZN30_INTERNAL_61a14dfc_4_k_cu_main4cuda3std6ranges3__45__cpo8distanceE,(_ZN30_INTERNAL_61a14dfc_4_k_cu_main6thrust24THRUST_300001_SM_1000_NS12placeholders3_10E - _ZN30_INTERNAL_61a14dfc_4_k_cu_main4cuda3std6ranges3__45__cpo8distanceE)
_ZN30_INTERNAL_61a14dfc_4_k_cu_main4cuda3std6ranges3__45__cpo8distanceE:
	.zero		1
	.type		_ZN30_INTERNAL_61a14dfc_4_k_cu_main6thrust24THRUST_300001_SM_1000_NS12placeholders3_10E,@object
	.size		_ZN30_INTERNAL_61a14dfc_4_k_cu_main6thrust24THRUST_300001_SM_1000_NS12placeholders3_10E,(_ZN30_INTERNAL_61a14dfc_4_k_cu_main4cuda3std3__419piecewise_constructE - _ZN30_INTERNAL_61a14dfc_4_k_cu_main6thrust24THRUST_300001_SM_1000_NS12placeholders3_10E)
_ZN30_INTERNAL_61a14dfc_4_k_cu_main6thrust24THRUST_300001_SM_1000_NS12placeholders3_10E:
	.zero		1
	.type		_ZN30_INTERNAL_61a14dfc_4_k_cu_main4cuda3std3__419piecewise_constructE,@object
	.size		_ZN30_INTERNAL_61a14dfc_4_k_cu_main4cuda3std3__419piecewise_constructE,(_ZN30_INTERNAL_61a14dfc_4_k_cu_main4cuda3std6ranges3__45__cpo5cdataE - _ZN30_INTERNAL_61a14dfc_4_k_cu_main4cuda3std3__419piecewise_constructE)
_ZN30_INTERNAL_61a14dfc_4_k_cu_main4cuda3std3__419piecewise_constructE:
	.zero		1
	.type		_ZN30_INTERNAL_61a14dfc_4_k_cu_main4cuda3std6ranges3__45__cpo5cdataE,@object
	.size		_ZN30_INTERNAL_61a14dfc_4_k_cu_main4cuda3std6ranges3__45__cpo5cdataE,(_ZN30_INTERNAL_61a14dfc_4_k_cu_main6thrust24THRUST_300001_SM_1000_NS12placeholders2_2E - _ZN30_INTERNAL_61a14dfc_4_k_cu_main4cuda3std6ranges3__45__cpo5cdataE)
_ZN30_INTERNAL_61a14dfc_4_k_cu_main4cuda3std6ranges3__45__cpo5cdataE:
	.zero		1
	.type		_ZN30_INTERNAL_61a14dfc_4_k_cu_main6thrust24THRUST_300001_SM_1000_NS12placeholders2_2E,@object
	.size		_ZN30_INTERNAL_61a14dfc_4_k_cu_main6thrust24THRUST_300001_SM_1000_NS12placeholders2_2E,(_ZN30_INTERNAL_61a14dfc_4_k_cu_main4cuda3std3__45__cpo3endE - _ZN30_INTERNAL_61a14dfc_4_k_cu_main6thrust24THRUST_300001_SM_1000_NS12placeholders2_2E)
_ZN30_INTERNAL_61a14dfc_4_k_cu_main6thrust24THRUST_300001_SM_1000_NS12placeholders2_2E:
	.zero		1
	.type		_ZN30_INTERNAL_61a14dfc_4_k_cu_main4cuda3std3__45__cpo3endE,@object
	.size		_ZN30_INTERNAL_61a14dfc_4_k_cu_main4cuda3std3__45__cpo3endE,(_ZN30_INTERNAL_61a14dfc_4_k_cu_main4cuda3std6ranges3__45__cpo3endE - _ZN30_INTERNAL_61a14dfc_4_k_cu_main4cuda3std3__45__cpo3endE)
_ZN30_INTERNAL_61a14dfc_4_k_cu_main4cuda3std3__45__cpo3endE:
	.zero		1
	.type		_ZN30_INTERNAL_61a14dfc_4_k_cu_main4cuda3std6ranges3__45__cpo3endE,@object
	.size		_ZN30_INTERNAL_61a14dfc_4_k_cu_main4cuda3std6ranges3__45__cpo3endE,(_ZN30_INTERNAL_61a14dfc_4_k_cu_main6thrust24THRUST_300001_SM_1000_NS12placeholders2_6E - _ZN30_INTERNAL_61a14dfc_4_k_cu_main4cuda3std6ranges3__45__cpo3endE)
_ZN30_INTERNAL_61a14dfc_4_k_cu_main4cuda3std6ranges3__45__cpo3endE:
	.zero		1
	.type		_ZN30_INTERNAL_61a14dfc_4_k_cu_main6thrust24THRUST_300001_SM_1000_NS12placeholders2_6E,@object
	.size		_ZN30_INTERNAL_61a14dfc_4_k_cu_main6thrust24THRUST_300001_SM_1000_NS12placeholders2_6E,(_ZN30_INTERNAL_61a14dfc_4_k_cu_main4cuda3std3__45__cpo4rendE - _ZN30_INTERNAL_61a14dfc_4_k_cu_main6thrust24THRUST_300001_SM_1000_NS12placeholders2_6E)
_ZN30_INTERNAL_61a14dfc_4_k_cu_main6thrust24THRUST_300001_SM_1000_NS12placeholders2_6E:
	.zero		1
	.type		_ZN30_INTERNAL_61a14dfc_4_k_cu_main4cuda3std3__45__cpo4rendE,@object
	.size		_ZN30_INTERNAL_61a14dfc_4_k_cu_main4cuda3std3__45__cpo4rendE,(_ZN30_INTERNAL_61a14dfc_4_k_cu_main4cuda3std6ranges3__45__cpo9iter_swapE - _ZN30_INTERNAL_61a14dfc_4_k_cu_main4cuda3std3__45__cpo4rendE)
_ZN30_INTERNAL_61a14dfc_4_k_cu_main4cuda3std3__45__cpo4rendE:
	.zero		1
	.type		_ZN30_INTERNAL_61a14dfc_4_k_cu_main4cuda3std6ranges3__45__cpo9iter_swapE,@object
	.size		_ZN30_INTERNAL_61a14dfc_4_k_cu_main4cuda3std6ranges3__45__cpo9iter_swapE,(_ZN30_INTERNAL_61a14dfc_4_k_cu_main4cuda3std3__48unexpectE - _ZN30_INTERNAL_61a14dfc_4_k_cu_main4cuda3std6ranges3__45__cpo9iter_swapE)
_ZN30_INTERNAL_61a14dfc_4_k_cu_main4cuda3std6ranges3__45__cpo9iter_swapE:
	.zero		1
	.type		_ZN30_INTERNAL_61a14dfc_4_k_cu_main4cuda3std3__48unexpectE,@object
	.size		_ZN30_INTERNAL_61a14dfc_4_k_cu_main4cuda3std3__48unexpectE,(_ZN30_INTERNAL_61a14dfc_4_k_cu_main6thrust24THRUST_300001_SM_1000_NS8cuda_cub3parE - _ZN30_INTERNAL_61a14dfc_4_k_cu_main4cuda3std3__48unexpectE)
_ZN30_INTERNAL_61a14dfc_4_k_cu_main4cuda3std3__48unexpectE:
	.zero		1
	.type		_ZN30_INTERNAL_61a14dfc_4_k_cu_main6thrust24THRUST_300001_SM_1000_NS8cuda_cub3parE,@object
	.size		_ZN30_INTERNAL_61a14dfc_4_k_cu_main6thrust24THRUST_300001_SM_1000_NS8cuda_cub3parE,(_ZN30_INTERNAL_61a14dfc_4_k_cu_main6thrust24THRUST_300001_SM_1000_NS12placeholders2_4E - _ZN30_INTERNAL_61a14dfc_4_k_cu_main6thrust24THRUST_300001_SM_1000_NS8cuda_cub3parE)
_ZN30_INTERNAL_61a14dfc_4_k_cu_main6thrust24THRUST_300001_SM_1000_NS8cuda_cub3parE:
	.zero		1
	.type		_ZN30_INTERNAL_61a14dfc_4_k_cu_main6thrust24THRUST_300001_SM_1000_NS12placeholders2_4E,@object
	.size		_ZN30_INTERNAL_61a14dfc_4_k_cu_main6thrust24THRUST_300001_SM_1000_NS12placeholders2_4E,(_ZN30_INTERNAL_61a14dfc_4_k_cu_main4cuda3std3__45__cpo4cendE - _ZN30_INTERNAL_61a14dfc_4_k_cu_main6thrust24THRUST_300001_SM_1000_NS12placeholders2_4E)
_ZN30_INTERNAL_61a14dfc_4_k_cu_main6thrust24THRUST_300001_SM_1000_NS12placeholders2_4E:
	.zero		1
	.type		_ZN30_INTERNAL_61a14dfc_4_k_cu_main4cuda3std3__45__cpo4cendE,@object
	.size		_ZN30_INTERNAL_61a14dfc_4_k_cu_main4cuda3std3__45__cpo4cendE,(_ZN30_INTERNAL_61a14dfc_4_k_cu_main4cuda3std6ranges3__45__cpo4cendE - _ZN30_INTERNAL_61a14dfc_4_k_cu_main4cuda3std3__45__cpo4cendE)
_ZN30_INTERNAL_61a14dfc_4_k_cu_main4cuda3std3__45__cpo4cendE:
	.zero		1
	.type		_ZN30_INTERNAL_61a14dfc_4_k_cu_main4cuda3std6ranges3__45__cpo4cendE,@object
	.size		_ZN30_INTERNAL_61a14dfc_4_k_cu_main4cuda3std6ranges3__45__cpo4cendE,(_ZN30_INTERNAL_61a14dfc_4_k_cu_main4cuda3std3__420unreachable_sentinelE - _ZN30_INTERNAL_61a14dfc_4_k_cu_main4cuda3std6ranges3__45__cpo4cendE)
_ZN30_INTERNAL_61a14dfc_4_k_cu_main4cuda3std6ranges3__45__cpo4cendE:
	.zero		1
	.type		_ZN30_INTERNAL_61a14dfc_4_k_cu_main4cuda3std3__420unreachable_sentinelE,@object
	.size		_ZN30_INTERNAL_61a14dfc_4_k_cu_main4cuda3std3__420unreachable_sentinelE,(_ZN30_INTERNAL_61a14dfc_4_k_cu_main4cuda3std6ranges3__45__cpo5ssizeE - _ZN30_INTERNAL_61a14dfc_4_k_cu_main4cuda3std3__420unreachable_sentinelE)
_ZN30_INTERNAL_61a14dfc_4_k_cu_main4cuda3std3__420unreachable_sentinelE:
	.zero		1
	.type		_ZN30_INTERNAL_61a14dfc_4_k_cu_main4cuda3std6ranges3__45__cpo5ssizeE,@object
	.size		_ZN30_INTERNAL_61a14dfc_4_k_cu_main4cuda3std6ranges3__45__cpo5ssizeE,(_ZN30_INTERNAL_61a14dfc_4_k_cu_main6thrust24THRUST_300001_SM_1000_NS12placeholders2_8E - _ZN30_INTERNAL_61a14dfc_4_k_cu_main4cuda3std6ranges3__45__cpo5ssizeE)
_ZN30_INTERNAL_61a14dfc_4_k_cu_main4cuda3std6ranges3__45__cpo5ssizeE:
	.zero		1
	.type		_ZN30_INTERNAL_61a14dfc_4_k_cu_main6thrust24THRUST_300001_SM_1000_NS12placeholders2_8E,@object
	.size		_ZN30_INTERNAL_61a14dfc_4_k_cu_main6thrust24THRUST_300001_SM_1000_NS12placeholders2_8E,(_ZN30_INTERNAL_61a14dfc_4_k_cu_main4cuda3std3__45__cpo5crendE - _ZN30_INTERNAL_61a14dfc_4_k_cu_main6thrust24THRUST_300001_SM_1000_NS12placeholders2_8E)
_ZN30_INTERNAL_61a14dfc_4_k_cu_main6thrust24THRUST_300001_SM_1000_NS12placeholders2_8E:
	.zero		1
	.type		_ZN30_INTERNAL_61a14dfc_4_k_cu_main4cuda3std3__45__cpo5crendE,@object
	.size		_ZN30_INTERNAL_61a14dfc_4_k_cu_main4cuda3std3__45__cpo5crendE,(_ZN30_INTERNAL_61a14dfc_4_k_cu_main4cuda3std6ranges3__45__cpo4prevE - _ZN30_INTERNAL_61a14dfc_4_k_cu_main4cuda3std3__45__cpo5crendE)
_ZN30_INTERNAL_61a14dfc_4_k_cu_main4cuda3std3__45__cpo5crendE:
	.zero		1
	.type		_ZN30_INTERNAL_61a14dfc_4_k_cu_main4cuda3std6ranges3__45__cpo4prevE,@object
	.size		_ZN30_INTERNAL_61a14dfc_4_k_cu_main4cuda3std6ranges3__45__cpo4prevE,(_ZN30_INTERNAL_61a14dfc_4_k_cu_main4cuda3std6ranges3__45__cpo9iter_moveE - _ZN30_INTERNAL_61a14dfc_4_k_cu_main4cuda3std6ranges3__45__cpo4prevE)
_ZN30_INTERNAL_61a14dfc_4_k_cu_main4cuda3std6ranges3__45__cpo4prevE:
	.zero		1
	.type		_ZN30_INTERNAL_61a14dfc_4_k_cu_main4cuda3std6ranges3__45__cpo9iter_moveE,@object
	.size		_ZN30_INTERNAL_61a14dfc_4_k_cu_main4cuda3std6ranges3__45__cpo9iter_moveE,(_ZN30_INTERNAL_61a14dfc_4_k_cu_main6thrust24THRUST_300001_SM_1000_NS6system6detail10sequential3seqE - _ZN30_INTERNAL_61a14dfc_4_k_cu_main4cuda3std6ranges3__45__cpo9iter_moveE)
_ZN30_INTERNAL_61a14dfc_4_k_cu_main4cuda3std6ranges3__45__cpo9iter_moveE:
	.zero		1
	.type		_ZN30_INTERNAL_61a14dfc_4_k_cu_main6thrust24THRUST_300001_SM_1000_NS6system6detail10sequential3seqE,@object
	.size		_ZN30_INTERNAL_61a14dfc_4_k_cu_main6thrust24THRUST_300001_SM_1000_NS6system6detail10sequential3seqE,(.L_31 - _ZN30_INTERNAL_61a14dfc_4_k_cu_main6thrust24THRUST_300001_SM_1000_NS6system6detail10sequential3seqE)
_ZN30_INTERNAL_61a14dfc_4_k_cu_main6thrust24THRUST_300001_SM_1000_NS6system6detail10sequential3seqE:
	.zero		1
.L_31:


//--------------------- .nv.shared._ZN3cub18CUB_300001_SM_10006detail6reduce18DeviceReduceKernelINS2_10policy_hubIdyN4cuda3std3__44plusIdEEE10Policy1000EN6thrust24THRUST_300001_SM_1000_NS18transform_iteratorI10pi_functorNSD_17counting_iteratorIlNSD_11use_defaultESH_SH_EESH_SH_EEyS9_dNS7_10__identityEEEvT0_PT3_T1_NS0_13GridEvenShareISO_EET2_T4_ --------------------------
	.section	.nv.shared._ZN3cub18CUB_300001_SM_10006detail6reduce18DeviceReduceKernelINS2_10policy_hubIdyN4cuda3std3__44plusIdEEE10Policy1000EN6thrust24THRUST_300001_SM_1000_NS18transform_iteratorI10pi_functorNSD_17counting_iteratorIlNSD_11use_defaultESH_SH_EESH_SH_EEyS9_dNS7_10__identityEEEvT0_PT3_T1_NS0_13GridEvenShareISO_EET2_T4_,"aw",@nobits
	.sectionflags	@""
	.align	8
.nv.shared._ZN3cub18CUB_300001_SM_10006detail6reduce18DeviceReduceKernelINS2_10policy_hubIdyN4cuda3std3__44plusIdEEE10Policy1000EN6thrust24THRUST_300001_SM_1000_NS18transform_iteratorI10pi_functorNSD_17counting_iteratorIlNSD_11use_defaultESH_SH_EESH_SH_EEyS9_dNS7_10__identityEEEvT0_PT3_T1_NS0_13GridEvenShareISO_EET2_T4_:
	.zero		1176


//--------------------- .nv.shared._ZN3cub18CUB_300001_SM_10006detail6reduce28DeviceReduceSingleTileKernelINS2_10policy_hubIdyN4cuda3std3__44plusIdEEE10Policy1000EN6thrust24THRUST_300001_SM_1000_NS18transform_iteratorI10pi_functorNSD_17counting_iteratorIlNSD_11use_defaultESH_SH_EESH_SH_EEPdyS9_ddNS7_10__identityEEEvT0_T1_T2_T3_T4_T6_ --------------------------
	.section	.nv.shared._ZN3cub18CUB_300001_SM_10006detail6reduce28DeviceReduceSingleTileKernelINS2_10policy_hubIdyN4cuda3std3__44plusIdEEE10Policy1000EN6thrust24THRUST_300001_SM_1000_NS18transform_iteratorI10pi_functorNSD_17counting_iteratorIlNSD_11use_defaultESH_SH_EESH_SH_EEPdyS9_ddNS7_10__identityEEEvT0_T1_T2_T3_T4_T6_,"aw",@nobits
	.sectionflags	@""
	.align	8
.nv.shared._ZN3cub18CUB_300001_SM_10006detail6reduce28DeviceReduceSingleTileKernelINS2_10policy_hubIdyN4cuda3std3__44plusIdEEE10Policy1000EN6thrust24THRUST_300001_SM_1000_NS18transform_iteratorI10pi_functorNSD_17counting_iteratorIlNSD_11use_defaultESH_SH_EESH_SH_EEPdyS9_ddNS7_10__identityEEEvT0_T1_T2_T3_T4_T6_:
	.zero		1176


//--------------------- .nv.shared._ZN3cub18CUB_300001_SM_10006detail6reduce28DeviceReduceSingleTileKernelINS2_10policy_hubIdjN4cuda3std3__44plusIdEEE10Policy1000EPdSC_iS9_ddNS7_10__identityEEEvT0_T1_T2_T3_T4_T6_ --------------------------
	.section	.nv.shared._ZN3cub18CUB_300001_SM_10006detail6reduce28DeviceReduceSingleTileKernelINS2_10policy_hubIdjN4cuda3std3__44plusIdEEE10Policy1000EPdSC_iS9_ddNS7_10__identityEEEvT0_T1_T2_T3_T4_T6_,"aw",@nobits
	.sectionflags	@""
	.align	8
.nv.shared._ZN3cub18CUB_300001_SM_10006detail6reduce28DeviceReduceSingleTileKernelINS2_10policy_hubIdjN4cuda3std3__44plusIdEEE10Policy1000EPdSC_iS9_ddNS7_10__identityEEEvT0_T1_T2_T3_T4_T6_:
	.zero		1216


//--------------------- .nv.shared._ZN3cub18CUB_300001_SM_10006detail6reduce18DeviceReduceKernelINS2_10policy_hubIdjN4cuda3std3__44plusIdEEE10Policy1000EN6thrust24THRUST_300001_SM_1000_NS18transform_iteratorI10pi_functorNSD_17counting_iteratorIlNSD_11use_defaultESH_SH_EESH_SH_EEjS9_dNS7_10__identityEEEvT0_PT3_T1_NS0_13GridEvenShareISO_EET2_T4_ --------------------------
	.section	.nv.shared._ZN3cub18CUB_300001_SM_10006detail6reduce18DeviceReduceKernelINS2_10policy_hubIdjN4cuda3std3__44plusIdEEE10Policy1000EN6thrust24THRUST_300001_SM_1000_NS18transform_iteratorI10pi_functorNSD_17counting_iteratorIlNSD_11use_defaultESH_SH_EESH_SH_EEjS9_dNS7_10__identityEEEvT0_PT3_T1_NS0_13GridEvenShareISO_EET2_T4_,"aw",@nobits
	.sectionflags	@""
	.align	8
.nv.shared._ZN3cub18CUB_300001_SM_10006detail6reduce18DeviceReduceKernelINS2_10policy_hubIdjN4cuda3std3__44plusIdEEE10Policy1000EN6thrust24THRUST_300001_SM_1000_NS18transform_iteratorI10pi_functorNSD_17counting_iteratorIlNSD_11use_defaultESH_SH_EESH_SH_EEjS9_dNS7_10__identityEEEvT0_PT3_T1_NS0_13GridEvenShareISO_EET2_T4_:
	.zero		1216


//--------------------- .nv.shared._ZN3cub18CUB_300001_SM_10006detail6reduce28DeviceReduceSingleTileKernelINS2_10policy_hubIdjN4cuda3std3__44plusIdEEE10Policy1000EN6thrust24THRUST_300001_SM_1000_NS18transform_iteratorI10pi_functorNSD_17counting_iteratorIlNSD_11use_defaultESH_SH_EESH_SH_EEPdjS9_ddNS7_10__identityEEEvT0_T1_T2_T3_T4_T6_ --------------------------
	.section	.nv.shared._ZN3cub18CUB_300001_SM_10006detail6reduce28DeviceReduceSingleTileKernelINS2_10policy_hubIdjN4cuda3std3__44plusIdEEE10Policy1000EN6thrust24THRUST_300001_SM_1000_NS18transform_iteratorI10pi_functorNSD_17counting_iteratorIlNSD_11use_defaultESH_SH_EESH_SH_EEPdjS9_ddNS7_10__identityEEEvT0_T1_T2_T3_T4_T6_,"aw",@nobits
	.sectionflags	@""
	.align	8
.nv.shared._ZN3cub18CUB_300001_SM_10006detail6reduce28DeviceReduceSingleTileKernelINS2_10policy_hubIdjN4cuda3std3__44plusIdEEE10Policy1000EN6thrust24THRUST_300001_SM_1000_NS18transform_iteratorI10pi_functorNSD_17counting_iteratorIlNSD_11use_defaultESH_SH_EESH_SH_EEPdjS9_ddNS7_10__identityEEEvT0_T1_T2_T3_T4_T6_:
	.zero		1216


//--------------------- .nv.constant0._ZN3cub18CUB_300001_SM_10006detail6reduce28DeviceReduceSingleTileKernelINS2_10policy_hubIdyN4cuda3std3__44plusIdEEE10Policy1000EPdSC_iS9_ddNS7_10__identityEEEvT0_T1_T2_T3_T4_T6_ --------------------------
	.section	.nv.constant0._ZN3cub18CUB_300001_SM_10006detail6reduce28DeviceReduceSingleTileKernelINS2_10policy_hubIdyN4cuda3std3__44plusIdEEE10Policy1000EPdSC_iS9_ddNS7_10__identityEEEvT0_T1_T2_T3_T4_T6_,"a",@progbits
	.sectionflags	@""
	.align	4
.nv.constant0._ZN3cub18CUB_300001_SM_10006detail6reduce28DeviceReduceSingleTileKernelINS2_10policy_hubIdyN4cuda3std3__44plusIdEEE10Policy1000EPdSC_iS9_ddNS7_10__identityEEEvT0_T1_T2_T3_T4_T6_:
	.zero		929


//--------------------- .nv.constant0._ZN3cub18CUB_300001_SM_10006detail6reduce18DeviceReduceKernelINS2_10policy_hubIdyN4cuda3std3__44plusIdEEE10Policy1000EN6thrust24THRUST_300001_SM_1000_NS18transform_iteratorI10pi_functorNSD_17counting_iteratorIlNSD_11use_defaultESH_SH_EESH_SH_EEyS9_dNS7_10__identityEEEvT0_PT3_T1_NS0_13GridEvenShareISO_EET2_T4_ --------------------------
	.section	.nv.constant0._ZN3cub18CUB_300001_SM_10006detail6reduce18DeviceReduceKernelINS2_10policy_hubIdyN4cuda3std3__44plusIdEEE10Policy1000EN6thrust24THRUST_300001_SM_1000_NS18transform_iteratorI10pi_functorNSD_17counting_iteratorIlNSD_11use_defaultESH_SH_EESH_SH_EEyS9_dNS7_10__identityEEEvT0_PT3_T1_NS0_13GridEvenShareISO_EET2_T4_,"a",@progbits
	.sectionflags	@""
	.align	4
.nv.constant0._ZN3cub18CUB_300001_SM_10006detail6reduce18DeviceReduceKernelINS2_10policy_hubIdyN4cuda3std3__44plusIdEEE10Policy1000EN6thrust24THRUST_300001_SM_1000_NS18transform_iteratorI10pi_functorNSD_17counting_iteratorIlNSD_11use_defaultESH_SH_EESH_SH_EEyS9_dNS7_10__identityEEEvT0_PT3_T1_NS0_13GridEvenShareISO_EET2_T4_:
	.zero		1002


//--------------------- .nv.constant0._ZN3cub18CUB_300001_SM_10006detail6reduce28DeviceReduceSingleTileKernelINS2_10policy_hubIdyN4cuda3std3__44plusIdEEE10Policy1000EN6thrust24THRUST_300001_SM_1000_NS18transform_iteratorI10pi_functorNSD_17counting_iteratorIlNSD_11use_defaultESH_SH_EESH_SH_EEPdyS9_ddNS7_10__identityEEEvT0_T1_T2_T3_T4_T6_ --------------------------
	.section	.nv.constant0._ZN3cub18CUB_300001_SM_10006detail6reduce28DeviceReduceSingleTileKernelINS2_10policy_hubIdyN4cuda3std3__44plusIdEEE10Policy1000EN6thrust24THRUST_300001_SM_1000_NS18transform_iteratorI10pi_functorNSD_17counting_iteratorIlNSD_11use_defaultESH_SH_EESH_SH_EEPdyS9_ddNS7_10__identityEEEvT0_T1_T2_T3_T4_T6_,"a",@progbits
	.sectionflags	@""
	.align	4
.nv.constant0._ZN3cub18CUB_300001_SM_10006detail6reduce28DeviceReduceSingleTileKernelINS2_10policy_hubIdyN4cuda3std3__44plusIdEEE10Policy1000EN6thrust24THRUST_300001_SM_1000_NS18transform_iteratorI10pi_functorNSD_17counting_iteratorIlNSD_11use_defaultESH_SH_EESH_SH_EEPdyS9_ddNS7_10__identityEEEvT0_T1_T2_T3_T4_T6_:
	.zero		945


//--------------------- .nv.constant0._ZN3cub18CUB_300001_SM_10006detail6reduce28DeviceReduceSingleTileKernelINS2_10policy_hubIdjN4cuda3std3__44plusIdEEE10Policy1000EPdSC_iS9_ddNS7_10__identityEEEvT0_T1_T2_T3_T4_T6_ --------------------------
	.section	.nv.constant0._ZN3cub18CUB_300001_SM_10006detail6reduce28DeviceReduceSingleTileKernelINS2_10policy_hubIdjN4cuda3std3__44plusIdEEE10Policy1000EPdSC_iS9_ddNS7_10__identityEEEvT0_T1_T2_T3_T4_T6_,"a",@progbits
	.sectionflags	@""
	.align	4
.nv.constant0._ZN3cub18CUB_300001_SM_10006detail6reduce28DeviceReduceSingleTileKernelINS2_10policy_hubIdjN4cuda3std3__44plusIdEEE10Policy1000EPdSC_iS9_ddNS7_10__identityEEEvT0_T1_T2_T3_T4_T6_:
	.zero		929


//--------------------- .nv.constant0._ZN3cub18CUB_300001_SM_10006detail6reduce18DeviceReduceKernelINS2_10policy_hubIdjN4cuda3std3__44plusIdEEE10Policy1000EN6thrust24THRUST_300001_SM_1000_NS18transform_iteratorI10pi_functorNSD_17counting_iteratorIlNSD_11use_defaultESH_SH_EESH_SH_EEjS9_dNS7_10__identityEEEvT0_PT3_T1_NS0_13GridEvenShareISO_EET2_T4_ --------------------------
	.section	.nv.constant0._ZN3cub18CUB_300001_SM_10006detail6reduce18DeviceReduceKernelINS2_10policy_hubIdjN4cuda3std3__44plusIdEEE10Policy1000EN6thrust24THRUST_300001_SM_1000_NS18transform_iteratorI10pi_functorNSD_17counting_iteratorIlNSD_11use_defaultESH_SH_EESH_SH_EEjS9_dNS7_10__identityEEEvT0_PT3_T1_NS0_13GridEvenShareISO_EET2_T4_,"a",@progbits
	.sectionflags	@""
	.align	4
.nv.constant0._ZN3cub18CUB_300001_SM_10006detail6reduce18DeviceReduceKernelINS2_10policy_hubIdjN4cuda3std3__44plusIdEEE10Policy1000EN6thrust24THRUST_300001_SM_1000_NS18transform_iteratorI10pi_functorNSD_17counting_iteratorIlNSD_11use_defaultESH_SH_EESH_SH_EEjS9_dNS7_10__identityEEEvT0_PT3_T1_NS0_13GridEvenShareISO_EET2_T4_:
	.zero		966


//--------------------- .nv.constant0._ZN3cub18CUB_300001_SM_10006detail6reduce28DeviceReduceSingleTileKernelINS2_10policy_hubIdjN4cuda3std3__44plusIdEEE10Policy1000EN6thrust24THRUST_300001_SM_1000_NS18transform_iteratorI10pi_functorNSD_17counting_iteratorIlNSD_11use_defaultESH_SH_EESH_SH_EEPdjS9_ddNS7_10__identityEEEvT0_T1_T2_T3_T4_T6_ --------------------------
	.section	.nv.constant0._ZN3cub18CUB_300001_SM_10006detail6reduce28DeviceReduceSingleTileKernelINS2_10policy_hubIdjN4cuda3std3__44plusIdEEE10Policy1000EN6thrust24THRUST_300001_SM_1000_NS18transform_iteratorI10pi_functorNSD_17counting_iteratorIlNSD_11use_defaultESH_SH_EESH_SH_EEPdjS9_ddNS7_10__identityEEEvT0_T1_T2_T3_T4_T6_,"a",@progbits
	.sectionflags	@""
	.align	4
.nv.constant0._ZN3cub18CUB_300001_SM_10006detail6reduce28DeviceReduceSingleTileKernelINS2_10policy_hubIdjN4cuda3std3__44plusIdEEE10Policy1000EN6thrust24THRUST_300001_SM_1000_NS18transform_iteratorI10pi_functorNSD_17counting_iteratorIlNSD_11use_defaultESH_SH_EESH_SH_EEPdjS9_ddNS7_10__identityEEEvT0_T1_T2_T3_T4_T6_:
	.zero		937


//--------------------- .nv.constant0._ZN3cub18CUB_300001_SM_10006detail11EmptyKernelIvEEvv --------------------------
	.section	.nv.constant0._ZN3cub18CUB_300001_SM_10006detail11EmptyKernelIvEEvv,"a",@progbits
	.sectionflags	@""
	.align	4
.nv.constant0._ZN3cub18CUB_300001_SM_10006detail11EmptyKernelIvEEvv:
	.zero		896


//--------------------- SYMBOLS --------------------------

	.type		.nv.reservedSmem.offset0,@object
	.size		.nv.reservedSmem.offset0,0x4
	.type		.nv.reservedSmem.cap,@object
	.size		.nv.reservedSmem.cap,0x4
